	.target	sm_100a

	.elftype	@"ET_EXEC"


//--------------------- .note.nv.tkinfo           --------------------------
	.section	.note.nv.tkinfo,"",@"SHT_NOTE"
	.sectionflags	@"SHF_NOTE_NV_TKINFO"
	.tkinfo
        /*0018*/ 	.word	0x00000002
        /*0030*/ 	.string	""
        /*0030*/ 	.string	"ptxas"
        /*0030*/ 	.string	"Cuda compilation tools, release 13.0, V13.0.88"
        /*0030*/ 	.string	"Build cuda_13.0.r13.0/compiler.36424714_0"
        /*0030*/ 	.string	"-arch sm_100a -m 64 "



//--------------------- .note.nv.cuinfo           --------------------------
	.section	.note.nv.cuinfo,"",@"SHT_NOTE"
	.sectionflags	@"SHF_NOTE_NV_CUINFO"
        /*0018*/ 	.short	0x0002
        /*001a*/ 	.short	0x0064
        /*001c*/ 	.short	0x0082
	.zero		2


//--------------------- .nv.info                  --------------------------
	.section	.nv.info,"",@"SHT_CUDA_INFO"
	.align	4


	//----- nvinfo : EIATTR_REGCOUNT
	.align		4
        /*0000*/ 	.byte	0x04, 0x2f
        /*0002*/ 	.short	(.L_19 - .L_18)
	.align		4
.L_18:
        /*0004*/ 	.word	index@(_ZN7cutlass13device_kernelINS_4conv6kernel13ConvUniversalINS1_16ConvProblemShapeILNS1_8OperatorE1ELi3EEENS1_10collective14CollectiveConvINS1_47MainloopSm100TmaUmmaWarpSpecializedImplicitGemmILS5_1ELi32ELi3ELi1ELi2EN4cute5tupleIJNSA_1CILi2EEENSC_ILi1EEESE_EEEEENSB_IJNSC_ILi256EEENSC_ILi128EEENSB_IJNSC_ILi32EEEEEEEEENS_12float_e4m3_tESM_NSA_8TiledMMAINSA_8MMA_AtomIJNSA_10MMA_TraitsINSA_25SM100_MMA_F8F6F4_2x1SM_SSEJSM_SM_fSH_SI_NSA_17integral_constantINSA_4UMMA5MajorELST_0EEENSR_IST_LST_1EEENSR_INSS_7ScaleInELSW_0EEESX_EEEEEENSA_6LayoutINSB_IJSE_SE_SE_EEENSB_IJNSC_ILi0EEES12_S12_EEEEENSB_IJNSA_10UnderscoreES15_S15_EEEEENS7_6detail27Sm100ImplicitGemmTileTraitsINSA_25SM100_TMA_2SM_LOAD_IM2COLENSA_14ComposedLayoutINSA_7SwizzleILi1ELi4ELi3EEENSA_18smem_ptr_flag_bitsILi8EEENS10_INSB_IJNSC_ILi8EEESJ_EEENSB_IJSJ_SE_EEEEEEEvEENS19_INSA_18SM100_TMA_2SM_LOADENS1B_INS1C_ILi2ELi4ELi3EEES1F_NS10_INSB_IJNSC_ILi64EEES1G_EEENSB_IJSE_S1O_EEEEEEEvEEEENS_8epilogue10collective18CollectiveEpilogueINS1V_23Sm100TmaWarpSpecializedILi2ELi2ELi64ELb0ELb0EEEJNSB_IJSI_SI_SK_EEENSB_IJNS10_ISI_SE_EENS10_IS1O_SE_EEEEESM_NSB_IJNSB_IJllllEEESE_S12_EEESM_S25_NS1V_6fusion15FusionCallbacksIS1Z_NS26_17LinearCombinationISM_fSM_fLNS_15FloatRoundStyleE2EEES20_S23_JEEENSA_5SM1004TMEM4LOAD26SM100_TMEM_LOAD_32dp32b64xENSA_20SM90_TMA_LOAD_IM2COLENS1B_IS1N_S1F_NS10_INSB_IJS1G_S1O_EEENSB_IJS1O_SE_EEEEEEENSA_39AutoVectorizingCopyWithAssumedAlignmentILi128EEENSA_21SM90_TMA_STORE_IM2COLES2K_S2M_S2M_EEEvvEEEEvNT_6ParamsE)
        /*0008*/ 	.word	0x000000d1


	//----- nvinfo : EIATTR_FRAME_SIZE
	.align		4
.L_19:
        /*000c*/ 	.byte	0x04, 0x11
        /*000e*/ 	.short	(.L_21 - .L_20)
	.align		4
.L_20:
        /*0010*/ 	.word	index@($__internal_2_$__cuda_sm10x_tcgen05_guardrail_trap_unallocated_columns_being_dealloced)
        /*0014*/ 	.word	0x00000008


	//----- nvinfo : EIATTR_FRAME_SIZE
	.align		4
.L_21:
        /*0018*/ 	.byte	0x04, 0x11
        /*001a*/ 	.short	(.L_23 - .L_22)
	.align		4
.L_22:
        /*001c*/ 	.word	index@($__internal_1_$__cuda_sm10x_tcgen05_guardrail_trap_phase_invalid_during_alloc)
        /*0020*/ 	.word	0x00000008


	//----- nvinfo : EIATTR_FRAME_SIZE
	.align		4
.L_23:
        /*0024*/ 	.byte	0x04, 0x11
        /*0026*/ 	.short	(.L_25 - .L_24)
	.align		4
.L_24:
        /*0028*/ 	.word	index@($__internal_0_$__cuda_sm10x_tcgen05_guardrail_trap_col_being_dealloced_not_returned_by_alloc)
        /*002c*/ 	.word	0x00000008


	//----- nvinfo : EIATTR_FRAME_SIZE
	.align		4
.L_25:
        /*0030*/ 	.byte	0x04, 0x11
        /*0032*/ 	.short	(.L_27 - .L_26)
	.align		4
.L_26:
        /*0034*/ 	.word	index@(_ZN7cutlass13device_kernelINS_4conv6kernel13ConvUniversalINS1_16ConvProblemShapeILNS1_8OperatorE1ELi3EEENS1_10collective14CollectiveConvINS1_47MainloopSm100TmaUmmaWarpSpecializedImplicitGemmILS5_1ELi32ELi3ELi1ELi2EN4cute5tupleIJNSA_1CILi2EEENSC_ILi1EEESE_EEEEENSB_IJNSC_ILi256EEENSC_ILi128EEENSB_IJNSC_ILi32EEEEEEEEENS_12float_e4m3_tESM_NSA_8TiledMMAINSA_8MMA_AtomIJNSA_10MMA_TraitsINSA_25SM100_MMA_F8F6F4_2x1SM_SSEJSM_SM_fSH_SI_NSA_17integral_constantINSA_4UMMA5MajorELST_0EEENSR_IST_LST_1EEENSR_INSS_7ScaleInELSW_0EEESX_EEEEEENSA_6LayoutINSB_IJSE_SE_SE_EEENSB_IJNSC_ILi0EEES12_S12_EEEEENSB_IJNSA_10UnderscoreES15_S15_EEEEENS7_6detail27Sm100ImplicitGemmTileTraitsINSA_25SM100_TMA_2SM_LOAD_IM2COLENSA_14ComposedLayoutINSA_7SwizzleILi1ELi4ELi3EEENSA_18smem_ptr_flag_bitsILi8EEENS10_INSB_IJNSC_ILi8EEESJ_EEENSB_IJSJ_SE_EEEEEEEvEENS19_INSA_18SM100_TMA_2SM_LOADENS1B_INS1C_ILi2ELi4ELi3EEES1F_NS10_INSB_IJNSC_ILi64EEES1G_EEENSB_IJSE_S1O_EEEEEEEvEEEENS_8epilogue10collective18CollectiveEpilogueINS1V_23Sm100TmaWarpSpecializedILi2ELi2ELi64ELb0ELb0EEEJNSB_IJSI_SI_SK_EEENSB_IJNS10_ISI_SE_EENS10_IS1O_SE_EEEEESM_NSB_IJNSB_IJllllEEESE_S12_EEESM_S25_NS1V_6fusion15FusionCallbacksIS1Z_NS26_17LinearCombinationISM_fSM_fLNS_15FloatRoundStyleE2EEES20_S23_JEEENSA_5SM1004TMEM4LOAD26SM100_TMEM_LOAD_32dp32b64xENSA_20SM90_TMA_LOAD_IM2COLENS1B_IS1N_S1F_NS10_INSB_IJS1G_S1O_EEENSB_IJS1O_SE_EEEEEEENSA_39AutoVectorizingCopyWithAssumedAlignmentILi128EEENSA_21SM90_TMA_STORE_IM2COLES2K_S2M_S2M_EEEvvEEEEvNT_6ParamsE)
        /*0038*/ 	.word	0x00000008


	//----- nvinfo : EIATTR_MIN_STACK_SIZE
	.align		4
.L_27:
        /*003c*/ 	.byte	0x04, 0x12
        /*003e*/ 	.short	(.L_29 - .L_28)
	.align		4
.L_28:
        /*0040*/ 	.word	index@(_ZN7cutlass13device_kernelINS_4conv6kernel13ConvUniversalINS1_16ConvProblemShapeILNS1_8OperatorE1ELi3EEENS1_10collective14CollectiveConvINS1_47MainloopSm100TmaUmmaWarpSpecializedImplicitGemmILS5_1ELi32ELi3ELi1ELi2EN4cute5tupleIJNSA_1CILi2EEENSC_ILi1EEESE_EEEEENSB_IJNSC_ILi256EEENSC_ILi128EEENSB_IJNSC_ILi32EEEEEEEEENS_12float_e4m3_tESM_NSA_8TiledMMAINSA_8MMA_AtomIJNSA_10MMA_TraitsINSA_25SM100_MMA_F8F6F4_2x1SM_SSEJSM_SM_fSH_SI_NSA_17integral_constantINSA_4UMMA5MajorELST_0EEENSR_IST_LST_1EEENSR_INSS_7ScaleInELSW_0EEESX_EEEEEENSA_6LayoutINSB_IJSE_SE_SE_EEENSB_IJNSC_ILi0EEES12_S12_EEEEENSB_IJNSA_10UnderscoreES15_S15_EEEEENS7_6detail27Sm100ImplicitGemmTileTraitsINSA_25SM100_TMA_2SM_LOAD_IM2COLENSA_14ComposedLayoutINSA_7SwizzleILi1ELi4ELi3EEENSA_18smem_ptr_flag_bitsILi8EEENS10_INSB_IJNSC_ILi8EEESJ_EEENSB_IJSJ_SE_EEEEEEEvEENS19_INSA_18SM100_TMA_2SM_LOADENS1B_INS1C_ILi2ELi4ELi3EEES1F_NS10_INSB_IJNSC_ILi64EEES1G_EEENSB_IJSE_S1O_EEEEEEEvEEEENS_8epilogue10collective18CollectiveEpilogueINS1V_23Sm100TmaWarpSpecializedILi2ELi2ELi64ELb0ELb0EEEJNSB_IJSI_SI_SK_EEENSB_IJNS10_ISI_SE_EENS10_IS1O_SE_EEEEESM_NSB_IJNSB_IJllllEEESE_S12_EEESM_S25_NS1V_6fusion15FusionCallbacksIS1Z_NS26_17LinearCombinationISM_fSM_fLNS_15FloatRoundStyleE2EEES20_S23_JEEENSA_5SM1004TMEM4LOAD26SM100_TMEM_LOAD_32dp32b64xENSA_20SM90_TMA_LOAD_IM2COLENS1B_IS1N_S1F_NS10_INSB_IJS1G_S1O_EEENSB_IJS1O_SE_EEEEEEENSA_39AutoVectorizingCopyWithAssumedAlignmentILi128EEENSA_21SM90_TMA_STORE_IM2COLES2K_S2M_S2M_EEEvvEEEEvNT_6ParamsE)
        /*0044*/ 	.word	0x00000008
.L_29:


//--------------------- .nv.compat                --------------------------
	.section	.nv.compat,"",@"SHT_CUDA_COMPAT_INFO"
	.align	4
        /*0000*/ 	.byte	0x02, 0x09, 0x01, 0x00, 0x02, 0x02, 0x02, 0x00, 0x02, 0x05, 0x05, 0x00, 0x03, 0x07, 0x01, 0x01
        /*0010*/ 	.byte	0x02, 0x03, 0x01, 0x00, 0x02, 0x06, 0x01, 0x00, 0x04, 0x0b, 0x08, 0x00, 0x09, 0x00, 0x00, 0x00
        /*0020*/ 	.byte	0x00, 0x00, 0x00, 0x00


//--------------------- .nv.info._ZN7cutlass13device_kernelINS_4conv6kernel13ConvUniversalINS1_16ConvProblemShapeILNS1_8OperatorE1ELi3EEENS1_10collective14CollectiveConvINS1_47MainloopSm100TmaUmmaWarpSpecializedImplicitGemmILS5_1ELi32ELi3ELi1ELi2EN4cute5tupleIJNSA_1CILi2EEENSC_ILi1EEESE_EEEEENSB_IJNSC_ILi256EEENSC_ILi128EEENSB_IJNSC_ILi32EEEEEEEEENS_12float_e4m3_tESM_NSA_8TiledMMAINSA_8MMA_AtomIJNSA_10MMA_TraitsINSA_25SM100_MMA_F8F6F4_2x1SM_SSEJSM_SM_fSH_SI_NSA_17integral_constantINSA_4UMMA5MajorELST_0EEENSR_IST_LST_1EEENSR_INSS_7ScaleInELSW_0EEESX_EEEEEENSA_6LayoutINSB_IJSE_SE_SE_EEENSB_IJNSC_ILi0EEES12_S12_EEEEENSB_IJNSA_10UnderscoreES15_S15_EEEEENS7_6detail27Sm100ImplicitGemmTileTraitsINSA_25SM100_TMA_2SM_LOAD_IM2COLENSA_14ComposedLayoutINSA_7SwizzleILi1ELi4ELi3EEENSA_18smem_ptr_flag_bitsILi8EEENS10_INSB_IJNSC_ILi8EEESJ_EEENSB_IJSJ_SE_EEEEEEEvEENS19_INSA_18SM100_TMA_2SM_LOADENS1B_INS1C_ILi2ELi4ELi3EEES1F_NS10_INSB_IJNSC_ILi64EEES1G_EEENSB_IJSE_S1O_EEEEEEEvEEEENS_8epilogue10collective18CollectiveEpilogueINS1V_23Sm100TmaWarpSpecializedILi2ELi2ELi64ELb0ELb0EEEJNSB_IJSI_SI_SK_EEENSB_IJNS10_ISI_SE_EENS10_IS1O_SE_EEEEESM_NSB_IJNSB_IJllllEEESE_S12_EEESM_S25_NS1V_6fusion15FusionCallbacksIS1Z_NS26_17LinearCombinationISM_fSM_fLNS_15FloatRoundStyleE2EEES20_S23_JEEENSA_5SM1004TMEM4LOAD26SM100_TMEM_LOAD_32dp32b64xENSA_20SM90_TMA_LOAD_IM2COLENS1B_IS1N_S1F_NS10_INSB_IJS1G_S1O_EEENSB_IJS1O_SE_EEEEEEENSA_39AutoVectorizingCopyWithAssumedAlignmentILi128EEENSA_21SM90_TMA_STORE_IM2COLES2K_S2M_S2M_EEEvvEEEEvNT_6ParamsE --------------------------
	.section	.nv.info._ZN7cutlass13device_kernelINS_4conv6kernel13ConvUniversalINS1_16ConvProblemShapeILNS1_8OperatorE1ELi3EEENS1_10collective14CollectiveConvINS1_47MainloopSm100TmaUmmaWarpSpecializedImplicitGemmILS5_1ELi32ELi3ELi1ELi2EN4cute5tupleIJNSA_1CILi2EEENSC_ILi1EEESE_EEEEENSB_IJNSC_ILi256EEENSC_ILi128EEENSB_IJNSC_ILi32EEEEEEEEENS_12float_e4m3_tESM_NSA_8TiledMMAINSA_8MMA_AtomIJNSA_10MMA_TraitsINSA_25SM100_MMA_F8F6F4_2x1SM_SSEJSM_SM_fSH_SI_NSA_17integral_constantINSA_4UMMA5MajorELST_0EEENSR_IST_LST_1EEENSR_INSS_7ScaleInELSW_0EEESX_EEEEEENSA_6LayoutINSB_IJSE_SE_SE_EEENSB_IJNSC_ILi0EEES12_S12_EEEEENSB_IJNSA_10UnderscoreES15_S15_EEEEENS7_6detail27Sm100ImplicitGemmTileTraitsINSA_25SM100_TMA_2SM_LOAD_IM2COLENSA_14ComposedLayoutINSA_7SwizzleILi1ELi4ELi3EEENSA_18smem_ptr_flag_bitsILi8EEENS10_INSB_IJNSC_ILi8EEESJ_EEENSB_IJSJ_SE_EEEEEEEvEENS19_INSA_18SM100_TMA_2SM_LOADENS1B_INS1C_ILi2ELi4ELi3EEES1F_NS10_INSB_IJNSC_ILi64EEES1G_EEENSB_IJSE_S1O_EEEEEEEvEEEENS_8epilogue10collective18CollectiveEpilogueINS1V_23Sm100TmaWarpSpecializedILi2ELi2ELi64ELb0ELb0EEEJNSB_IJSI_SI_SK_EEENSB_IJNS10_ISI_SE_EENS10_IS1O_SE_EEEEESM_NSB_IJNSB_IJllllEEESE_S12_EEESM_S25_NS1V_6fusion15FusionCallbacksIS1Z_NS26_17LinearCombinationISM_fSM_fLNS_15FloatRoundStyleE2EEES20_S23_JEEENSA_5SM1004TMEM4LOAD26SM100_TMEM_LOAD_32dp32b64xENSA_20SM90_TMA_LOAD_IM2COLENS1B_IS1N_S1F_NS10_INSB_IJS1G_S1O_EEENSB_IJS1O_SE_EEEEEEENSA_39AutoVectorizingCopyWithAssumedAlignmentILi128EEENSA_21SM90_TMA_STORE_IM2COLES2K_S2M_S2M_EEEvvEEEEvNT_6ParamsE,"",@"SHT_CUDA_INFO"
	.sectionflags	@""
	.align	4


	//----- nvinfo : EIATTR_CUDA_API_VERSION
	.align		4
        /*0000*/ 	.byte	0x04, 0x37
        /*0002*/ 	.short	(.L_31 - .L_30)
.L_30:
        /*0004*/ 	.word	0x00000082


	//----- nvinfo : EIATTR_KPARAM_INFO
	.align		4
.L_31:
        /*0008*/ 	.byte	0x04, 0x17
        /*000a*/ 	.short	(.L_33 - .L_32)
.L_32:
        /*000c*/ 	.word	0x00000000
        /*0010*/ 	.short	0x0000
        /*0012*/ 	.short	0x0000
        /*0014*/ 	.byte	0x00, 0xf0, 0x01, 0x24


	//----- nvinfo : EIATTR_AT_ENTRY_FRAGMENTS
	.align		4
.L_33:
        /*0018*/ 	.byte	0x04, 0x4f
        /*001a*/ 	.short	(.L_35 - .L_34)


	//   ....[0]....
.L_34:
        /*001c*/ 	.word	0x00000007


	//----- nvinfo : EIATTR_RESERVED_SMEM_USED
	.align		4
.L_35:
        /*0020*/ 	.byte	0x01, 0x41
	.zero		2


	//----- nvinfo : EIATTR_SPARSE_MMA_MASK
	.align		4
        /*0024*/ 	.byte	0x03, 0x50
        /*0026*/ 	.short	0x0000


	//----- nvinfo : EIATTR_TCGEN05_2CTA_USED
	.align		4
        /*0028*/ 	.byte	0x01, 0x52
	.zero		2


	//----- nvinfo : EIATTR_MAXREG_COUNT
	.align		4
        /*002c*/ 	.byte	0x03, 0x1b
        /*002e*/ 	.short	0x00ff


	//----- nvinfo : EIATTR_NUM_BARRIERS
	.align		4
        /*0030*/ 	.byte	0x02, 0x4c
        /*0032*/ 	.byte	0x07
	.zero		1


	//----- nvinfo : EIATTR_EXTERNS
	.align		4
        /*0034*/ 	.byte	0x04, 0x0f
        /*0036*/ 	.short	(.L_37 - .L_36)


	//   ....[0]....
	.align		4
.L_36:
        /*0038*/ 	.word	index@(__assertfail)


	//----- nvinfo : EIATTR_MERCURY_ISA_VERSION
	.align		4
.L_37:
        /*003c*/ 	.byte	0x03, 0x5f
        /*003e*/ 	.short	0x0101


	//----- nvinfo : EIATTR_INT_WARP_WIDE_INSTR_OFFSETS
	.align		4
        /*0040*/ 	.byte	0x04, 0x31
        /*0042*/ 	.short	(.L_39 - .L_38)


	//   ....[0]....
.L_38:
        /*0044*/ 	.word	0x00000f60


	//   ....[1]....
        /*0048*/ 	.word	0x00001000


	//   ....[2]....
        /*004c*/ 	.word	0x000056d0


	//   ....[3]....
        /*0050*/ 	.word	0x000056f0


	//   ....[4]....
        /*0054*/ 	.word	0x00005720


	//   ....[5]....
        /*0058*/ 	.word	0x00006440


	//   ....[6]....
        /*005c*/ 	.word	0x000064d0


	//   ....[7]....
        /*0060*/ 	.word	0x000065d0


	//   ....[8]....
        /*0064*/ 	.word	0x000066f0


	//----- nvinfo : EIATTR_COOP_GROUP_MASK_REGIDS
	.align		4
.L_39:
        /*0068*/ 	.byte	0x04, 0x29
        /*006a*/ 	.short	(.L_41 - .L_40)


	//   ....[0]....
.L_40:
        /*006c*/ 	.word	0xffffffff


	//   ....[1]....
        /*0070*/ 	.word	0xffffffff


	//   ....[2]....
        /*0074*/ 	.word	0xffffffff


	//   ....[3]....
        /*0078*/ 	.word	0xffffffff


	//   ....[4]....
        /*007c*/ 	.word	0xffffffff


	//   ....[5]....
        /*0080*/ 	.word	0xffffffff


	//   ....[6]....
        /*0084*/ 	.word	0xffffffff


	//   ....[7]....
        /*0088*/ 	.word	0xffffffff


	//   ....[8]....
        /*008c*/ 	.word	0xffffffff


	//   ....[9]....
        /*0090*/ 	.word	0xffffffff


	//   ....[10]....
        /*0094*/ 	.word	0xffffffff


	//   ....[11]....
        /*0098*/ 	.word	0xffffffff


	//   ....[12]....
        /*009c*/ 	.word	0xffffffff


	//----- nvinfo : EIATTR_COOP_GROUP_INSTR_OFFSETS
	.align		4
.L_41:
        /*00a0*/ 	.byte	0x04, 0x28
        /*00a2*/ 	.short	(.L_43 - .L_42)


	//   ....[0]....
.L_42:
        /*00a4*/ 	.word	0x000000d0


	//   ....[1]....
        /*00a8*/ 	.word	0x00000540


	//   ....[2]....
        /*00ac*/ 	.word	0x00000a80


	//   ....[3]....
        /*00b0*/ 	.word	0x00000bd0


	//   ....[4]....
        /*00b4*/ 	.word	0x00000cc0


	//   ....[5]....
        /*00b8*/ 	.word	0x00000e00


	//   ....[6]....
        /*00bc*/ 	.word	0x00001080


	//   ....[7]....
        /*00c0*/ 	.word	0x000029b0


	//   ....[8]....
        /*00c4*/ 	.word	0x00004750


	//   ....[9]....
        /*00c8*/ 	.word	0x00004c20


	//   ....[10]....
        /*00cc*/ 	.word	0x00004c50


	//   ....[11]....
        /*00d0*/ 	.word	0x000055f0


	//   ....[12]....
        /*00d4*/ 	.word	0x000057f0


	//----- nvinfo : EIATTR_VRC_CTA_INIT_COUNT
	.align		4
.L_43:
        /*00d8*/ 	.byte	0x02, 0x4a
        /*00da*/ 	.byte	0x80
	.zero		1


	//----- nvinfo : EIATTR_SYSCALL_OFFSETS
	.align		4
        /*00dc*/ 	.byte	0x04, 0x46
        /*00de*/ 	.short	(.L_45 - .L_44)


	//   ....[0]....
.L_44:
        /*00e0*/ 	.word	0x000072b0


	//   ....[1]....
        /*00e4*/ 	.word	0x000073f0


	//   ....[2]....
        /*00e8*/ 	.word	0x00007eb0


	//   ....[3]....
        /*00ec*/ 	.word	0x000094f0


	//----- nvinfo : EIATTR_MBARRIER_INSTR_OFFSETS
	.align		4
.L_45:
        /*00f0*/ 	.byte	0x04, 0x39
        /*00f2*/ 	.short	(.L_47 - .L_46)


	//   ....[0]....
.L_46:
        /*00f4*/ 	.word	0x00000660
        /*00f8*/ 	.word	0x000000ff
        /*00fc*/ 	.word	0x00000000
        /*0100*/ 	.short	0x0100
        /*0102*/ 	.byte	0x04
	.zero		1


	//   ....[1]....
        /*0104*/ 	.word	0x00000670
        /*0108*/ 	.word	0x000000ff
        /*010c*/ 	.word	0x00000100
        /*0110*/ 	.short	0x0100
        /*0112*/ 	.byte	0x04
	.zero		1


	//   ....[2]....
        /*0114*/ 	.word	0x00000680
        /*0118*/ 	.word	0x000000ff
        /*011c*/ 	.word	0x00000008
        /*0120*/ 	.short	0x0100
        /*0122*/ 	.byte	0x04
	.zero		1


	//   ....[3]....
        /*0124*/ 	.word	0x00000690
        /*0128*/ 	.word	0x000000ff
        /*012c*/ 	.word	0x00000108
        /*0130*/ 	.short	0x0100
        /*0132*/ 	.byte	0x04
	.zero		1


	//   ....[4]....
        /*0134*/ 	.word	0x000006a0
        /*0138*/ 	.word	0x000000ff
        /*013c*/ 	.word	0x00000010
        /*0140*/ 	.short	0x0100
        /*0142*/ 	.byte	0x04
	.zero		1


	//   ....[5]....
        /*0144*/ 	.word	0x000006b0
        /*0148*/ 	.word	0x000000ff
        /*014c*/ 	.word	0x00000110
        /*0150*/ 	.short	0x0100
        /*0152*/ 	.byte	0x04
	.zero		1


	//   ....[6]....
        /*0154*/ 	.word	0x000006c0
        /*0158*/ 	.word	0x000000ff
        /*015c*/ 	.word	0x00000018
        /*0160*/ 	.short	0x0100
        /*0162*/ 	.byte	0x04
	.zero		1


	//   ....[7]....
        /*0164*/ 	.word	0x000006d0
        /*0168*/ 	.word	0x000000ff
        /*016c*/ 	.word	0x00000118
        /*0170*/ 	.short	0x0100
        /*0172*/ 	.byte	0x04
	.zero		1


	//   ....[8]....
        /*0174*/ 	.word	0x000006e0
        /*0178*/ 	.word	0x000000ff
        /*017c*/ 	.word	0x00000020
        /*0180*/ 	.short	0x0100
        /*0182*/ 	.byte	0x04
	.zero		1


	//   ....[9]....
        /*0184*/ 	.word	0x000006f0
        /*0188*/ 	.word	0x000000ff
        /*018c*/ 	.word	0x00000120
        /*0190*/ 	.short	0x0100
        /*0192*/ 	.byte	0x04
	.zero		1


	//   ....[10]....
        /*0194*/ 	.word	0x00000700
        /*0198*/ 	.word	0x000000ff
        /*019c*/ 	.word	0x00000028
        /*01a0*/ 	.short	0x0100
        /*01a2*/ 	.byte	0x04
	.zero		1


	//   ....[11]....
        /*01a4*/ 	.word	0x00000710
        /*01a8*/ 	.word	0x000000ff
        /*01ac*/ 	.word	0x00000128
        /*01b0*/ 	.short	0x0100
        /*01b2*/ 	.byte	0x04
	.zero		1


	//   ....[12]....
        /*01b4*/ 	.word	0x00000720
        /*01b8*/ 	.word	0x000000ff
        /*01bc*/ 	.word	0x00000030
        /*01c0*/ 	.short	0x0100
        /*01c2*/ 	.byte	0x04
	.zero		1


	//   ....[13]....
        /*01c4*/ 	.word	0x00000730
        /*01c8*/ 	.word	0x000000ff
        /*01cc*/ 	.word	0x00000130
        /*01d0*/ 	.short	0x0100
        /*01d2*/ 	.byte	0x04
	.zero		1


	//   ....[14]....
        /*01d4*/ 	.word	0x00000740
        /*01d8*/ 	.word	0x000000ff
        /*01dc*/ 	.word	0x00000038
        /*01e0*/ 	.short	0x0100
        /*01e2*/ 	.byte	0x04
	.zero		1


	//   ....[15]....
        /*01e4*/ 	.word	0x00000750
        /*01e8*/ 	.word	0x000000ff
        /*01ec*/ 	.word	0x00000138
        /*01f0*/ 	.short	0x0100
        /*01f2*/ 	.byte	0x04
	.zero		1


	//   ....[16]....
        /*01f4*/ 	.word	0x00000760
        /*01f8*/ 	.word	0x000000ff
        /*01fc*/ 	.word	0x00000040
        /*0200*/ 	.short	0x0100
        /*0202*/ 	.byte	0x04
	.zero		1


	//   ....[17]....
        /*0204*/ 	.word	0x00000770
        /*0208*/ 	.word	0x000000ff
        /*020c*/ 	.word	0x00000140
        /*0210*/ 	.short	0x0100
        /*0212*/ 	.byte	0x04
	.zero		1


	//   ....[18]....
        /*0214*/ 	.word	0x00000780
        /*0218*/ 	.word	0x000000ff
        /*021c*/ 	.word	0x00000048
        /*0220*/ 	.short	0x0100
        /*0222*/ 	.byte	0x04
	.zero		1


	//   ....[19]....
        /*0224*/ 	.word	0x00000790
        /*0228*/ 	.word	0x000000ff
        /*022c*/ 	.word	0x00000148
        /*0230*/ 	.short	0x0100
        /*0232*/ 	.byte	0x04
	.zero		1


	//   ....[20]....
        /*0234*/ 	.word	0x000007a0
        /*0238*/ 	.word	0x000000ff
        /*023c*/ 	.word	0x00000050
        /*0240*/ 	.short	0x0100
        /*0242*/ 	.byte	0x04
	.zero		1


	//   ....[21]....
        /*0244*/ 	.word	0x000007b0
        /*0248*/ 	.word	0x000000ff
        /*024c*/ 	.word	0x00000150
        /*0250*/ 	.short	0x0100
        /*0252*/ 	.byte	0x04
	.zero		1


	//   ....[22]....
        /*0254*/ 	.word	0x000007c0
        /*0258*/ 	.word	0x000000ff
        /*025c*/ 	.word	0x00000058
        /*0260*/ 	.short	0x0100
        /*0262*/ 	.byte	0x04
	.zero		1


	//   ....[23]....
        /*0264*/ 	.word	0x000007d0
        /*0268*/ 	.word	0x000000ff
        /*026c*/ 	.word	0x00000158
        /*0270*/ 	.short	0x0100
        /*0272*/ 	.byte	0x04
	.zero		1


	//   ....[24]....
        /*0274*/ 	.word	0x000007e0
        /*0278*/ 	.word	0x000000ff
        /*027c*/ 	.word	0x00000060
        /*0280*/ 	.short	0x0100
        /*0282*/ 	.byte	0x04
	.zero		1


	//   ....[25]....
        /*0284*/ 	.word	0x000007f0
        /*0288*/ 	.word	0x000000ff
        /*028c*/ 	.word	0x00000160
        /*0290*/ 	.short	0x0100
        /*0292*/ 	.byte	0x04
	.zero		1


	//   ....[26]....
        /*0294*/ 	.word	0x00000800
        /*0298*/ 	.word	0x000000ff
        /*029c*/ 	.word	0x00000068
        /*02a0*/ 	.short	0x0100
        /*02a2*/ 	.byte	0x04
	.zero		1


	//   ....[27]....
        /*02a4*/ 	.word	0x00000810
        /*02a8*/ 	.word	0x000000ff
        /*02ac*/ 	.word	0x00000168
        /*02b0*/ 	.short	0x0100
        /*02b2*/ 	.byte	0x04
	.zero		1


	//   ....[28]....
        /*02b4*/ 	.word	0x00000820
        /*02b8*/ 	.word	0x000000ff
        /*02bc*/ 	.word	0x00000070
        /*02c0*/ 	.short	0x0100
        /*02c2*/ 	.byte	0x04
	.zero		1


	//   ....[29]....
        /*02c4*/ 	.word	0x00000830
        /*02c8*/ 	.word	0x000000ff
        /*02cc*/ 	.word	0x00000170
        /*02d0*/ 	.short	0x0100
        /*02d2*/ 	.byte	0x04
	.zero		1


	//   ....[30]....
        /*02d4*/ 	.word	0x00000840
        /*02d8*/ 	.word	0x000000ff
        /*02dc*/ 	.word	0x00000078
        /*02e0*/ 	.short	0x0100
        /*02e2*/ 	.byte	0x04
	.zero		1


	//   ....[31]....
        /*02e4*/ 	.word	0x00000850
        /*02e8*/ 	.word	0x000000ff
        /*02ec*/ 	.word	0x00000178
        /*02f0*/ 	.short	0x0100
        /*02f2*/ 	.byte	0x04
	.zero		1


	//   ....[32]....
        /*02f4*/ 	.word	0x00000860
        /*02f8*/ 	.word	0x000000ff
        /*02fc*/ 	.word	0x00000080
        /*0300*/ 	.short	0x0100
        /*0302*/ 	.byte	0x04
	.zero		1


	//   ....[33]....
        /*0304*/ 	.word	0x00000870
        /*0308*/ 	.word	0x000000ff
        /*030c*/ 	.word	0x00000180
        /*0310*/ 	.short	0x0100
        /*0312*/ 	.byte	0x04
	.zero		1


	//   ....[34]....
        /*0314*/ 	.word	0x00000880
        /*0318*/ 	.word	0x000000ff
        /*031c*/ 	.word	0x00000088
        /*0320*/ 	.short	0x0100
        /*0322*/ 	.byte	0x04
	.zero		1


	//   ....[35]....
        /*0324*/ 	.word	0x00000890
        /*0328*/ 	.word	0x000000ff
        /*032c*/ 	.word	0x00000188
        /*0330*/ 	.short	0x0100
        /*0332*/ 	.byte	0x04
	.zero		1


	//   ....[36]....
        /*0334*/ 	.word	0x000008a0
        /*0338*/ 	.word	0x000000ff
        /*033c*/ 	.word	0x00000090
        /*0340*/ 	.short	0x0100
        /*0342*/ 	.byte	0x04
	.zero		1


	//   ....[37]....
        /*0344*/ 	.word	0x000008b0
        /*0348*/ 	.word	0x000000ff
        /*034c*/ 	.word	0x00000190
        /*0350*/ 	.short	0x0100
        /*0352*/ 	.byte	0x04
	.zero		1


	//   ....[38]....
        /*0354*/ 	.word	0x000008c0
        /*0358*/ 	.word	0x000000ff
        /*035c*/ 	.word	0x00000098
        /*0360*/ 	.short	0x0100
        /*0362*/ 	.byte	0x04
	.zero		1


	//   ....[39]....
        /*0364*/ 	.word	0x000008d0
        /*0368*/ 	.word	0x000000ff
        /*036c*/ 	.word	0x00000198
        /*0370*/ 	.short	0x0100
        /*0372*/ 	.byte	0x04
	.zero		1


	//   ....[40]....
        /*0374*/ 	.word	0x000008e0
        /*0378*/ 	.word	0x000000ff
        /*037c*/ 	.word	0x000000a0
        /*0380*/ 	.short	0x0100
        /*0382*/ 	.byte	0x04
	.zero		1


	//   ....[41]....
        /*0384*/ 	.word	0x000008f0
        /*0388*/ 	.word	0x000000ff
        /*038c*/ 	.word	0x000001a0
        /*0390*/ 	.short	0x0100
        /*0392*/ 	.byte	0x04
	.zero		1


	//   ....[42]....
        /*0394*/ 	.word	0x00000900
        /*0398*/ 	.word	0x000000ff
        /*039c*/ 	.word	0x000000a8
        /*03a0*/ 	.short	0x0100
        /*03a2*/ 	.byte	0x04
	.zero		1


	//   ....[43]....
        /*03a4*/ 	.word	0x00000910
        /*03a8*/ 	.word	0x000000ff
        /*03ac*/ 	.word	0x000001a8
        /*03b0*/ 	.short	0x0100
        /*03b2*/ 	.byte	0x04
	.zero		1


	//   ....[44]....
        /*03b4*/ 	.word	0x00000920
        /*03b8*/ 	.word	0x000000ff
        /*03bc*/ 	.word	0x000000b0
        /*03c0*/ 	.short	0x0100
        /*03c2*/ 	.byte	0x04
	.zero		1


	//   ....[45]....
        /*03c4*/ 	.word	0x00000930
        /*03c8*/ 	.word	0x000000ff
        /*03cc*/ 	.word	0x000001b0
        /*03d0*/ 	.short	0x0100
        /*03d2*/ 	.byte	0x04
	.zero		1


	//   ....[46]....
        /*03d4*/ 	.word	0x00000940
        /*03d8*/ 	.word	0x000000ff
        /*03dc*/ 	.word	0x000000b8
        /*03e0*/ 	.short	0x0100
        /*03e2*/ 	.byte	0x04
	.zero		1


	//   ....[47]....
        /*03e4*/ 	.word	0x00000950
        /*03e8*/ 	.word	0x000000ff
        /*03ec*/ 	.word	0x000001b8
        /*03f0*/ 	.short	0x0100
        /*03f2*/ 	.byte	0x04
	.zero		1


	//   ....[48]....
        /*03f4*/ 	.word	0x00000960
        /*03f8*/ 	.word	0x000000ff
        /*03fc*/ 	.word	0x000000c0
        /*0400*/ 	.short	0x0100
        /*0402*/ 	.byte	0x04
	.zero		1


	//   ....[49]....
        /*0404*/ 	.word	0x00000970
        /*0408*/ 	.word	0x000000ff
        /*040c*/ 	.word	0x000001c0
        /*0410*/ 	.short	0x0100
        /*0412*/ 	.byte	0x04
	.zero		1


	//   ....[50]....
        /*0414*/ 	.word	0x00000980
        /*0418*/ 	.word	0x000000ff
        /*041c*/ 	.word	0x000000c8
        /*0420*/ 	.short	0x0100
        /*0422*/ 	.byte	0x04
	.zero		1


	//   ....[51]....
        /*0424*/ 	.word	0x00000990
        /*0428*/ 	.word	0x000000ff
        /*042c*/ 	.word	0x000001c8
        /*0430*/ 	.short	0x0100
        /*0432*/ 	.byte	0x04
	.zero		1


	//   ....[52]....
        /*0434*/ 	.word	0x000009a0
        /*0438*/ 	.word	0x000000ff
        /*043c*/ 	.word	0x000000d0
        /*0440*/ 	.short	0x0100
        /*0442*/ 	.byte	0x04
	.zero		1


	//   ....[53]....
        /*0444*/ 	.word	0x000009b0
        /*0448*/ 	.word	0x000000ff
        /*044c*/ 	.word	0x000001d0
        /*0450*/ 	.short	0x0100
        /*0452*/ 	.byte	0x04
	.zero		1


	//   ....[54]....
        /*0454*/ 	.word	0x000009c0
        /*0458*/ 	.word	0x000000ff
        /*045c*/ 	.word	0x000000d8
        /*0460*/ 	.short	0x0100
        /*0462*/ 	.byte	0x04
	.zero		1


	//   ....[55]....
        /*0464*/ 	.word	0x000009d0
        /*0468*/ 	.word	0x000000ff
        /*046c*/ 	.word	0x000001d8
        /*0470*/ 	.short	0x0100
        /*0472*/ 	.byte	0x04
	.zero		1


	//   ....[56]....
        /*0474*/ 	.word	0x000009e0
        /*0478*/ 	.word	0x000000ff
        /*047c*/ 	.word	0x000000e0
        /*0480*/ 	.short	0x0100
        /*0482*/ 	.byte	0x04
	.zero		1


	//   ....[57]....
        /*0484*/ 	.word	0x000009f0
        /*0488*/ 	.word	0x000000ff
        /*048c*/ 	.word	0x000001e0
        /*0490*/ 	.short	0x0100
        /*0492*/ 	.byte	0x04
	.zero		1


	//   ....[58]....
        /*0494*/ 	.word	0x00000a00
        /*0498*/ 	.word	0x000000ff
        /*049c*/ 	.word	0x000000e8
        /*04a0*/ 	.short	0x0100
        /*04a2*/ 	.byte	0x04
	.zero		1


	//   ....[59]....
        /*04a4*/ 	.word	0x00000a10
        /*04a8*/ 	.word	0x000000ff
        /*04ac*/ 	.word	0x000001e8
        /*04b0*/ 	.short	0x0100
        /*04b2*/ 	.byte	0x04
	.zero		1


	//   ....[60]....
        /*04b4*/ 	.word	0x00000a20
        /*04b8*/ 	.word	0x000000ff
        /*04bc*/ 	.word	0x000000f0
        /*04c0*/ 	.short	0x0100
        /*04c2*/ 	.byte	0x04
	.zero		1


	//   ....[61]....
        /*04c4*/ 	.word	0x00000a30
        /*04c8*/ 	.word	0x000000ff
        /*04cc*/ 	.word	0x000001f0
        /*04d0*/ 	.short	0x0100
        /*04d2*/ 	.byte	0x04
	.zero		1


	//   ....[62]....
        /*04d4*/ 	.word	0x00000a40
        /*04d8*/ 	.word	0x000000ff
        /*04dc*/ 	.word	0x000000f8
        /*04e0*/ 	.short	0x0100
        /*04e2*/ 	.byte	0x04
	.zero		1


	//   ....[63]....
        /*04e4*/ 	.word	0x00000a50
        /*04e8*/ 	.word	0x000000ff
        /*04ec*/ 	.word	0x000001f8
        /*04f0*/ 	.short	0x0100
        /*04f2*/ 	.byte	0x04
	.zero		1


	//   ....[64]....
        /*04f4*/ 	.word	0x00000b80
        /*04f8*/ 	.word	0x000000ff
        /*04fc*/ 	.word	0x00000200
        /*0500*/ 	.short	0x0100
        /*0502*/ 	.byte	0x04
	.zero		1


	//   ....[65]....
        /*0504*/ 	.word	0x00000b90
        /*0508*/ 	.word	0x000000ff
        /*050c*/ 	.word	0x00000210
        /*0510*/ 	.short	0x0100
        /*0512*/ 	.byte	0x04
	.zero		1


	//   ....[66]....
        /*0514*/ 	.word	0x00000ba0
        /*0518*/ 	.word	0x000000ff
        /*051c*/ 	.word	0x00000208
        /*0520*/ 	.short	0x0100
        /*0522*/ 	.byte	0x04
	.zero		1


	//   ....[67]....
        /*0524*/ 	.word	0x00000bb0
        /*0528*/ 	.word	0x000000ff
        /*052c*/ 	.word	0x00000218
        /*0530*/ 	.short	0x0100
        /*0532*/ 	.byte	0x04
	.zero		1


	//   ....[68]....
        /*0534*/ 	.word	0x00000c90
        /*0538*/ 	.word	0x000000ff
        /*053c*/ 	.word	0x00000220
        /*0540*/ 	.short	0x0100
        /*0542*/ 	.byte	0x04
	.zero		1


	//   ....[69]....
        /*0544*/ 	.word	0x00000ca0
        /*0548*/ 	.word	0x000000ff
        /*054c*/ 	.word	0x00000228
        /*0550*/ 	.short	0x0100
        /*0552*/ 	.byte	0x04
	.zero		1


	//   ....[70]....
        /*0554*/ 	.word	0x00000dd0
        /*0558*/ 	.word	0x000000ff
        /*055c*/ 	.word	0x00000230
        /*0560*/ 	.short	0x0100
        /*0562*/ 	.byte	0x06
	.zero		1


	//   ....[71]....
        /*0564*/ 	.word	0x00000de0
        /*0568*/ 	.word	0x000000ff
        /*056c*/ 	.word	0x00000238
        /*0570*/ 	.short	0x0100
        /*0572*/ 	.byte	0x06
	.zero		1


	//   ....[72]....
        /*0574*/ 	.word	0x00000f10
        /*0578*/ 	.word	0x000000ff
        /*057c*/ 	.word	0x00000240
        /*0580*/ 	.short	0x0100
        /*0582*/ 	.byte	0x04
	.zero		1


	//   ....[73]....
        /*0584*/ 	.word	0x00000f20
        /*0588*/ 	.word	0x000000ff
        /*058c*/ 	.word	0x00000250
        /*0590*/ 	.short	0x0100
        /*0592*/ 	.byte	0x04
	.zero		1


	//   ....[74]....
        /*0594*/ 	.word	0x00000f30
        /*0598*/ 	.word	0x000000ff
        /*059c*/ 	.word	0x00000248
        /*05a0*/ 	.short	0x0100
        /*05a2*/ 	.byte	0x04
	.zero		1


	//   ....[75]....
        /*05a4*/ 	.word	0x00000f40
        /*05a8*/ 	.word	0x000000ff
        /*05ac*/ 	.word	0x00000258
        /*05b0*/ 	.short	0x0100
        /*05b2*/ 	.byte	0x04
	.zero		1


	//   ....[76]....
        /*05b4*/ 	.word	0x00001040
        /*05b8*/ 	.word	0x000000ff
        /*05bc*/ 	.word	0x00000260
        /*05c0*/ 	.short	0x0100
        /*05c2*/ 	.byte	0x06
	.zero		1


	//   ....[77]....
        /*05c4*/ 	.word	0x00001b90
        /*05c8*/ 	.word	0x000000ff
        /*05cc*/ 	.word	0x00000100
        /*05d0*/ 	.short	0x010a
        /*05d2*/ 	.byte	0x04
	.zero		1


	//   ....[78]....
        /*05d4*/ 	.word	0x00001ee0
        /*05d8*/ 	.word	0x000000ff
        /*05dc*/ 	.word	0x00000100
        /*05e0*/ 	.short	0x010a
        /*05e2*/ 	.byte	0x09
	.zero		1


	//   ....[79]....
        /*05e4*/ 	.word	0x00002090
        /*05e8*/ 	.word	0x000000ff
        /*05ec*/ 	.word	0x00000100
        /*05f0*/ 	.short	0x010a
        /*05f2*/ 	.byte	0x08
	.zero		1


	//   ....[80]....
        /*05f4*/ 	.word	0x000022c0
        /*05f8*/ 	.word	0x000000ff
        /*05fc*/ 	.word	0x00000228
        /*0600*/ 	.short	0x0101
        /*0602*/ 	.byte	0x1e
	.zero		1


	//   ....[81]....
        /*0604*/ 	.word	0x000022f0
        /*0608*/ 	.word	0x000000ff
        /*060c*/ 	.word	0x00000100
        /*0610*/ 	.short	0x010a
        /*0612*/ 	.byte	0x04
	.zero		1


	//   ....[82]....
        /*0614*/ 	.word	0x000025d0
        /*0618*/ 	.word	0x000000ff
        /*061c*/ 	.word	0x00000100
        /*0620*/ 	.short	0x010a
        /*0622*/ 	.byte	0x09
	.zero		1


	//   ....[83]....
        /*0624*/ 	.word	0x00002780
        /*0628*/ 	.word	0x000000ff
        /*062c*/ 	.word	0x00000100
        /*0630*/ 	.short	0x010a
        /*0632*/ 	.byte	0x08
	.zero		1


	//   ....[84]....
        /*0634*/ 	.word	0x000029c0
        /*0638*/ 	.word	0x000000ff
        /*063c*/ 	.word	0x00000230
        /*0640*/ 	.short	0x010a
        /*0642*/ 	.byte	0x1e
	.zero		1


	//   ....[85]....
        /*0644*/ 	.word	0x00002a80
        /*0648*/ 	.word	0x000000ff
        /*064c*/ 	.word	0x00000000
        /*0650*/ 	.short	0x0101
        /*0652*/ 	.byte	0x04
	.zero		1


	//   ....[86]....
        /*0654*/ 	.word	0x00003080
        /*0658*/ 	.word	0x000000ff
        /*065c*/ 	.word	0x00000000
        /*0660*/ 	.short	0x010a
        /*0662*/ 	.byte	0x04
	.zero		1


	//   ....[87]....
        /*0664*/ 	.word	0x00003120
        /*0668*/ 	.word	0x000000ff
        /*066c*/ 	.word	0x00000000
        /*0670*/ 	.short	0x010a
        /*0672*/ 	.byte	0x05
	.zero		1


	//   ....[88]....
        /*0674*/ 	.word	0x000031c0
        /*0678*/ 	.word	0x000000ff
        /*067c*/ 	.word	0x00000000
        /*0680*/ 	.short	0x010a
        /*0682*/ 	.byte	0x05
	.zero		1


	//   ....[89]....
        /*0684*/ 	.word	0x00003260
        /*0688*/ 	.word	0x000000ff
        /*068c*/ 	.word	0x00000000
        /*0690*/ 	.short	0x010a
        /*0692*/ 	.byte	0x05
	.zero		1


	//   ....[90]....
        /*0694*/ 	.word	0x00003300
        /*0698*/ 	.word	0x000000ff
        /*069c*/ 	.word	0x00000000
        /*06a0*/ 	.short	0x010a
        /*06a2*/ 	.byte	0x05
	.zero		1


	//   ....[91]....
        /*06a4*/ 	.word	0x000033a0
        /*06a8*/ 	.word	0x000000ff
        /*06ac*/ 	.word	0x00000000
        /*06b0*/ 	.short	0x010a
        /*06b2*/ 	.byte	0x05
	.zero		1


	//   ....[92]....
        /*06b4*/ 	.word	0x00003440
        /*06b8*/ 	.word	0x000000ff
        /*06bc*/ 	.word	0x00000000
        /*06c0*/ 	.short	0x010a
        /*06c2*/ 	.byte	0x05
	.zero		1


	//   ....[93]....
        /*06c4*/ 	.word	0x000034e0
        /*06c8*/ 	.word	0x000000ff
        /*06cc*/ 	.word	0x00000000
        /*06d0*/ 	.short	0x010a
        /*06d2*/ 	.byte	0x05
	.zero		1


	//   ....[94]....
        /*06d4*/ 	.word	0x00003580
        /*06d8*/ 	.word	0x000000ff
        /*06dc*/ 	.word	0x00000000
        /*06e0*/ 	.short	0x010a
        /*06e2*/ 	.byte	0x05
	.zero		1


	//   ....[95]....
        /*06e4*/ 	.word	0x00003620
        /*06e8*/ 	.word	0x000000ff
        /*06ec*/ 	.word	0x00000000
        /*06f0*/ 	.short	0x010a
        /*06f2*/ 	.byte	0x05
	.zero		1


	//   ....[96]....
        /*06f4*/ 	.word	0x000036c0
        /*06f8*/ 	.word	0x000000ff
        /*06fc*/ 	.word	0x00000000
        /*0700*/ 	.short	0x010a
        /*0702*/ 	.byte	0x05
	.zero		1


	//   ....[97]....
        /*0704*/ 	.word	0x00003760
        /*0708*/ 	.word	0x000000ff
        /*070c*/ 	.word	0x00000000
        /*0710*/ 	.short	0x010a
        /*0712*/ 	.byte	0x05
	.zero		1


	//   ....[98]....
        /*0714*/ 	.word	0x00003800
        /*0718*/ 	.word	0x000000ff
        /*071c*/ 	.word	0x00000000
        /*0720*/ 	.short	0x010a
        /*0722*/ 	.byte	0x05
	.zero		1


	//   ....[99]....
        /*0724*/ 	.word	0x000038a0
        /*0728*/ 	.word	0x000000ff
        /*072c*/ 	.word	0x00000000
        /*0730*/ 	.short	0x010a
        /*0732*/ 	.byte	0x05
	.zero		1


	//   ....[100]....
        /*0734*/ 	.word	0x00003940
        /*0738*/ 	.word	0x000000ff
        /*073c*/ 	.word	0x00000000
        /*0740*/ 	.short	0x010a
        /*0742*/ 	.byte	0x05
	.zero		1


	//   ....[101]....
        /*0744*/ 	.word	0x000039e0
        /*0748*/ 	.word	0x000000ff
        /*074c*/ 	.word	0x00000000
        /*0750*/ 	.short	0x010a
        /*0752*/ 	.byte	0x05
	.zero		1


	//   ....[102]....
        /*0754*/ 	.word	0x00003a80
        /*0758*/ 	.word	0x000000ff
        /*075c*/ 	.word	0x00000000
        /*0760*/ 	.short	0x010a
        /*0762*/ 	.byte	0x05
	.zero		1


	//   ....[103]....
        /*0764*/ 	.word	0x00003b20
        /*0768*/ 	.word	0x000000ff
        /*076c*/ 	.word	0x00000000
        /*0770*/ 	.short	0x010a
        /*0772*/ 	.byte	0x05
	.zero		1


	//   ....[104]....
        /*0774*/ 	.word	0x00003bc0
        /*0778*/ 	.word	0x000000ff
        /*077c*/ 	.word	0x00000000
        /*0780*/ 	.short	0x010a
        /*0782*/ 	.byte	0x05
	.zero		1


	//   ....[105]....
        /*0784*/ 	.word	0x00003c60
        /*0788*/ 	.word	0x000000ff
        /*078c*/ 	.word	0x00000000
        /*0790*/ 	.short	0x010a
        /*0792*/ 	.byte	0x05
	.zero		1


	//   ....[106]....
        /*0794*/ 	.word	0x00003d00
        /*0798*/ 	.word	0x000000ff
        /*079c*/ 	.word	0x00000000
        /*07a0*/ 	.short	0x010a
        /*07a2*/ 	.byte	0x05
	.zero		1


	//   ....[107]....
        /*07a4*/ 	.word	0x00003da0
        /*07a8*/ 	.word	0x000000ff
        /*07ac*/ 	.word	0x00000000
        /*07b0*/ 	.short	0x010a
        /*07b2*/ 	.byte	0x05
	.zero		1


	//   ....[108]....
        /*07b4*/ 	.word	0x00003e40
        /*07b8*/ 	.word	0x000000ff
        /*07bc*/ 	.word	0x00000000
        /*07c0*/ 	.short	0x010a
        /*07c2*/ 	.byte	0x05
	.zero		1


	//   ....[109]....
        /*07c4*/ 	.word	0x00003ee0
        /*07c8*/ 	.word	0x000000ff
        /*07cc*/ 	.word	0x00000000
        /*07d0*/ 	.short	0x010a
        /*07d2*/ 	.byte	0x05
	.zero		1


	//   ....[110]....
        /*07d4*/ 	.word	0x00003f80
        /*07d8*/ 	.word	0x000000ff
        /*07dc*/ 	.word	0x00000000
        /*07e0*/ 	.short	0x010a
        /*07e2*/ 	.byte	0x05
	.zero		1


	//   ....[111]....
        /*07e4*/ 	.word	0x00004020
        /*07e8*/ 	.word	0x000000ff
        /*07ec*/ 	.word	0x00000000
        /*07f0*/ 	.short	0x010a
        /*07f2*/ 	.byte	0x05
	.zero		1


	//   ....[112]....
        /*07f4*/ 	.word	0x000040c0
        /*07f8*/ 	.word	0x000000ff
        /*07fc*/ 	.word	0x00000000
        /*0800*/ 	.short	0x010a
        /*0802*/ 	.byte	0x05
	.zero		1


	//   ....[113]....
        /*0804*/ 	.word	0x00004160
        /*0808*/ 	.word	0x000000ff
        /*080c*/ 	.word	0x00000000
        /*0810*/ 	.short	0x010a
        /*0812*/ 	.byte	0x05
	.zero		1


	//   ....[114]....
        /*0814*/ 	.word	0x00004200
        /*0818*/ 	.word	0x000000ff
        /*081c*/ 	.word	0x00000000
        /*0820*/ 	.short	0x010a
        /*0822*/ 	.byte	0x05
	.zero		1


	//   ....[115]....
        /*0824*/ 	.word	0x000042a0
        /*0828*/ 	.word	0x000000ff
        /*082c*/ 	.word	0x00000000
        /*0830*/ 	.short	0x010a
        /*0832*/ 	.byte	0x05
	.zero		1


	//   ....[116]....
        /*0834*/ 	.word	0x00004340
        /*0838*/ 	.word	0x000000ff
        /*083c*/ 	.word	0x00000000
        /*0840*/ 	.short	0x010a
        /*0842*/ 	.byte	0x05
	.zero		1


	//   ....[117]....
        /*0844*/ 	.word	0x000043f0
        /*0848*/ 	.word	0x00000000
        /*084c*/ 	.word	0x00000000
        /*0850*/ 	.short	0x010a
        /*0852*/ 	.byte	0xff
	.zero		1


	//   ....[118]....
        /*0854*/ 	.word	0x00004520
        /*0858*/ 	.word	0x000000ff
        /*085c*/ 	.word	0x00000238
        /*0860*/ 	.short	0x010a
        /*0862*/ 	.byte	0x04
	.zero		1


	//   ....[119]....
        /*0864*/ 	.word	0x000045c0
        /*0868*/ 	.word	0x000000ff
        /*086c*/ 	.word	0x00000230
        /*0870*/ 	.short	0x010a
        /*0872*/ 	.byte	0x04
	.zero		1


	//   ....[120]....
        /*0874*/ 	.word	0x00004660
        /*0878*/ 	.word	0x000000ff
        /*087c*/ 	.word	0x00000000
        /*0880*/ 	.short	0x0101
        /*0882*/ 	.byte	0x05
	.zero		1


	//   ....[121]....
        /*0884*/ 	.word	0x000046a0
        /*0888*/ 	.word	0x000000ff
        /*088c*/ 	.word	0x00000238
        /*0890*/ 	.short	0x0106
        /*0892*/ 	.byte	0x04
	.zero		1


	//   ....[122]....
        /*0894*/ 	.word	0x000046e0
        /*0898*/ 	.word	0x00000000
        /*089c*/ 	.word	0x00000238
        /*08a0*/ 	.short	0x010a
        /*08a2*/ 	.byte	0xff
	.zero		1


	//   ....[123]....
        /*08a4*/ 	.word	0x00004920
        /*08a8*/ 	.word	0x000000ff
        /*08ac*/ 	.word	0x00000008
        /*08b0*/ 	.short	0x010a
        /*08b2*/ 	.byte	0x05
	.zero		1


	//   ....[124]....
        /*08b4*/ 	.word	0x00004940
        /*08b8*/ 	.word	0x000000ff
        /*08bc*/ 	.word	0x00000008
        /*08c0*/ 	.short	0x010a
        /*08c2*/ 	.byte	0x05
	.zero		1


	//   ....[125]....
        /*08c4*/ 	.word	0x00004ad0
        /*08c8*/ 	.word	0x000000ff
        /*08cc*/ 	.word	0x00000008
        /*08d0*/ 	.short	0x010a
        /*08d2*/ 	.byte	0x05
	.zero		1


	//   ....[126]....
        /*08d4*/ 	.word	0x00004af0
        /*08d8*/ 	.word	0x000000ff
        /*08dc*/ 	.word	0x00000008
        /*08e0*/ 	.short	0x010a
        /*08e2*/ 	.byte	0x05
	.zero		1


	//   ....[127]....
        /*08e4*/ 	.word	0x00004bb0
        /*08e8*/ 	.word	0x000000ff
        /*08ec*/ 	.word	0x00000000
        /*08f0*/ 	.short	0x0101
        /*08f2*/ 	.byte	0x04
	.zero		1


	//   ....[128]....
        /*08f4*/ 	.word	0x00004ee0
        /*08f8*/ 	.word	0x000000ff
        /*08fc*/ 	.word	0x00000230
        /*0900*/ 	.short	0x010a
        /*0902*/ 	.byte	0x0e
	.zero		1


	//   ....[129]....
        /*0904*/ 	.word	0x00004f80
        /*0908*/ 	.word	0x000000ff
        /*090c*/ 	.word	0x00000000
        /*0910*/ 	.short	0x0101
        /*0912*/ 	.byte	0x16
	.zero		1


	//   ....[130]....
        /*0914*/ 	.word	0x00004fc0
        /*0918*/ 	.word	0x000000ff
        /*091c*/ 	.word	0x00000250
        /*0920*/ 	.short	0x010a
        /*0922*/ 	.byte	0x13
	.zero		1


	//   ....[131]....
        /*0924*/ 	.word	0x00005060
        /*0928*/ 	.word	0x000000ff
        /*092c*/ 	.word	0x00000000
        /*0930*/ 	.short	0x010a
        /*0932*/ 	.byte	0x04
	.zero		1


	//   ....[132]....
        /*0934*/ 	.word	0x000050b0
        /*0938*/ 	.word	0x000000ff
        /*093c*/ 	.word	0x00000000
        /*0940*/ 	.short	0x010a
        /*0942*/ 	.byte	0x0b
	.zero		1


	//   ....[133]....
        /*0944*/ 	.word	0x000051e0
        /*0948*/ 	.word	0x000000ff
        /*094c*/ 	.word	0x00000000
        /*0950*/ 	.short	0x010a
        /*0952*/ 	.byte	0x05
	.zero		1


	//   ....[134]....
        /*0954*/ 	.word	0x000053e0
        /*0958*/ 	.word	0x000000ff
        /*095c*/ 	.word	0x00000000
        /*0960*/ 	.short	0x010a
        /*0962*/ 	.byte	0x04
	.zero		1


	//   ....[135]....
        /*0964*/ 	.word	0x00005480
        /*0968*/ 	.word	0x00000000
        /*096c*/ 	.word	0x00000000
        /*0970*/ 	.short	0x010a
        /*0972*/ 	.byte	0xff
	.zero		1


	//   ....[136]....
        /*0974*/ 	.word	0x000054c0
        /*0978*/ 	.word	0x00000000
        /*097c*/ 	.word	0x00000000
        /*0980*/ 	.short	0x010a
        /*0982*/ 	.byte	0xff
	.zero		1


	//   ....[137]....
        /*0984*/ 	.word	0x00005530
        /*0988*/ 	.word	0x000000ff
        /*098c*/ 	.word	0x00000000
        /*0990*/ 	.short	0x0101
        /*0992*/ 	.byte	0x04
	.zero		1


	//   ....[138]....
        /*0994*/ 	.word	0x00005570
        /*0998*/ 	.word	0x000000ff
        /*099c*/ 	.word	0x00000260
        /*09a0*/ 	.short	0x010a
        /*09a2*/ 	.byte	0x0e
	.zero		1


	//   ....[139]....
        /*09a4*/ 	.word	0x000055e0
        /*09a8*/ 	.word	0x000000ff
        /*09ac*/ 	.word	0x00000000
        /*09b0*/ 	.short	0x0101
        /*09b2*/ 	.byte	0x04
	.zero		1


	//   ....[140]....
        /*09b4*/ 	.word	0x00005af0
        /*09b8*/ 	.word	0x000000ff
        /*09bc*/ 	.word	0x00000230
        /*09c0*/ 	.short	0x010a
        /*09c2*/ 	.byte	0x16
	.zero		1


	//   ....[141]....
        /*09c4*/ 	.word	0x00005b90
        /*09c8*/ 	.word	0x000000ff
        /*09cc*/ 	.word	0x00000000
        /*09d0*/ 	.short	0x0101
        /*09d2*/ 	.byte	0x26
	.zero		1


	//   ....[142]....
        /*09d4*/ 	.word	0x000060e0
        /*09d8*/ 	.word	0x000000ff
        /*09dc*/ 	.word	0x00000228
        /*09e0*/ 	.short	0x010a
        /*09e2*/ 	.byte	0x16
	.zero		1


	//   ....[143]....
        /*09e4*/ 	.word	0x00006280
        /*09e8*/ 	.word	0x000000ff
        /*09ec*/ 	.word	0x00000210
        /*09f0*/ 	.short	0x010a
        /*09f2*/ 	.byte	0x16
	.zero		1


	//   ....[144]....
        /*09f4*/ 	.word	0x00006570
        /*09f8*/ 	.word	0x000000ff
        /*09fc*/ 	.word	0x00000200
        /*0a00*/ 	.short	0x010b
        /*0a02*/ 	.byte	0x16
	.zero		1


	//   ....[145]....
        /*0a04*/ 	.word	0x00006580
        /*0a08*/ 	.word	0x000000ff
        /*0a0c*/ 	.word	0x00000000
        /*0a10*/ 	.short	0x0101
        /*0a12*/ 	.byte	0x2d
	.zero		1


	//   ....[146]....
        /*0a14*/ 	.word	0x00006590
        /*0a18*/ 	.word	0x000000ff
        /*0a1c*/ 	.word	0x00000218
        /*0a20*/ 	.short	0x010a
        /*0a22*/ 	.byte	0x16
	.zero		1


	//   ....[147]....
        /*0a24*/ 	.word	0x00006760
        /*0a28*/ 	.word	0x000000ff
        /*0a2c*/ 	.word	0x00000208
        /*0a30*/ 	.short	0x010b
        /*0a32*/ 	.byte	0x16
	.zero		1


	//   ....[148]....
        /*0a34*/ 	.word	0x00006770
        /*0a38*/ 	.word	0x000000ff
        /*0a3c*/ 	.word	0x00000000
        /*0a40*/ 	.short	0x0101
        /*0a42*/ 	.byte	0x2c
	.zero		1


	//   ....[149]....
        /*0a44*/ 	.word	0x000067a0
        /*0a48*/ 	.word	0x000000ff
        /*0a4c*/ 	.word	0x00000210
        /*0a50*/ 	.short	0x010a
        /*0a52*/ 	.byte	0x16
	.zero		1


	//   ....[150]....
        /*0a54*/ 	.word	0x000067e0
        /*0a58*/ 	.word	0x00000000
        /*0a5c*/ 	.word	0x00000218
        /*0a60*/ 	.short	0x010a
        /*0a62*/ 	.byte	0xff
	.zero		1


	//   ....[151]....
        /*0a64*/ 	.word	0x00006b60
        /*0a68*/ 	.word	0x000000ff
        /*0a6c*/ 	.word	0x00000230
        /*0a70*/ 	.short	0x010a
        /*0a72*/ 	.byte	0x32
	.zero		1


	//   ....[152]....
        /*0a74*/ 	.word	0x00006c30
        /*0a78*/ 	.word	0x000000ff
        /*0a7c*/ 	.word	0x00000000
        /*0a80*/ 	.short	0x0101
        /*0a82*/ 	.byte	0x04
	.zero		1


	//   ....[153]....
        /*0a84*/ 	.word	0x000078d0
        /*0a88*/ 	.word	0x00000000
        /*0a8c*/ 	.word	0x00000200
        /*0a90*/ 	.short	0x010a
        /*0a92*/ 	.byte	0xff
	.zero		1


	//   ....[154]....
        /*0a94*/ 	.word	0x00007970
        /*0a98*/ 	.word	0x000000bb
        /*0a9c*/ 	.word	0x00000240
        /*0aa0*/ 	.short	0x010a
        /*0aa2*/ 	.byte	0xff
	.zero		1


	//   ....[155]....
        /*0aa4*/ 	.word	0x00007bd0
        /*0aa8*/ 	.word	0x00000000
        /*0aac*/ 	.word	0x00000200
        /*0ab0*/ 	.short	0x010a
        /*0ab2*/ 	.byte	0xff
	.zero		1


	//   ....[156]....
        /*0ab4*/ 	.word	0x00007d20
        /*0ab8*/ 	.word	0x00000002
        /*0abc*/ 	.word	0x00000000
        /*0ac0*/ 	.short	0x0101
        /*0ac2*/ 	.byte	0xff
	.zero		1


	//   ....[157]....
        /*0ac4*/ 	.word	0x00007d80
        /*0ac8*/ 	.word	0x000000bb
        /*0acc*/ 	.word	0x00000240
        /*0ad0*/ 	.short	0x010a
        /*0ad2*/ 	.byte	0xff
	.zero		1


	//   ....[158]....
        /*0ad4*/ 	.word	0x00009160
        /*0ad8*/ 	.word	0x000000c7
        /*0adc*/ 	.word	0x00000200
        /*0ae0*/ 	.short	0x010a
        /*0ae2*/ 	.byte	0xff
	.zero		1


	//   ....[159]....
        /*0ae4*/ 	.word	0x00009240
        /*0ae8*/ 	.word	0x000000c7
        /*0aec*/ 	.word	0x00000200
        /*0af0*/ 	.short	0x010a
        /*0af2*/ 	.byte	0xff
	.zero		1


	//   ....[160]....
        /*0af4*/ 	.word	0x00009370
        /*0af8*/ 	.word	0x00000000
        /*0afc*/ 	.word	0x00000000
        /*0b00*/ 	.short	0x0101
        /*0b02*/ 	.byte	0xff
	.zero		1


	//   ....[161]....
        /*0b04*/ 	.word	0x000097a0
        /*0b08*/ 	.word	0x000000bb
        /*0b0c*/ 	.word	0x00000000
        /*0b10*/ 	.short	0x0101
        /*0b12*/ 	.byte	0xff
	.zero		1


	//   ....[162]....
        /*0b14*/ 	.word	0x0000a820
        /*0b18*/ 	.word	0x00000000
        /*0b1c*/ 	.word	0x00000100
        /*0b20*/ 	.short	0x010a
        /*0b22*/ 	.byte	0xff
	.zero		1


	//   ....[163]....
        /*0b24*/ 	.word	0x0000a880
        /*0b28*/ 	.word	0x00000000
        /*0b2c*/ 	.word	0x00000100
        /*0b30*/ 	.short	0x010a
        /*0b32*/ 	.byte	0xff
	.zero		1


	//   ....[164]....
        /*0b34*/ 	.word	0x0000a8e0
        /*0b38*/ 	.word	0x00000000
        /*0b3c*/ 	.word	0x00000230
        /*0b40*/ 	.short	0x010a
        /*0b42*/ 	.byte	0xff
	.zero		1


	//   ....[165]....
        /*0b44*/ 	.word	0x0000a940
        /*0b48*/ 	.word	0x00000000
        /*0b4c*/ 	.word	0x00000000
        /*0b50*/ 	.short	0x010a
        /*0b52*/ 	.byte	0xff
	.zero		1


	//   ....[166]....
        /*0b54*/ 	.word	0x0000a9a0
        /*0b58*/ 	.word	0x00000000
        /*0b5c*/ 	.word	0x00000000
        /*0b60*/ 	.short	0x010a
        /*0b62*/ 	.byte	0xff
	.zero		1


	//   ....[167]....
        /*0b64*/ 	.word	0x0000aa00
        /*0b68*/ 	.word	0x00000000
        /*0b6c*/ 	.word	0x00000000
        /*0b70*/ 	.short	0x010a
        /*0b72*/ 	.byte	0xff
	.zero		1


	//   ....[168]....
        /*0b74*/ 	.word	0x0000aa60
        /*0b78*/ 	.word	0x00000000
        /*0b7c*/ 	.word	0x00000000
        /*0b80*/ 	.short	0x010a
        /*0b82*/ 	.byte	0xff
	.zero		1


	//   ....[169]....
        /*0b84*/ 	.word	0x0000aac0
        /*0b88*/ 	.word	0x00000000
        /*0b8c*/ 	.word	0x00000000
        /*0b90*/ 	.short	0x010a
        /*0b92*/ 	.byte	0xff
	.zero		1


	//   ....[170]....
        /*0b94*/ 	.word	0x0000ab20
        /*0b98*/ 	.word	0x00000000
        /*0b9c*/ 	.word	0x00000000
        /*0ba0*/ 	.short	0x010a
        /*0ba2*/ 	.byte	0xff
	.zero		1


	//   ....[171]....
        /*0ba4*/ 	.word	0x0000ab80
        /*0ba8*/ 	.word	0x00000000
        /*0bac*/ 	.word	0x00000000
        /*0bb0*/ 	.short	0x010a
        /*0bb2*/ 	.byte	0xff
	.zero		1


	//   ....[172]....
        /*0bb4*/ 	.word	0x0000abe0
        /*0bb8*/ 	.word	0x00000000
        /*0bbc*/ 	.word	0x00000000
        /*0bc0*/ 	.short	0x010a
        /*0bc2*/ 	.byte	0xff
	.zero		1


	//   ....[173]....
        /*0bc4*/ 	.word	0x0000ac40
        /*0bc8*/ 	.word	0x00000000
        /*0bcc*/ 	.word	0x00000000
        /*0bd0*/ 	.short	0x010a
        /*0bd2*/ 	.byte	0xff
	.zero		1


	//   ....[174]....
        /*0bd4*/ 	.word	0x0000aca0
        /*0bd8*/ 	.word	0x00000000
        /*0bdc*/ 	.word	0x00000000
        /*0be0*/ 	.short	0x010a
        /*0be2*/ 	.byte	0xff
	.zero		1


	//   ....[175]....
        /*0be4*/ 	.word	0x0000ad00
        /*0be8*/ 	.word	0x00000000
        /*0bec*/ 	.word	0x00000000
        /*0bf0*/ 	.short	0x010a
        /*0bf2*/ 	.byte	0xff
	.zero		1


	//   ....[176]....
        /*0bf4*/ 	.word	0x0000ad60
        /*0bf8*/ 	.word	0x00000000
        /*0bfc*/ 	.word	0x00000000
        /*0c00*/ 	.short	0x010a
        /*0c02*/ 	.byte	0xff
	.zero		1


	//   ....[177]....
        /*0c04*/ 	.word	0x0000adc0
        /*0c08*/ 	.word	0x00000000
        /*0c0c*/ 	.word	0x00000000
        /*0c10*/ 	.short	0x010a
        /*0c12*/ 	.byte	0xff
	.zero		1


	//   ....[178]....
        /*0c14*/ 	.word	0x0000ae20
        /*0c18*/ 	.word	0x00000000
        /*0c1c*/ 	.word	0x00000000
        /*0c20*/ 	.short	0x010a
        /*0c22*/ 	.byte	0xff
	.zero		1


	//   ....[179]....
        /*0c24*/ 	.word	0x0000ae80
        /*0c28*/ 	.word	0x00000000
        /*0c2c*/ 	.word	0x00000000
        /*0c30*/ 	.short	0x010a
        /*0c32*/ 	.byte	0xff
	.zero		1


	//   ....[180]....
        /*0c34*/ 	.word	0x0000aee0
        /*0c38*/ 	.word	0x00000000
        /*0c3c*/ 	.word	0x00000000
        /*0c40*/ 	.short	0x010a
        /*0c42*/ 	.byte	0xff
	.zero		1


	//   ....[181]....
        /*0c44*/ 	.word	0x0000af40
        /*0c48*/ 	.word	0x00000000
        /*0c4c*/ 	.word	0x00000000
        /*0c50*/ 	.short	0x010a
        /*0c52*/ 	.byte	0xff
	.zero		1


	//   ....[182]....
        /*0c54*/ 	.word	0x0000afa0
        /*0c58*/ 	.word	0x00000000
        /*0c5c*/ 	.word	0x00000000
        /*0c60*/ 	.short	0x010a
        /*0c62*/ 	.byte	0xff
	.zero		1


	//   ....[183]....
        /*0c64*/ 	.word	0x0000b000
        /*0c68*/ 	.word	0x00000000
        /*0c6c*/ 	.word	0x00000000
        /*0c70*/ 	.short	0x010a
        /*0c72*/ 	.byte	0xff
	.zero		1


	//   ....[184]....
        /*0c74*/ 	.word	0x0000b060
        /*0c78*/ 	.word	0x00000000
        /*0c7c*/ 	.word	0x00000000
        /*0c80*/ 	.short	0x010a
        /*0c82*/ 	.byte	0xff
	.zero		1


	//   ....[185]....
        /*0c84*/ 	.word	0x0000b0c0
        /*0c88*/ 	.word	0x00000000
        /*0c8c*/ 	.word	0x00000000
        /*0c90*/ 	.short	0x010a
        /*0c92*/ 	.byte	0xff
	.zero		1


	//   ....[186]....
        /*0c94*/ 	.word	0x0000b120
        /*0c98*/ 	.word	0x00000000
        /*0c9c*/ 	.word	0x00000000
        /*0ca0*/ 	.short	0x010a
        /*0ca2*/ 	.byte	0xff
	.zero		1


	//   ....[187]....
        /*0ca4*/ 	.word	0x0000b180
        /*0ca8*/ 	.word	0x00000000
        /*0cac*/ 	.word	0x00000000
        /*0cb0*/ 	.short	0x010a
        /*0cb2*/ 	.byte	0xff
	.zero		1


	//   ....[188]....
        /*0cb4*/ 	.word	0x0000b1e0
        /*0cb8*/ 	.word	0x00000000
        /*0cbc*/ 	.word	0x00000000
        /*0cc0*/ 	.short	0x010a
        /*0cc2*/ 	.byte	0xff
	.zero		1


	//   ....[189]....
        /*0cc4*/ 	.word	0x0000b240
        /*0cc8*/ 	.word	0x00000000
        /*0ccc*/ 	.word	0x00000000
        /*0cd0*/ 	.short	0x010a
        /*0cd2*/ 	.byte	0xff
	.zero		1


	//   ....[190]....
        /*0cd4*/ 	.word	0x0000b2a0
        /*0cd8*/ 	.word	0x00000000
        /*0cdc*/ 	.word	0x00000000
        /*0ce0*/ 	.short	0x010a
        /*0ce2*/ 	.byte	0xff
	.zero		1


	//   ....[191]....
        /*0ce4*/ 	.word	0x0000b300
        /*0ce8*/ 	.word	0x00000000
        /*0cec*/ 	.word	0x00000000
        /*0cf0*/ 	.short	0x010a
        /*0cf2*/ 	.byte	0xff
	.zero		1


	//   ....[192]....
        /*0cf4*/ 	.word	0x0000b360
        /*0cf8*/ 	.word	0x00000000
        /*0cfc*/ 	.word	0x00000000
        /*0d00*/ 	.short	0x010a
        /*0d02*/ 	.byte	0xff
	.zero		1


	//   ....[193]....
        /*0d04*/ 	.word	0x0000b3c0
        /*0d08*/ 	.word	0x00000000
        /*0d0c*/ 	.word	0x00000000
        /*0d10*/ 	.short	0x010a
        /*0d12*/ 	.byte	0xff
	.zero		1


	//   ....[194]....
        /*0d14*/ 	.word	0x0000b420
        /*0d18*/ 	.word	0x00000000
        /*0d1c*/ 	.word	0x00000000
        /*0d20*/ 	.short	0x010a
        /*0d22*/ 	.byte	0xff
	.zero		1


	//   ....[195]....
        /*0d24*/ 	.word	0x0000b480
        /*0d28*/ 	.word	0x00000000
        /*0d2c*/ 	.word	0x00000000
        /*0d30*/ 	.short	0x010a
        /*0d32*/ 	.byte	0xff
	.zero		1


	//   ....[196]....
        /*0d34*/ 	.word	0x0000b4e0
        /*0d38*/ 	.word	0x00000004
        /*0d3c*/ 	.word	0x00000238
        /*0d40*/ 	.short	0x010a
        /*0d42*/ 	.byte	0xff
	.zero		1


	//   ....[197]....
        /*0d44*/ 	.word	0x0000b540
        /*0d48*/ 	.word	0x00000004
        /*0d4c*/ 	.word	0x00000230
        /*0d50*/ 	.short	0x010a
        /*0d52*/ 	.byte	0xff
	.zero		1


	//   ....[198]....
        /*0d54*/ 	.word	0x0000b5a0
        /*0d58*/ 	.word	0x00000005
        /*0d5c*/ 	.word	0x00000008
        /*0d60*/ 	.short	0x010a
        /*0d62*/ 	.byte	0xff
	.zero		1


	//   ....[199]....
        /*0d64*/ 	.word	0x0000b690
        /*0d68*/ 	.word	0x00000003
        /*0d6c*/ 	.word	0x00000008
        /*0d70*/ 	.short	0x010a
        /*0d72*/ 	.byte	0xff
	.zero		1


	//   ....[200]....
        /*0d74*/ 	.word	0x0000b6f0
        /*0d78*/ 	.word	0x00000004
        /*0d7c*/ 	.word	0x00000230
        /*0d80*/ 	.short	0x010a
        /*0d82*/ 	.byte	0xff
	.zero		1


	//   ....[201]....
        /*0d84*/ 	.word	0x0000b750
        /*0d88*/ 	.word	0x00000004
        /*0d8c*/ 	.word	0x00000250
        /*0d90*/ 	.short	0x010a
        /*0d92*/ 	.byte	0xff
	.zero		1


	//   ....[202]....
        /*0d94*/ 	.word	0x0000b7b0
        /*0d98*/ 	.word	0x00000004
        /*0d9c*/ 	.word	0x00000000
        /*0da0*/ 	.short	0x010a
        /*0da2*/ 	.byte	0xff
	.zero		1


	//   ....[203]....
        /*0da4*/ 	.word	0x0000b810
        /*0da8*/ 	.word	0x00000000
        /*0dac*/ 	.word	0x00000000
        /*0db0*/ 	.short	0x010a
        /*0db2*/ 	.byte	0xff
	.zero		1


	//   ....[204]....
        /*0db4*/ 	.word	0x0000b870
        /*0db8*/ 	.word	0x00000000
        /*0dbc*/ 	.word	0x00000260
        /*0dc0*/ 	.short	0x010a
        /*0dc2*/ 	.byte	0xff
	.zero		1


	//   ....[205]....
        /*0dc4*/ 	.word	0x0000b8d0
        /*0dc8*/ 	.word	0x00000000
        /*0dcc*/ 	.word	0x00000230
        /*0dd0*/ 	.short	0x010a
        /*0dd2*/ 	.byte	0xff
	.zero		1


	//   ....[206]....
        /*0dd4*/ 	.word	0x0000b930
        /*0dd8*/ 	.word	0x00000000
        /*0ddc*/ 	.word	0x00000228
        /*0de0*/ 	.short	0x010a
        /*0de2*/ 	.byte	0xff
	.zero		1


	//   ....[207]....
        /*0de4*/ 	.word	0x0000b990
        /*0de8*/ 	.word	0x00000002
        /*0dec*/ 	.word	0x00000210
        /*0df0*/ 	.short	0x010a
        /*0df2*/ 	.byte	0xff
	.zero		1


	//   ....[208]....
        /*0df4*/ 	.word	0x0000b9f0
        /*0df8*/ 	.word	0x00000000
        /*0dfc*/ 	.word	0x00000218
        /*0e00*/ 	.short	0x010a
        /*0e02*/ 	.byte	0xff
	.zero		1


	//   ....[209]....
        /*0e04*/ 	.word	0x0000ba50
        /*0e08*/ 	.word	0x00000000
        /*0e0c*/ 	.word	0x00000210
        /*0e10*/ 	.short	0x010a
        /*0e12*/ 	.byte	0xff
	.zero		1


	//   ....[210]....
        /*0e14*/ 	.word	0x0000bab0
        /*0e18*/ 	.word	0x00000000
        /*0e1c*/ 	.word	0x00000230
        /*0e20*/ 	.short	0x010a
        /*0e22*/ 	.byte	0xff
	.zero		1


	//   ....[211]....
        /*0e24*/ 	.word	0x0000bb00
        /*0e28*/ 	.word	0x00000000
        /*0e2c*/ 	.word	0x00000200
        /*0e30*/ 	.short	0x010a
        /*0e32*/ 	.byte	0xff
	.zero		1


	//   ....[212]....
        /*0e34*/ 	.word	0x0000bb50
        /*0e38*/ 	.word	0x000000bb
        /*0e3c*/ 	.word	0x00000240
        /*0e40*/ 	.short	0x010a
        /*0e42*/ 	.byte	0xff
	.zero		1


	//   ....[213]....
        /*0e44*/ 	.word	0x0000bba0
        /*0e48*/ 	.word	0x000000c7
        /*0e4c*/ 	.word	0x00000200
        /*0e50*/ 	.short	0x010a
        /*0e52*/ 	.byte	0xff
	.zero		1


	//----- nvinfo : EIATTR_NUM_MBARRIERS
	.align		4
.L_47:
        /*0e54*/ 	.byte	0x03, 0x38
        /*0e56*/ 	.short	0x004d


	//----- nvinfo : EIATTR_EXIT_INSTR_OFFSETS
	.align		4
        /*0e58*/ 	.byte	0x04, 0x1c
        /*0e5a*/ 	.short	(.L_49 - .L_48)


	//   ....[0]....
.L_48:
        /*0e5c*/ 	.word	0x00004420


	//   ....[1]....
        /*0e60*/ 	.word	0x000046b0


	//   ....[2]....
        /*0e64*/ 	.word	0x00004710


	//   ....[3]....
        /*0e68*/ 	.word	0x00005800


	//   ....[4]....
        /*0e6c*/ 	.word	0x00006810


	//   ....[5]....
        /*0e70*/ 	.word	0x00006850


	//   ....[6]....
        /*0e74*/ 	.word	0x0000a800


	//----- nvinfo : EIATTR_MAX_THREADS
	.align		4
.L_49:
        /*0e78*/ 	.byte	0x04, 0x05
        /*0e7a*/ 	.short	(.L_51 - .L_50)
.L_50:
        /*0e7c*/ 	.word	0x00000100
        /*0e80*/ 	.word	0x00000001
        /*0e84*/ 	.word	0x00000001


	//----- nvinfo : EIATTR_CRS_STACK_SIZE
	.align		4
.L_51:
        /*0e88*/ 	.byte	0x04, 0x1e
        /*0e8a*/ 	.short	(.L_53 - .L_52)
.L_52:
        /*0e8c*/ 	.word	0x00000000


	//----- nvinfo : EIATTR_CBANK_PARAM_SIZE
	.align		4
.L_53:
        /*0e90*/ 	.byte	0x03, 0x19
        /*0e92*/ 	.short	0x0900


	//----- nvinfo : EIATTR_PARAM_CBANK
	.align		4
        /*0e94*/ 	.byte	0x04, 0x0a
        /*0e96*/ 	.short	(.L_55 - .L_54)
	.align		4
.L_54:
        /*0e98*/ 	.word	index@(.nv.constant0._ZN7cutlass13device_kernelINS_4conv6kernel13ConvUniversalINS1_16ConvProblemShapeILNS1_8OperatorE1ELi3EEENS1_10collective14CollectiveConvINS1_47MainloopSm100TmaUmmaWarpSpecializedImplicitGemmILS5_1ELi32ELi3ELi1ELi2EN4cute5tupleIJNSA_1CILi2EEENSC_ILi1EEESE_EEEEENSB_IJNSC_ILi256EEENSC_ILi128EEENSB_IJNSC_ILi32EEEEEEEEENS_12float_e4m3_tESM_NSA_8TiledMMAINSA_8MMA_AtomIJNSA_10MMA_TraitsINSA_25SM100_MMA_F8F6F4_2x1SM_SSEJSM_SM_fSH_SI_NSA_17integral_constantINSA_4UMMA5MajorELST_0EEENSR_IST_LST_1EEENSR_INSS_7ScaleInELSW_0EEESX_EEEEEENSA_6LayoutINSB_IJSE_SE_SE_EEENSB_IJNSC_ILi0EEES12_S12_EEEEENSB_IJNSA_10UnderscoreES15_S15_EEEEENS7_6detail27Sm100ImplicitGemmTileTraitsINSA_25SM100_TMA_2SM_LOAD_IM2COLENSA_14ComposedLayoutINSA_7SwizzleILi1ELi4ELi3EEENSA_18smem_ptr_flag_bitsILi8EEENS10_INSB_IJNSC_ILi8EEESJ_EEENSB_IJSJ_SE_EEEEEEEvEENS19_INSA_18SM100_TMA_2SM_LOADENS1B_INS1C_ILi2ELi4ELi3EEES1F_NS10_INSB_IJNSC_ILi64EEES1G_EEENSB_IJSE_S1O_EEEEEEEvEEEENS_8epilogue10collective18CollectiveEpilogueINS1V_23Sm100TmaWarpSpecializedILi2ELi2ELi64ELb0ELb0EEEJNSB_IJSI_SI_SK_EEENSB_IJNS10_ISI_SE_EENS10_IS1O_SE_EEEEESM_NSB_IJNSB_IJllllEEESE_S12_EEESM_S25_NS1V_6fusion15FusionCallbacksIS1Z_NS26_17LinearCombinationISM_fSM_fLNS_15FloatRoundStyleE2EEES20_S23_JEEENSA_5SM1004TMEM4LOAD26SM100_TMEM_LOAD_32dp32b64xENSA_20SM90_TMA_LOAD_IM2COLENS1B_IS1N_S1F_NS10_INSB_IJS1G_S1O_EEENSB_IJS1O_SE_EEEEEEENSA_39AutoVectorizingCopyWithAssumedAlignmentILi128EEENSA_21SM90_TMA_STORE_IM2COLES2K_S2M_S2M_EEEvvEEEEvNT_6ParamsE)
        /*0e9c*/ 	.short	0x0380
        /*0e9e*/ 	.short	0x0900


	//----- nvinfo : EIATTR_SW_WAR
	.align		4
.L_55:
        /*0ea0*/ 	.byte	0x04, 0x36
        /*0ea2*/ 	.short	(.L_57 - .L_56)
.L_56:
        /*0ea4*/ 	.word	0x00000008
.L_57:


//--------------------- .nv.callgraph             --------------------------
	.section	.nv.callgraph,"",@"SHT_CUDA_CALLGRAPH"
	.align	4
	.sectionentsize	8
	.align		4
        /*0000*/ 	.word	0x00000000
	.align		4
        /*0004*/ 	.word	0xffffffff
	.align		4
        /*0008*/ 	.word	index@(_ZN7cutlass13device_kernelINS_4conv6kernel13ConvUniversalINS1_16ConvProblemShapeILNS1_8OperatorE1ELi3EEENS1_10collective14CollectiveConvINS1_47MainloopSm100TmaUmmaWarpSpecializedImplicitGemmILS5_1ELi32ELi3ELi1ELi2EN4cute5tupleIJNSA_1CILi2EEENSC_ILi1EEESE_EEEEENSB_IJNSC_ILi256EEENSC_ILi128EEENSB_IJNSC_ILi32EEEEEEEEENS_12float_e4m3_tESM_NSA_8TiledMMAINSA_8MMA_AtomIJNSA_10MMA_TraitsINSA_25SM100_MMA_F8F6F4_2x1SM_SSEJSM_SM_fSH_SI_NSA_17integral_constantINSA_4UMMA5MajorELST_0EEENSR_IST_LST_1EEENSR_INSS_7ScaleInELSW_0EEESX_EEEEEENSA_6LayoutINSB_IJSE_SE_SE_EEENSB_IJNSC_ILi0EEES12_S12_EEEEENSB_IJNSA_10UnderscoreES15_S15_EEEEENS7_6detail27Sm100ImplicitGemmTileTraitsINSA_25SM100_TMA_2SM_LOAD_IM2COLENSA_14ComposedLayoutINSA_7SwizzleILi1ELi4ELi3EEENSA_18smem_ptr_flag_bitsILi8EEENS10_INSB_IJNSC_ILi8EEESJ_EEENSB_IJSJ_SE_EEEEEEEvEENS19_INSA_18SM100_TMA_2SM_LOADENS1B_INS1C_ILi2ELi4ELi3EEES1F_NS10_INSB_IJNSC_ILi64EEES1G_EEENSB_IJSE_S1O_EEEEEEEvEEEENS_8epilogue10collective18CollectiveEpilogueINS1V_23Sm100TmaWarpSpecializedILi2ELi2ELi64ELb0ELb0EEEJNSB_IJSI_SI_SK_EEENSB_IJNS10_ISI_SE_EENS10_IS1O_SE_EEEEESM_NSB_IJNSB_IJllllEEESE_S12_EEESM_S25_NS1V_6fusion15FusionCallbacksIS1Z_NS26_17LinearCombinationISM_fSM_fLNS_15FloatRoundStyleE2EEES20_S23_JEEENSA_5SM1004TMEM4LOAD26SM100_TMEM_LOAD_32dp32b64xENSA_20SM90_TMA_LOAD_IM2COLENS1B_IS1N_S1F_NS10_INSB_IJS1G_S1O_EEENSB_IJS1O_SE_EEEEEEENSA_39AutoVectorizingCopyWithAssumedAlignmentILi128EEENSA_21SM90_TMA_STORE_IM2COLES2K_S2M_S2M_EEEvvEEEEvNT_6ParamsE)
	.align		4
        /*000c*/ 	.word	index@(__assertfail)
	.align		4
        /*0010*/ 	.word	0x00000000
	.align		4
        /*0014*/ 	.word	0xfffffffe
	.align		4
        /*0018*/ 	.word	0x00000000
	.align		4
        /*001c*/ 	.word	0xfffffffd
	.align		4
        /*0020*/ 	.word	0x00000000
	.align		4
        /*0024*/ 	.word	0xfffffffc


//--------------------- .nv.constant4             --------------------------
	.section	.nv.constant4,"a",@progbits
	.align	8
	.align		8
.nv.constant4:
        /*0000*/ 	.dword	__assertfail
	.align		8
        /*0008*/ 	.dword	__unnamed_1
	.align		8
        /*0010*/ 	.dword	__unnamed_2
	.align		8
        /*0018*/ 	.dword	_ZN39_INTERNAL_b53f133a_4_k_cu_f6d039c6_31304cuda3std3__45__cpo5beginE
	.align		8
        /*0020*/ 	.dword	_ZN39_INTERNAL_b53f133a_4_k_cu_f6d039c6_31304cuda3std3__45__cpo3endE
	.align		8
        /*0028*/ 	.dword	_ZN39_INTERNAL_b53f133a_4_k_cu_f6d039c6_31304cuda3std3__45__cpo6cbeginE
	.align		8
        /*0030*/ 	.dword	_ZN39_INTERNAL_b53f133a_4_k_cu_f6d039c6_31304cuda3std3__45__cpo4cendE
	.align		8
        /*0038*/ 	.dword	_ZN39_INTERNAL_b53f133a_4_k_cu_f6d039c6_31304cuda3std3__441_GLOBAL__N__b53f133a_4_k_cu_f6d039c6_31306ignoreE
	.align		8
        /*0040*/ 	.dword	_ZN39_INTERNAL_b53f133a_4_k_cu_f6d039c6_31304cuda3std3__419piecewise_constructE
	.align		8
        /*0048*/ 	.dword	_ZN39_INTERNAL_b53f133a_4_k_cu_f6d039c6_31304cuda3std3__48in_placeE
	.align		8
        /*0050*/ 	.dword	_ZN39_INTERNAL_b53f133a_4_k_cu_f6d039c6_31304cuda3std6ranges3__45__cpo4swapE
	.align		8
        /*0058*/ 	.dword	_ZN39_INTERNAL_b53f133a_4_k_cu_f6d039c6_31304cuda3std6ranges3__45__cpo9iter_moveE
	.align		8
        /*0060*/ 	.dword	_ZN39_INTERNAL_b53f133a_4_k_cu_f6d039c6_31304cute7productE
	.align		8
        /*0068*/ 	.dword	_ZN39_INTERNAL_b53f133a_4_k_cu_f6d039c6_31304cute1_E
	.align		8
        /*0070*/ 	.dword	$str$27
	.align		8
        /*0078*/ 	.dword	$str$28
	.align		8
        /*0080*/ 	.dword	$str$29
	.align		8
        /*0088*/ 	.dword	$str$30


//--------------------- .text._ZN7cutlass13device_kernelINS_4conv6kernel13ConvUniversalINS1_16ConvProblemShapeILNS1_8OperatorE1ELi3EEENS1_10collective14CollectiveConvINS1_47MainloopSm100TmaUmmaWarpSpecializedImplicitGemmILS5_1ELi32ELi3ELi1ELi2EN4cute5tupleIJNSA_1CILi2EEENSC_ILi1EEESE_EEEEENSB_IJNSC_ILi256EEENSC_ILi128EEENSB_IJNSC_ILi32EEEEEEEEENS_12float_e4m3_tESM_NSA_8TiledMMAINSA_8MMA_AtomIJNSA_10MMA_TraitsINSA_25SM100_MMA_F8F6F4_2x1SM_SSEJSM_SM_fSH_SI_NSA_17integral_constantINSA_4UMMA5MajorELST_0EEENSR_IST_LST_1EEENSR_INSS_7ScaleInELSW_0EEESX_EEEEEENSA_6LayoutINSB_IJSE_SE_SE_EEENSB_IJNSC_ILi0EEES12_S12_EEEEENSB_IJNSA_10UnderscoreES15_S15_EEEEENS7_6detail27Sm100ImplicitGemmTileTraitsINSA_25SM100_TMA_2SM_LOAD_IM2COLENSA_14ComposedLayoutINSA_7SwizzleILi1ELi4ELi3EEENSA_18smem_ptr_flag_bitsILi8EEENS10_INSB_IJNSC_ILi8EEESJ_EEENSB_IJSJ_SE_EEEEEEEvEENS19_INSA_18SM100_TMA_2SM_LOADENS1B_INS1C_ILi2ELi4ELi3EEES1F_NS10_INSB_IJNSC_ILi64EEES1G_EEENSB_IJSE_S1O_EEEEEEEvEEEENS_8epilogue10collective18CollectiveEpilogueINS1V_23Sm100TmaWarpSpecializedILi2ELi2ELi64ELb0ELb0EEEJNSB_IJSI_SI_SK_EEENSB_IJNS10_ISI_SE_EENS10_IS1O_SE_EEEEESM_NSB_IJNSB_IJllllEEESE_S12_EEESM_S25_NS1V_6fusion15FusionCallbacksIS1Z_NS26_17LinearCombinationISM_fSM_fLNS_15FloatRoundStyleE2EEES20_S23_JEEENSA_5SM1004TMEM4LOAD26SM100_TMEM_LOAD_32dp32b64xENSA_20SM90_TMA_LOAD_IM2COLENS1B_IS1N_S1F_NS10_INSB_IJS1G_S1O_EEENSB_IJS1O_SE_EEEEEEENSA_39AutoVectorizingCopyWithAssumedAlignmentILi128EEENSA_21SM90_TMA_STORE_IM2COLES2K_S2M_S2M_EEEvvEEEEvNT_6ParamsE --------------------------
	.section	.text._ZN7cutlass13device_kernelINS_4conv6kernel13ConvUniversalINS1_16ConvProblemShapeILNS1_8OperatorE1ELi3EEENS1_10collective14CollectiveConvINS1_47MainloopSm100TmaUmmaWarpSpecializedImplicitGemmILS5_1ELi32ELi3ELi1ELi2EN4cute5tupleIJNSA_1CILi2EEENSC_ILi1EEESE_EEEEENSB_IJNSC_ILi256EEENSC_ILi128EEENSB_IJNSC_ILi32EEEEEEEEENS_12float_e4m3_tESM_NSA_8TiledMMAINSA_8MMA_AtomIJNSA_10MMA_TraitsINSA_25SM100_MMA_F8F6F4_2x1SM_SSEJSM_SM_fSH_SI_NSA_17integral_constantINSA_4UMMA5MajorELST_0EEENSR_IST_LST_1EEENSR_INSS_7ScaleInELSW_0EEESX_EEEEEENSA_6LayoutINSB_IJSE_SE_SE_EEENSB_IJNSC_ILi0EEES12_S12_EEEEENSB_IJNSA_10UnderscoreES15_S15_EEEEENS7_6detail27Sm100ImplicitGemmTileTraitsINSA_25SM100_TMA_2SM_LOAD_IM2COLENSA_14ComposedLayoutINSA_7SwizzleILi1ELi4ELi3EEENSA_18smem_ptr_flag_bitsILi8EEENS10_INSB_IJNSC_ILi8EEESJ_EEENSB_IJSJ_SE_EEEEEEEvEENS19_INSA_18SM100_TMA_2SM_LOADENS1B_INS1C_ILi2ELi4ELi3EEES1F_NS10_INSB_IJNSC_ILi64EEES1G_EEENSB_IJSE_S1O_EEEEEEEvEEEENS_8epilogue10collective18CollectiveEpilogueINS1V_23Sm100TmaWarpSpecializedILi2ELi2ELi64ELb0ELb0EEEJNSB_IJSI_SI_SK_EEENSB_IJNS10_ISI_SE_EENS10_IS1O_SE_EEEEESM_NSB_IJNSB_IJllllEEESE_S12_EEESM_S25_NS1V_6fusion15FusionCallbacksIS1Z_NS26_17LinearCombinationISM_fSM_fLNS_15FloatRoundStyleE2EEES20_S23_JEEENSA_5SM1004TMEM4LOAD26SM100_TMEM_LOAD_32dp32b64xENSA_20SM90_TMA_LOAD_IM2COLENS1B_IS1N_S1F_NS10_INSB_IJS1G_S1O_EEENSB_IJS1O_SE_EEEEEEENSA_39AutoVectorizingCopyWithAssumedAlignmentILi128EEENSA_21SM90_TMA_STORE_IM2COLES2K_S2M_S2M_EEEvvEEEEvNT_6ParamsE,"ax",@progbits
	.align	128
.text._ZN7cutlass13device_kernelINS_4conv6kernel13ConvUniversalINS1_16ConvProblemShapeILNS1_8OperatorE1ELi3EEENS1_10collective14CollectiveConvINS1_47MainloopSm100TmaUmmaWarpSpecializedImplicitGemmILS5_1ELi32ELi3ELi1ELi2EN4cute5tupleIJNSA_1CILi2EEENSC_ILi1EEESE_EEEEENSB_IJNSC_ILi256EEENSC_ILi128EEENSB_IJNSC_ILi32EEEEEEEEENS_12float_e4m3_tESM_NSA_8TiledMMAINSA_8MMA_AtomIJNSA_10MMA_TraitsINSA_25SM100_MMA_F8F6F4_2x1SM_SSEJSM_SM_fSH_SI_NSA_17integral_constantINSA_4UMMA5MajorELST_0EEENSR_IST_LST_1EEENSR_INSS_7ScaleInELSW_0EEESX_EEEEEENSA_6LayoutINSB_IJSE_SE_SE_EEENSB_IJNSC_ILi0EEES12_S12_EEEEENSB_IJNSA_10UnderscoreES15_S15_EEEEENS7_6detail27Sm100ImplicitGemmTileTraitsINSA_25SM100_TMA_2SM_LOAD_IM2COLENSA_14ComposedLayoutINSA_7SwizzleILi1ELi4ELi3EEENSA_18smem_ptr_flag_bitsILi8EEENS10_INSB_IJNSC_ILi8EEESJ_EEENSB_IJSJ_SE_EEEEEEEvEENS19_INSA_18SM100_TMA_2SM_LOADENS1B_INS1C_ILi2ELi4ELi3EEES1F_NS10_INSB_IJNSC_ILi64EEES1G_EEENSB_IJSE_S1O_EEEEEEEvEEEENS_8epilogue10collective18CollectiveEpilogueINS1V_23Sm100TmaWarpSpecializedILi2ELi2ELi64ELb0ELb0EEEJNSB_IJSI_SI_SK_EEENSB_IJNS10_ISI_SE_EENS10_IS1O_SE_EEEEESM_NSB_IJNSB_IJllllEEESE_S12_EEESM_S25_NS1V_6fusion15FusionCallbacksIS1Z_NS26_17LinearCombinationISM_fSM_fLNS_15FloatRoundStyleE2EEES20_S23_JEEENSA_5SM1004TMEM4LOAD26SM100_TMEM_LOAD_32dp32b64xENSA_20SM90_TMA_LOAD_IM2COLENS1B_IS1N_S1F_NS10_INSB_IJS1G_S1O_EEENSB_IJS1O_SE_EEEEEEENSA_39AutoVectorizingCopyWithAssumedAlignmentILi128EEENSA_21SM90_TMA_STORE_IM2COLES2K_S2M_S2M_EEEvvEEEEvNT_6ParamsE:
        .type           _ZN7cutlass13device_kernelINS_4conv6kernel13ConvUniversalINS1_16ConvProblemShapeILNS1_8OperatorE1ELi3EEENS1_10collective14CollectiveConvINS1_47MainloopSm100TmaUmmaWarpSpecializedImplicitGemmILS5_1ELi32ELi3ELi1ELi2EN4cute5tupleIJNSA_1CILi2EEENSC_ILi1EEESE_EEEEENSB_IJNSC_ILi256EEENSC_ILi128EEENSB_IJNSC_ILi32EEEEEEEEENS_12float_e4m3_tESM_NSA_8TiledMMAINSA_8MMA_AtomIJNSA_10MMA_TraitsINSA_25SM100_MMA_F8F6F4_2x1SM_SSEJSM_SM_fSH_SI_NSA_17integral_constantINSA_4UMMA5MajorELST_0EEENSR_IST_LST_1EEENSR_INSS_7ScaleInELSW_0EEESX_EEEEEENSA_6LayoutINSB_IJSE_SE_SE_EEENSB_IJNSC_ILi0EEES12_S12_EEEEENSB_IJNSA_10UnderscoreES15_S15_EEEEENS7_6detail27Sm100ImplicitGemmTileTraitsINSA_25SM100_TMA_2SM_LOAD_IM2COLENSA_14ComposedLayoutINSA_7SwizzleILi1ELi4ELi3EEENSA_18smem_ptr_flag_bitsILi8EEENS10_INSB_IJNSC_ILi8EEESJ_EEENSB_IJSJ_SE_EEEEEEEvEENS19_INSA_18SM100_TMA_2SM_LOADENS1B_INS1C_ILi2ELi4ELi3EEES1F_NS10_INSB_IJNSC_ILi64EEES1G_EEENSB_IJSE_S1O_EEEEEEEvEEEENS_8epilogue10collective18CollectiveEpilogueINS1V_23Sm100TmaWarpSpecializedILi2ELi2ELi64ELb0ELb0EEEJNSB_IJSI_SI_SK_EEENSB_IJNS10_ISI_SE_EENS10_IS1O_SE_EEEEESM_NSB_IJNSB_IJllllEEESE_S12_EEESM_S25_NS1V_6fusion15FusionCallbacksIS1Z_NS26_17LinearCombinationISM_fSM_fLNS_15FloatRoundStyleE2EEES20_S23_JEEENSA_5SM1004TMEM4LOAD26SM100_TMEM_LOAD_32dp32b64xENSA_20SM90_TMA_LOAD_IM2COLENS1B_IS1N_S1F_NS10_INSB_IJS1G_S1O_EEENSB_IJS1O_SE_EEEEEEENSA_39AutoVectorizingCopyWithAssumedAlignmentILi128EEENSA_21SM90_TMA_STORE_IM2COLES2K_S2M_S2M_EEEvvEEEEvNT_6ParamsE,@function
        .size           _ZN7cutlass13device_kernelINS_4conv6kernel13ConvUniversalINS1_16ConvProblemShapeILNS1_8OperatorE1ELi3EEENS1_10collective14CollectiveConvINS1_47MainloopSm100TmaUmmaWarpSpecializedImplicitGemmILS5_1ELi32ELi3ELi1ELi2EN4cute5tupleIJNSA_1CILi2EEENSC_ILi1EEESE_EEEEENSB_IJNSC_ILi256EEENSC_ILi128EEENSB_IJNSC_ILi32EEEEEEEEENS_12float_e4m3_tESM_NSA_8TiledMMAINSA_8MMA_AtomIJNSA_10MMA_TraitsINSA_25SM100_MMA_F8F6F4_2x1SM_SSEJSM_SM_fSH_SI_NSA_17integral_constantINSA_4UMMA5MajorELST_0EEENSR_IST_LST_1EEENSR_INSS_7ScaleInELSW_0EEESX_EEEEEENSA_6LayoutINSB_IJSE_SE_SE_EEENSB_IJNSC_ILi0EEES12_S12_EEEEENSB_IJNSA_10UnderscoreES15_S15_EEEEENS7_6detail27Sm100ImplicitGemmTileTraitsINSA_25SM100_TMA_2SM_LOAD_IM2COLENSA_14ComposedLayoutINSA_7SwizzleILi1ELi4ELi3EEENSA_18smem_ptr_flag_bitsILi8EEENS10_INSB_IJNSC_ILi8EEESJ_EEENSB_IJSJ_SE_EEEEEEEvEENS19_INSA_18SM100_TMA_2SM_LOADENS1B_INS1C_ILi2ELi4ELi3EEES1F_NS10_INSB_IJNSC_ILi64EEES1G_EEENSB_IJSE_S1O_EEEEEEEvEEEENS_8epilogue10collective18CollectiveEpilogueINS1V_23Sm100TmaWarpSpecializedILi2ELi2ELi64ELb0ELb0EEEJNSB_IJSI_SI_SK_EEENSB_IJNS10_ISI_SE_EENS10_IS1O_SE_EEEEESM_NSB_IJNSB_IJllllEEESE_S12_EEESM_S25_NS1V_6fusion15FusionCallbacksIS1Z_NS26_17LinearCombinationISM_fSM_fLNS_15FloatRoundStyleE2EEES20_S23_JEEENSA_5SM1004TMEM4LOAD26SM100_TMEM_LOAD_32dp32b64xENSA_20SM90_TMA_LOAD_IM2COLENS1B_IS1N_S1F_NS10_INSB_IJS1G_S1O_EEENSB_IJS1O_SE_EEEEEEENSA_39AutoVectorizingCopyWithAssumedAlignmentILi128EEENSA_21SM90_TMA_STORE_IM2COLES2K_S2M_S2M_EEEvvEEEEvNT_6ParamsE,(.L_x_239 - _ZN7cutlass13device_kernelINS_4conv6kernel13ConvUniversalINS1_16ConvProblemShapeILNS1_8OperatorE1ELi3EEENS1_10collective14CollectiveConvINS1_47MainloopSm100TmaUmmaWarpSpecializedImplicitGemmILS5_1ELi32ELi3ELi1ELi2EN4cute5tupleIJNSA_1CILi2EEENSC_ILi1EEESE_EEEEENSB_IJNSC_ILi256EEENSC_ILi128EEENSB_IJNSC_ILi32EEEEEEEEENS_12float_e4m3_tESM_NSA_8TiledMMAINSA_8MMA_AtomIJNSA_10MMA_TraitsINSA_25SM100_MMA_F8F6F4_2x1SM_SSEJSM_SM_fSH_SI_NSA_17integral_constantINSA_4UMMA5MajorELST_0EEENSR_IST_LST_1EEENSR_INSS_7ScaleInELSW_0EEESX_EEEEEENSA_6LayoutINSB_IJSE_SE_SE_EEENSB_IJNSC_ILi0EEES12_S12_EEEEENSB_IJNSA_10UnderscoreES15_S15_EEEEENS7_6detail27Sm100ImplicitGemmTileTraitsINSA_25SM100_TMA_2SM_LOAD_IM2COLENSA_14ComposedLayoutINSA_7SwizzleILi1ELi4ELi3EEENSA_18smem_ptr_flag_bitsILi8EEENS10_INSB_IJNSC_ILi8EEESJ_EEENSB_IJSJ_SE_EEEEEEEvEENS19_INSA_18SM100_TMA_2SM_LOADENS1B_INS1C_ILi2ELi4ELi3EEES1F_NS10_INSB_IJNSC_ILi64EEES1G_EEENSB_IJSE_S1O_EEEEEEEvEEEENS_8epilogue10collective18CollectiveEpilogueINS1V_23Sm100TmaWarpSpecializedILi2ELi2ELi64ELb0ELb0EEEJNSB_IJSI_SI_SK_EEENSB_IJNS10_ISI_SE_EENS10_IS1O_SE_EEEEESM_NSB_IJNSB_IJllllEEESE_S12_EEESM_S25_NS1V_6fusion15FusionCallbacksIS1Z_NS26_17LinearCombinationISM_fSM_fLNS_15FloatRoundStyleE2EEES20_S23_JEEENSA_5SM1004TMEM4LOAD26SM100_TMEM_LOAD_32dp32b64xENSA_20SM90_TMA_LOAD_IM2COLENS1B_IS1N_S1F_NS10_INSB_IJS1G_S1O_EEENSB_IJS1O_SE_EEEEEEENSA_39AutoVectorizingCopyWithAssumedAlignmentILi128EEENSA_21SM90_TMA_STORE_IM2COLES2K_S2M_S2M_EEEvvEEEEvNT_6ParamsE)
        .other          _ZN7cutlass13device_kernelINS_4conv6kernel13ConvUniversalINS1_16ConvProblemShapeILNS1_8OperatorE1ELi3EEENS1_10collective14CollectiveConvINS1_47MainloopSm100TmaUmmaWarpSpecializedImplicitGemmILS5_1ELi32ELi3ELi1ELi2EN4cute5tupleIJNSA_1CILi2EEENSC_ILi1EEESE_EEEEENSB_IJNSC_ILi256EEENSC_ILi128EEENSB_IJNSC_ILi32EEEEEEEEENS_12float_e4m3_tESM_NSA_8TiledMMAINSA_8MMA_AtomIJNSA_10MMA_TraitsINSA_25SM100_MMA_F8F6F4_2x1SM_SSEJSM_SM_fSH_SI_NSA_17integral_constantINSA_4UMMA5MajorELST_0EEENSR_IST_LST_1EEENSR_INSS_7ScaleInELSW_0EEESX_EEEEEENSA_6LayoutINSB_IJSE_SE_SE_EEENSB_IJNSC_ILi0EEES12_S12_EEEEENSB_IJNSA_10UnderscoreES15_S15_EEEEENS7_6detail27Sm100ImplicitGemmTileTraitsINSA_25SM100_TMA_2SM_LOAD_IM2COLENSA_14ComposedLayoutINSA_7SwizzleILi1ELi4ELi3EEENSA_18smem_ptr_flag_bitsILi8EEENS10_INSB_IJNSC_ILi8EEESJ_EEENSB_IJSJ_SE_EEEEEEEvEENS19_INSA_18SM100_TMA_2SM_LOADENS1B_INS1C_ILi2ELi4ELi3EEES1F_NS10_INSB_IJNSC_ILi64EEES1G_EEENSB_IJSE_S1O_EEEEEEEvEEEENS_8epilogue10collective18CollectiveEpilogueINS1V_23Sm100TmaWarpSpecializedILi2ELi2ELi64ELb0ELb0EEEJNSB_IJSI_SI_SK_EEENSB_IJNS10_ISI_SE_EENS10_IS1O_SE_EEEEESM_NSB_IJNSB_IJllllEEESE_S12_EEESM_S25_NS1V_6fusion15FusionCallbacksIS1Z_NS26_17LinearCombinationISM_fSM_fLNS_15FloatRoundStyleE2EEES20_S23_JEEENSA_5SM1004TMEM4LOAD26SM100_TMEM_LOAD_32dp32b64xENSA_20SM90_TMA_LOAD_IM2COLENS1B_IS1N_S1F_NS10_INSB_IJS1G_S1O_EEENSB_IJS1O_SE_EEEEEEENSA_39AutoVectorizingCopyWithAssumedAlignmentILi128EEENSA_21SM90_TMA_STORE_IM2COLES2K_S2M_S2M_EEEvvEEEEvNT_6ParamsE,@"STO_CUDA_ENTRY STV_DEFAULT"
_ZN7cutlass13device_kernelINS_4conv6kernel13ConvUniversalINS1_16ConvProblemShapeILNS1_8OperatorE1ELi3EEENS1_10collective14CollectiveConvINS1_47MainloopSm100TmaUmmaWarpSpecializedImplicitGemmILS5_1ELi32ELi3ELi1ELi2EN4cute5tupleIJNSA_1CILi2EEENSC_ILi1EEESE_EEEEENSB_IJNSC_ILi256EEENSC_ILi128EEENSB_IJNSC_ILi32EEEEEEEEENS_12float_e4m3_tESM_NSA_8TiledMMAINSA_8MMA_AtomIJNSA_10MMA_TraitsINSA_25SM100_MMA_F8F6F4_2x1SM_SSEJSM_SM_fSH_SI_NSA_17integral_constantINSA_4UMMA5MajorELST_0EEENSR_IST_LST_1EEENSR_INSS_7ScaleInELSW_0EEESX_EEEEEENSA_6LayoutINSB_IJSE_SE_SE_EEENSB_IJNSC_ILi0EEES12_S12_EEEEENSB_IJNSA_10UnderscoreES15_S15_EEEEENS7_6detail27Sm100ImplicitGemmTileTraitsINSA_25SM100_TMA_2SM_LOAD_IM2COLENSA_14ComposedLayoutINSA_7SwizzleILi1ELi4ELi3EEENSA_18smem_ptr_flag_bitsILi8EEENS10_INSB_IJNSC_ILi8EEESJ_EEENSB_IJSJ_SE_EEEEEEEvEENS19_INSA_18SM100_TMA_2SM_LOADENS1B_INS1C_ILi2ELi4ELi3EEES1F_NS10_INSB_IJNSC_ILi64EEES1G_EEENSB_IJSE_S1O_EEEEEEEvEEEENS_8epilogue10collective18CollectiveEpilogueINS1V_23Sm100TmaWarpSpecializedILi2ELi2ELi64ELb0ELb0EEEJNSB_IJSI_SI_SK_EEENSB_IJNS10_ISI_SE_EENS10_IS1O_SE_EEEEESM_NSB_IJNSB_IJllllEEESE_S12_EEESM_S25_NS1V_6fusion15FusionCallbacksIS1Z_NS26_17LinearCombinationISM_fSM_fLNS_15FloatRoundStyleE2EEES20_S23_JEEENSA_5SM1004TMEM4LOAD26SM100_TMEM_LOAD_32dp32b64xENSA_20SM90_TMA_LOAD_IM2COLENS1B_IS1N_S1F_NS10_INSB_IJS1G_S1O_EEENSB_IJS1O_SE_EEEEEEENSA_39AutoVectorizingCopyWithAssumedAlignmentILi128EEENSA_21SM90_TMA_STORE_IM2COLES2K_S2M_S2M_EEEvvEEEEvNT_6ParamsE:
[----:B------:R-:W1:Y:S01]  /*0000*/  LDC R1, c[0x0][0x37c] ;  /* 0x0000df00ff017b82 */ /* 0x000e620000000800 */
[----:B------:R-:W2:Y:S01]  /*0010*/  S2R R164, SR_TID.X ;  /* 0x0000000000a47919 */ /* 0x000ea20000002100 */
[----:B------:R-:W3:Y:S06]  /*0020*/  LDCU.64 UR8, c[0x0][0x990] ;  /* 0x00013200ff0877ac */ /* 0x000eec0008000a00 */
[----:B------:R-:W4:Y:S01]  /*0030*/  S2UR UR45, SR_CgaCtaId ;  /* 0x00000000002d79c3 */ /* 0x000f220000008800 */
[----:B-1----:R-:W-:Y:S01]  /*0040*/  VIADD R1, R1, 0xfffffff8 ;  /* 0xfffffff801017836 */ /* 0x002fe20000000000 */
[----:B------:R-:W-:-:S02]  /*0050*/  PRMT R167, RZ, 0x7610, R167 ;  /* 0x00007610ffa77816 */ /* 0x000fc400000000a7 */
[----:B------:R-:W-:Y:S02]  /*0060*/  ELECT P1, URZ, PT ;  /* 0x0000000000ff782f */ /* 0x000fe40003820000 */
[----:B------:R-:W-:Y:S01]  /*0070*/  R2UR UR49, R1 ;  /* 0x00000000013172ca */ /* 0x000fe200000e0000 */
[----:B---3--:R-:W-:-:S04]  /*0080*/  UISETP.NE.U32.AND UP0, UPT, UR8, URZ, UPT ;  /* 0x000000ff0800728c */ /* 0x008fc8000bf05070 */
[----:B------:R-:W-:Y:S02]  /*0090*/  UISETP.NE.AND.EX UP0, UPT, UR9, URZ, UPT, UP0 ;  /* 0x000000ff0900728c */ /* 0x000fe4000bf05300 */
[----:B----4-:R-:W-:Y:S02]  /*00a0*/  ULOP3.LUT UR26, UR45, 0x1, URZ, 0xc0, !UPT ;  /* 0x000000012d1a7892 */ /* 0x010fe4000f8ec0ff */
[----:B------:R-:W-:Y:S01]  /*00b0*/  ULOP3.LUT UR25, UR45, 0x1, URZ, 0x3c, !UPT ;  /* 0x000000012d197892 */ /* 0x000fe2000f8e3cff */
[----:B--2---:R-:W-:-:S05]  /*00c0*/  SHF.R.U32.HI R168, RZ, 0x5, R164 ;  /* 0x00000005ffa87819 */ /* 0x004fca00000116a4 */
[----:B------:R-:W1:Y:S02]  /*00d0*/  SHFL.IDX PT, R0, R168, RZ, 0x1f ;  /* 0x00001fffa8007589 */ /* 0x000e6400000e0000 */
[----:B-1----:R-:W-:Y:S01]  /*00e0*/  R2UR UR18, R0 ;  /* 0x00000000001272ca */ /* 0x002fe200000e0000 */
[----:B------:R-:W-:-:S14]  /*00f0*/  BRA.U UP0, `(.L_x_0) ;  /* 0x0000000100307547 */ /* 0x000fdc000b800000 */
[----:B------:R-:W1:Y:S02]  /*0100*/  LDCU.64 UR4, c[0x0][0x988] ;  /* 0x00013100ff0477ac */ /* 0x000e640008000a00 */
[----:B-1----:R-:W-:-:S04]  /*0110*/  UISETP.NE.U32.AND UP0, UPT, UR4, URZ, UPT ;  /* 0x000000ff0400728c */ /* 0x002fc8000bf05070 */
[----:B------:R-:W-:-:S09]  /*0120*/  UISETP.NE.AND.EX UP0, UPT, UR5, URZ, UPT, UP0 ;  /* 0x000000ff0500728c */ /* 0x000fd2000bf05300 */
[----:B------:R-:W-:Y:S05]  /*0130*/  BRA.U !UP0, `(.L_x_1) ;  /* 0x0000000108147547 */ /* 0x000fea000b800000 */
[----:B------:R-:W1:Y:S01]  /*0140*/  LDC.64 R2, c[0x0][0x988] ;  /* 0x00026200ff027b82 */ /* 0x000e620000000a00 */
[----:B------:R-:W1:Y:S02]  /*0150*/  LDCU.64 UR4, c[0x0][0x358] ;  /* 0x00006b00ff0477ac */ /* 0x000e640008000a00 */
[----:B-1----:R1:W5:Y:S01]  /*0160*/  LDG.E R73, desc[UR4][R2.64] ;  /* 0x0000000402497981 */ /* 0x002362000c1e1900 */
[----:B------:R-:W-:Y:S01]  /*0170*/  HFMA2 R167, -RZ, RZ, 0, 5.9604644775390625e-08 ;  /* 0x00000001ffa77431 */ /* 0x000fe200000001ff */
[----:B------:R-:W-:Y:S05]  /*0180*/  BRA `(.L_x_0) ;  /* 0x00000000000c7947 */ /* 0x000fea0003800000 */
.L_x_1:
[----:B------:R-:W1:Y:S01]  /*0190*/  LDCU UR4, c[0x0][0x980] ;  /* 0x00013000ff0477ac */ /* 0x000e620008000800 */
[----:B------:R-:W-:Y:S01]  /*01a0*/  HFMA2 R167, -RZ, RZ, 0, 5.9604644775390625e-08 ;  /* 0x00000001ffa77431 */ /* 0x000fe200000001ff */
[----:B-1----:R-:W-:-:S07]  /*01b0*/  MOV R73, UR4 ;  /* 0x0000000400497c02 */ /* 0x002fce0008000f00 */
.L_x_0:
[----:B------:R-:W2:Y:S02]  /*01c0*/  LDCU.64 UR4, c[0x0][0x9b0] ;  /* 0x00013600ff0477ac */ /* 0x000ea40008000a00 */
[----:B--2---:R-:W-:-:S04]  /*01d0*/  UISETP.NE.U32.AND UP0, UPT, UR4, URZ, UPT ;  /* 0x000000ff0400728c */ /* 0x004fc8000bf05070 */
[----:B------:R-:W-:-:S09]  /*01e0*/  UISETP.NE.AND.EX UP0, UPT, UR5, URZ, UPT, UP0 ;  /* 0x000000ff0500728c */ /* 0x000fd2000bf05300 */
[----:B------:R-:W-:Y:S05]  /*01f0*/  BRA.U UP0, `(.L_x_2) ;  /* 0x0000000100287547 */ /* 0x000fea000b800000 */
[----:B------:R-:W2:Y:S02]  /*0200*/  LDCU.64 UR4, c[0x0][0x9a8] ;  /* 0x00013500ff0477ac */ /* 0x000ea40008000a00 */
[----:B--2---:R-:W-:-:S04]  /*0210*/  UISETP.NE.U32.AND UP0, UPT, UR4, URZ, UPT ;  /* 0x000000ff0400728c */ /* 0x004fc8000bf05070 */
[----:B------:R-:W-:-:S09]  /*0220*/  UISETP.NE.AND.EX UP0, UPT, UR5, URZ, UPT, UP0 ;  /* 0x000000ff0500728c */ /* 0x000fd2000bf05300 */
[----:B------:R-:W-:Y:S05]  /*0230*/  BRA.U !UP0, `(.L_x_3) ;  /* 0x0000000108107547 */ /* 0x000fea000b800000 */
[----:B------:R-:W2:Y:S01]  /*0240*/  LDC.64 R70, c[0x0][0x9a8] ;  /* 0x00026a00ff467b82 */ /* 0x000ea20000000a00 */
[----:B------:R-:W2:Y:S02]  /*0250*/  LDCU.64 UR4, c[0x0][0x358] ;  /* 0x00006b00ff0477ac */ /* 0x000ea40008000a00 */
[----:B--2---:R2:W5:Y:S01]  /*0260*/  LDG.E R70, desc[UR4][R70.64] ;  /* 0x0000000446467981 */ /* 0x004562000c1e1900 */
[----:B------:R-:W-:Y:S05]  /*0270*/  BRA `(.L_x_2) ;  /* 0x0000000000087947 */ /* 0x000fea0003800000 */
.L_x_3:
[----:B------:R-:W2:Y:S02]  /*0280*/  LDCU UR4, c[0x0][0x9a0] ;  /* 0x00013400ff0477ac */ /* 0x000ea40008000800 */
[----:B--2---:R-:W-:Y:S02]  /*0290*/  MOV R70, UR4 ;  /* 0x0000000400467c02 */ /* 0x004fe40008000f00 */
.L_x_2:
[----:B------:R-:W-:Y:S01]  /*02a0*/  IMAD.U32 R0, RZ, RZ, UR18 ;  /* 0x00000012ff007e24 */ /* 0x000fe2000f8e00ff */
[----:B------:R-:W-:Y:S04]  /*02b0*/  BSSY.RECONVERGENT B0, `(.L_x_4) ;  /* 0x000000c000007945 */ /* 0x000fe80003800200 */
[C---:B------:R-:W-:Y:S02]  /*02c0*/  ISETP.NE.OR P2, PT, R0.reuse, 0x1, !P1 ;  /* 0x000000010000780c */ /* 0x040fe40004f45670 */
[----:B------:R-:W-:-:S11]  /*02d0*/  ISETP.NE.OR P0, PT, R0, 0x3, !P1 ;  /* 0x000000030000780c */ /* 0x000fd60004f05670 */
[----:B------:R-:W-:Y:S05]  /*02e0*/  @P2 BRA `(.L_x_5) ;  /* 0x0000000000202947 */ /* 0x000fea0003800000 */
[----:B------:R-:W3:Y:S02]  /*02f0*/  LDCU.64 UR4, c[0x0][0x348] ;  /* 0x00006900ff0477ac */ /* 0x000ee40008000a00 */
[----:B---3--:R-:W-:Y:S02]  /*0300*/  UIADD3 UR6, UP1, UPT, UR4, 0x80, URZ ;  /* 0x0000008004067890 */ /* 0x008fe4000ff3e0ff */
[----:B------:R-:W-:Y:S02]  /*0310*/  UIADD3 UR4, UP0, UPT, UR4, 0x200, URZ ;  /* 0x0000020004047890 */ /* 0x000fe4000ff1e0ff */
[----:B------:R-:W-:Y:S02]  /*0320*/  UIADD3.X UR7, UPT, UPT, URZ, UR5, URZ, UP1, !UPT ;  /* 0x00000005ff077290 */ /* 0x000fe40008ffe4ff */
[----:B------:R-:W-:-:S07]  /*0330*/  UIADD3.X UR5, UPT, UPT, URZ, UR5, URZ, UP0, !UPT ;  /* 0x00000005ff057290 */ /* 0x000fce00087fe4ff */
[----:B------:R3:W-:Y:S02]  /*0340*/  UTMACCTL.PF [UR6] ;  /* 0x00000000060079b9 */ /* 0x0007e40008040000 */
[----:B------:R3:W-:Y:S02]  /*0350*/  UTMACCTL.PF [UR4] ;  /* 0x00000000040079b9 */ /* 0x0007e40008040000 */
[----:B---3--:R-:W-:Y:S01]  /*0360*/  NOP ;  /* 0x0000000000007918 */ /* 0x008fe20000000000 */
.L_x_5:
[----:B------:R-:W-:Y:S05]  /*0370*/  BSYNC.RECONVERGENT B0 ;  /* 0x0000000000007941 */ /* 0x000fea0003800200 */
.L_x_4:
[----:B------:R-:W-:Y:S04]  /*0380*/  BSSY.RECONVERGENT B0, `(.L_x_6) ;  /* 0x000000a000007945 */ /* 0x000fe80003800200 */
        /* <DEDUP_REMOVED lines=9> */
.L_x_7:
[----:B------:R-:W-:Y:S05]  /*0420*/  BSYNC.RECONVERGENT B0 ;  /* 0x0000000000007941 */ /* 0x000fea0003800200 */
.L_x_6:
[----:B------:R-:W3:Y:S01]  /*0430*/  LDCU.64 UR4, c[0x0][0x988] ;  /* 0x00013100ff0477ac */ /* 0x000ee20008000a00 */
[----:B------:R-:W-:Y:S02]  /*0440*/  UISETP.EQ.U32.AND UP2, UPT, UR8, URZ, UPT ;  /* 0x000000ff0800728c */ /* 0x000fe4000bf42070 */
[----:B------:R-:W-:Y:S02]  /*0450*/  UPLOP3.LUT UP3, UPT, UPT, UPT, UPT, 0x80, 0x8 ;  /* 0x000000000008789c */ /* 0x000fe40003f6f070 */
[----:B---3--:R-:W-:-:S04]  /*0460*/  UISETP.NE.U32.AND UP0, UPT, UR4, URZ, UPT ;  /* 0x000000ff0400728c */ /* 0x008fc8000bf05070 */
[----:B------:R-:W-:-:S04]  /*0470*/  UISETP.NE.AND.EX UP1, UPT, UR5, URZ, UPT, UP0 ;  /* 0x000000ff0500728c */ /* 0x000fc8000bf25300 */
[----:B------:R-:W-:-:S04]  /*0480*/  UISETP.EQ.OR.EX UP4, UPT, UR9, URZ, !UP1, UP2 ;  /* 0x000000ff0900728c */ /* 0x000fc8000cf82720 */
[----:B------:R-:W-:-:S06]  /*0490*/  UP2UR UR4, UPR, URZ, 0x10 ;  /* 0x00000010ff047883 */ /* 0x000fcc0008000000 */
[----:B------:R-:W-:Y:S01]  /*04a0*/  MOV R177, UR4 ;  /* 0x0000000400b17c02 */ /* 0x000fe20008000f00 */
[----:B------:R-:W-:Y:S06]  /*04b0*/  BRA.U !UP4, `(.L_x_8) ;  /* 0x000000010c207547 */ /* 0x000fec000b800000 */
[----:B------:R-:W-:Y:S01]  /*04c0*/  UISETP.NE.U32.AND UP2, UPT, UR8, URZ, UPT ;  /* 0x000000ff0800728c */ /* 0x000fe2000bf45070 */
[----:B-----5:R-:W-:Y:S01]  /*04d0*/  FSETP.NEU.AND P0, PT, R73, RZ, PT ;  /* 0x000000ff4900720b */ /* 0x020fe20003f0d000 */
[----:B------:R-:W-:Y:S02]  /*04e0*/  USEL UR4, URZ, 0xffffffff, UP1 ;  /* 0xffffffffff047887 */ /* 0x000fe40008800000 */
[----:B------:R-:W-:-:S10]  /*04f0*/  UISETP.NE.AND.EX UP2, UPT, UR9, URZ, UPT, UP2 ;  /* 0x000000ff0900728c */ /* 0x000fd4000bf45320 */
[----:B------:R-:W-:Y:S01]  /*0500*/  VOTEU.ANY UP0, P0 ;  /* 0x0000000000ff7886 */ /* 0x000fe20000000100 */
[----:B------:R-:W-:-:S04]  /*0510*/  @!UP2 USEL UR4, URZ, 0xffffffff, UP0 ;  /* 0xffffffffff04a887 */ /* 0x000fc80008000000 */
[----:B------:R-:W-:-:S04]  /*0520*/  ULOP3.LUT UR4, UR4, 0x1, URZ, 0xc0, !UPT ;  /* 0x0000000104047892 */ /* 0x000fc8000f8ec0ff */
[----:B------:R-:W-:-:S11]  /*0530*/  UISETP.NE.U32.AND UP3, UPT, UR4, 0x1, UPT ;  /* 0x000000010400788c */ /* 0x000fd6000bf65070 */
.L_x_8:
[----:B------:R-:W3:Y:S01]  /*0540*/  SHFL.IDX PT, R0, R168, RZ, 0x1f ;  /* 0x00001fffa8007589 */ /* 0x000ee200000e0000 */
[----:B------:R-:W-:Y:S02]  /*0550*/  UISETP.NE.AND UP5, UPT, UR18, 0x2, UPT ;  /* 0x000000021200788c */ /* 0x000fe4000bfa5270 */
[----:B------:R-:W-:Y:S02]  /*0560*/  UISETP.NE.AND UP0, UPT, UR18, 0x2, UPT ;  /* 0x000000021200788c */ /* 0x000fe4000bf05270 */
[----:B------:R-:W-:Y:S02]  /*0570*/  UISETP.NE.OR UP2, UPT, UR26, URZ, UP5 ;  /* 0x000000ff1a00728c */ /* 0x000fe4000af45670 */
[----:B------:R-:W-:-:S04]  /*0580*/  USEL UR48, URZ, 0x1, UP0 ;  /* 0x00000001ff307887 */ /* 0x000fc80008000000 */
[----:B------:R-:W-:Y:S02]  /*0590*/  PLOP3.LUT P3, PT, P1, PT, UP2, 0xae, 0xea ;  /* 0x0000000000ea781c */ /* 0x000fe40000f6f52e */
[----:B---3--:R-:W-:-:S13]  /*05a0*/  ISETP.NE.AND P0, PT, R0, RZ, PT ;  /* 0x000000ff0000720c */ /* 0x008fda0003f05270 */
[----:B------:R-:W-:Y:S05]  /*05b0*/  @P0 BRA `(.L_x_9) ;  /* 0x0000000400300947 */ /* 0x000fea0003800000 */
[----:B------:R-:W-:Y:S01]  /*05c0*/  ELECT P0, URZ, PT ;  /* 0x0000000000ff782f */ /* 0x000fe20003800000 */
[----:B------:R-:W-:-:S12]  /*05d0*/  BSSY.RECONVERGENT B0, `(.L_x_9) ;  /* 0x000004a000007945 */ /* 0x000fd80003800200 */
[----:B------:R-:W-:Y:S05]  /*05e0*/  @!P0 BRA `(.L_x_10) ;  /* 0x0000000400208947 */ /* 0x000fea0003800000 */
[----:B------:R-:W-:Y:S01]  /*05f0*/  UMOV UR4, 0x400 ;  /* 0x0000040000047882 */ /* 0x000fe20000000000 */
[----:B------:R-:W-:Y:S01]  /*0600*/  UMOV UR6, 0x1 ;  /* 0x0000000100067882 */ /* 0x000fe20000000000 */
[----:B------:R-:W-:Y:S02]  /*0610*/  ULEA UR4, UR45, UR4, 0x18 ;  /* 0x000000042d047291 */ /* 0x000fe4000f8ec0ff */
[----:B------:R-:W-:-:S04]  /*0620*/  UIADD3 UR6, UPT, UPT, -UR6, 0x100000, URZ ;  /* 0x0010000006067890 */ /* 0x000fc8000fffe1ff */
[----:B------:R-:W-:Y:S02]  /*0630*/  USHF.L.U32 UR7, UR6, 0xb, URZ ;  /* 0x0000000b06077899 */ /* 0x000fe400080006ff */
[----:B------:R-:W-:Y:S01]  /*0640*/  USHF.L.U32 UR6, UR6, 0x1, URZ ;  /* 0x0000000106067899 */ /* 0x000fe200080006ff */
[----:B------:R-:W3:Y:S11]  /*0650*/  FENCE.VIEW.ASYNC.S ;  /* 0x00000000000073c6 */ /* 0x000ef60000000000 */
[----:B---3--:R3:W4:Y:S01]  /*0660*/  SYNCS.EXCH.64 URZ, [UR4], UR6 ;  /* 0x0000000604ff75b2 */ /* 0x0087220008000100 */
[----:B------:R3:W1:Y:S01]  /*0670*/  SYNCS.EXCH.64 URZ, [UR4+0x100], UR6 ;  /* 0x0001000604ff75b2 */ /* 0x0006620008000100 */
        /* <DEDUP_REMOVED lines=61> */
[----:B------:R3:W1:Y:S02]  /*0a50*/  SYNCS.EXCH.64 URZ, [UR4+0x1f8], UR6 ;  /* 0x0001f80604ff75b2 */ /* 0x0006640008000100 */
[----:B---34-:R-:W-:Y:S01]  /*0a60*/  NOP ;  /* 0x0000000000007918 */ /* 0x018fe20000000000 */
.L_x_10:
[----:B------:R-:W-:Y:S05]  /*0a70*/  BSYNC.RECONVERGENT B0 ;  /* 0x0000000000007941 */ /* 0x000fea0003800200 */
.L_x_9:
[----:B------:R-:W3:Y:S01]  /*0a80*/  SHFL.IDX PT, R0, R168, RZ, 0x1f ;  /* 0x00001fffa8007589 */ /* 0x000ee200000e0000 */
[----:B------:R-:W-:Y:S01]  /*0a90*/  NOP ;  /* 0x0000000000007918 */ /* 0x000fe20000000000 */
[----:B---3--:R-:W-:-:S13]  /*0aa0*/  ISETP.NE.AND P0, PT, R0, 0x1, PT ;  /* 0x000000010000780c */ /* 0x008fda0003f05270 */
[----:B------:R-:W-:Y:S05]  /*0ab0*/  @P0 BRA `(.L_x_11) ;  /* 0x0000000000440947 */ /* 0x000fea0003800000 */
[----:B------:R-:W-:Y:S01]  /*0ac0*/  UMOV UR4, 0x400 ;  /* 0x0000040000047882 */ /* 0x000fe20000000000 */
[----:B------:R-:W-:Y:S01]  /*0ad0*/  UMOV UR8, 0x20 ;  /* 0x0000002000087882 */ /* 0x000fe20000000000 */
[----:B------:R-:W-:Y:S01]  /*0ae0*/  UMOV UR6, 0x80 ;  /* 0x0000008000067882 */ /* 0x000fe20000000000 */
[----:B------:R-:W-:Y:S02]  /*0af0*/  ULEA UR4, UR45, UR4, 0x18 ;  /* 0x000000042d047291 */ /* 0x000fe4000f8ec0ff */
[----:B------:R-:W-:-:S04]  /*0b00*/  UIADD3 UR8, UPT, UPT, -UR8, 0x100000, URZ ;  /* 0x0010000008087890 */ /* 0x000fc8000fffe1ff */
[----:B------:R-:W-:Y:S02]  /*0b10*/  USHF.L.U32 UR9, UR8, 0xb, URZ ;  /* 0x0000000b08097899 */ /* 0x000fe400080006ff */
[----:B------:R-:W-:Y:S02]  /*0b20*/  USHF.L.U32 UR8, UR8, 0x1, URZ ;  /* 0x0000000108087899 */ /* 0x000fe400080006ff */
[----:B------:R-:W-:-:S04]  /*0b30*/  UIADD3 UR6, UPT, UPT, -UR6, 0x100000, URZ ;  /* 0x0010000006067890 */ /* 0x000fc8000fffe1ff */
[----:B------:R-:W-:Y:S02]  /*0b40*/  USHF.L.U32 UR7, UR6, 0xb, URZ ;  /* 0x0000000b06077899 */ /* 0x000fe400080006ff */
[----:B------:R-:W-:Y:S01]  /*0b50*/  USHF.L.U32 UR6, UR6, 0x1, URZ ;  /* 0x0000000106067899 */ /* 0x000fe200080006ff */
[----:B------:R-:W-:Y:S01]  /*0b60*/  ELECT P0, URZ, PT ;  /* 0x0000000000ff782f */ /* 0x000fe20003800000 */
[----:B------:R-:W3:Y:S02]  /*0b70*/  FENCE.VIEW.ASYNC.S ;  /* 0x00000000000073c6 */ /* 0x000ee40000000000 */
[----:B---3--:R3:W4:Y:S08]  /*0b80*/  SYNCS.EXCH.64 URZ, [UR4+0x200], UR8 ;  /* 0x0002000804ff75b2 */ /* 0x0087300008000100 */
[----:B------:R3:W1:Y:S01]  /*0b90*/  SYNCS.EXCH.64 URZ, [UR4+0x210], UR6 ;  /* 0x0002100604ff75b2 */ /* 0x0006620008000100 */
[----:B------:R3:W1:Y:S01]  /*0ba0*/  SYNCS.EXCH.64 URZ, [UR4+0x208], UR8 ;  /* 0x0002080804ff75b2 */ /* 0x0006620008000100 */
[----:B------:R3:W1:Y:S01]  /*0bb0*/  SYNCS.EXCH.64 URZ, [UR4+0x218], UR6 ;  /* 0x0002180604ff75b2 */ /* 0x0006620008000100 */
[----:B------:R-:W-:Y:S01]  /*0bc0*/  NOP ;  /* 0x0000000000007918 */ /* 0x000fe20000000000 */
.L_x_11:
[----:B------:R-:W2:Y:S01]  /*0bd0*/  SHFL.IDX PT, R0, R168, RZ, 0x1f ;  /* 0x00001fffa8007589 */ /* 0x000ea200000e0000 */
[----:B------:R-:W-:Y:S01]  /*0be0*/  NOP ;  /* 0x0000000000007918 */ /* 0x000fe20000000000 */
[----:B--2---:R-:W-:-:S13]  /*0bf0*/  ISETP.NE.AND P0, PT, R0, 0x3, PT ;  /* 0x000000030000780c */ /* 0x004fda0003f05270 */
[----:B------:R-:W-:Y:S05]  /*0c00*/  @P0 BRA `(.L_x_12) ;  /* 0x00000000002c0947 */ /* 0x000fea0003800000 */
[----:B---3--:R-:W-:Y:S01]  /*0c10*/  UMOV UR4, 0x400 ;  /* 0x0000040000047882 */ /* 0x008fe20000000000 */
[----:B------:R-:W-:Y:S01]  /*0c20*/  UMOV UR6, 0x20 ;  /* 0x0000002000067882 */ /* 0x000fe20000000000 */
[----:B------:R-:W-:Y:S02]  /*0c30*/  ULEA UR4, UR45, UR4, 0x18 ;  /* 0x000000042d047291 */ /* 0x000fe4000f8ec0ff */
[----:B------:R-:W-:-:S04]  /*0c40*/  UIADD3 UR6, UPT, UPT, -UR6, 0x100000, URZ ;  /* 0x0010000006067890 */ /* 0x000fc8000fffe1ff */
[----:B------:R-:W-:Y:S02]  /*0c50*/  USHF.L.U32 UR7, UR6, 0xb, URZ ;  /* 0x0000000b06077899 */ /* 0x000fe400080006ff */
[----:B------:R-:W-:Y:S01]  /*0c60*/  USHF.L.U32 UR6, UR6, 0x1, URZ ;  /* 0x0000000106067899 */ /* 0x000fe200080006ff */
[----:B------:R-:W-:Y:S01]  /*0c70*/  ELECT P0, URZ, PT ;  /* 0x0000000000ff782f */ /* 0x000fe20003800000 */
[----:B------:R-:W2:Y:S10]  /*0c80*/  FENCE.VIEW.ASYNC.S ;  /* 0x00000000000073c6 */ /* 0x000eb40000000000 */
[----:B--2---:R2:W3:Y:S01]  /*0c90*/  SYNCS.EXCH.64 URZ, [UR4+0x220], UR6 ;  /* 0x0002200604ff75b2 */ /* 0x0044e20008000100 */
[----:B------:R2:W1:Y:S01]  /*0ca0*/  SYNCS.EXCH.64 URZ, [UR4+0x228], UR6 ;  /* 0x0002280604ff75b2 */ /* 0x0004620008000100 */
[----:B------:R-:W-:Y:S01]  /*0cb0*/  NOP ;  /* 0x0000000000007918 */ /* 0x000fe20000000000 */
.L_x_12:
[----:B------:R-:W4:Y:S01]  /*0cc0*/  SHFL.IDX PT, R0, R168, RZ, 0x1f ;  /* 0x00001fffa8007589 */ /* 0x000f2200000e0000 */
[----:B------:R-:W-:Y:S01]  /*0cd0*/  NOP ;  /* 0x0000000000007918 */ /* 0x000fe20000000000 */
[----:B----4-:R-:W-:-:S13]  /*0ce0*/  ISETP.NE.AND P0, PT, R0, 0x4, PT ;  /* 0x000000040000780c */ /* 0x010fda0003f05270 */
[----:B------:R-:W-:Y:S05]  /*0cf0*/  @P0 BRA `(.L_x_13) ;  /* 0x0000000000400947 */ /* 0x000fea0003800000 */
[----:B--23--:R-:W-:Y:S01]  /*0d00*/  UMOV UR4, 0x1e0 ;  /* 0x000001e000047882 */ /* 0x00cfe20000000000 */
[----:B------:R-:W-:Y:S01]  /*0d10*/  UMOV UR6, 0x400 ;  /* 0x0000040000067882 */ /* 0x000fe20000000000 */
[----:B------:R-:W-:Y:S01]  /*0d20*/  USEL UR4, UR4, 0x1a0, UP3 ;  /* 0x000001a004047887 */ /* 0x000fe20009800000 */
        /* <DEDUP_REMOVED lines=9> */
[----:B------:R-:W2:Y:S02]  /*0dc0*/  FENCE.VIEW.ASYNC.S ;  /* 0x00000000000073c6 */ /* 0x000ea40000000000 */
[----:B--2---:R4:W2:Y:S08]  /*0dd0*/  SYNCS.EXCH.64 URZ, [UR6+0x230], UR8 ;  /* 0x0002300806ff75b2 */ /* 0x0048b00008000100 */
[----:B------:R4:W3:Y:S02]  /*0de0*/  SYNCS.EXCH.64 URZ, [UR6+0x238], UR4 ;  /* 0x0002380406ff75b2 */ /* 0x0008e40008000100 */
[----:B----4-:R-:W-:Y:S01]  /*0df0*/  NOP ;  /* 0x0000000000007918 */ /* 0x010fe20000000000 */
.L_x_13:
[----:B------:R-:W4:Y:S01]  /*0e00*/  SHFL.IDX PT, R0, R168, RZ, 0x1f ;  /* 0x00001fffa8007589 */ /* 0x000f2200000e0000 */
[----:B------:R-:W-:Y:S01]  /*0e10*/  ISETP.NE.OR P1, PT, RZ, UR18, !P1 ;  /* 0x00000012ff007c0c */ /* 0x000fe2000cf25670 */
[----:B------:R-:W-:Y:S01]  /*0e20*/  NOP ;  /* 0x0000000000007918 */ /* 0x000fe20000000000 */
[----:B----4-:R-:W-:-:S13]  /*0e30*/  ISETP.NE.AND P0, PT, R0, 0x5, PT ;  /* 0x000000050000780c */ /* 0x010fda0003f05270 */
[----:B------:R-:W-:Y:S05]  /*0e40*/  @P0 BRA `(.L_x_14) ;  /* 0x0000000000440947 */ /* 0x000fea0003800000 */
[----:B--23--:R-:W-:Y:S01]  /*0e50*/  UMOV UR4, 0x400 ;  /* 0x0000040000047882 */ /* 0x00cfe20000000000 */
        /* <DEDUP_REMOVED lines=12> */
[----:B------:R4:W3:Y:S01]  /*0f20*/  SYNCS.EXCH.64 URZ, [UR4+0x250], UR8 ;  /* 0x0002500804ff75b2 */ /* 0x0008e20008000100 */
[----:B------:R4:W1:Y:S01]  /*0f30*/  SYNCS.EXCH.64 URZ, [UR4+0x248], UR6 ;  /* 0x0002480604ff75b2 */ /* 0x0008620008000100 */
[----:B------:R4:W1:Y:S02]  /*0f40*/  SYNCS.EXCH.64 URZ, [UR4+0x258], UR8 ;  /* 0x0002580804ff75b2 */ /* 0x0008640008000100 */
[----:B----4-:R-:W-:Y:S01]  /*0f50*/  NOP ;  /* 0x0000000000007918 */ /* 0x010fe20000000000 */
.L_x_14:
[----:B------:R-:W-:Y:S01]  /*0f60*/  VOTEU.ALL UP0, P1 ;  /* 0x0000000000ff7886 */ /* 0x000fe20000800000 */
[----:B--23--:R-:W-:Y:S01]  /*0f70*/  UMOV UR4, 0x20 ;  /* 0x0000002000047882 */ /* 0x00cfe20000000000 */
[----:B------:R-:W2:Y:S01]  /*0f80*/  LDCU UR7, c[0x0][0x36c] ;  /* 0x00006d80ff0777ac */ /* 0x000ea20008000800 */
[----:B------:R-:W-:Y:S01]  /*0f90*/  NOP ;  /* 0x0000000000007918 */ /* 0x000fe20000000000 */
[----:B-1----:R-:W-:Y:S01]  /*0fa0*/  LOP3.LUT R3, R164, 0x1f, RZ, 0xc0, !PT ;  /* 0x0000001fa4037812 */ /* 0x002fe200078ec0ff */
[----:B------:R-:W-:Y:S01]  /*0fb0*/  @!UP0 UMOV UR6, 0x400 ;  /* 0x0000040000068882 */ /* 0x000fe20000000000 */
[----:B------:R-:W-:-:S04]  /*0fc0*/  @!UP0 UIADD3 UR4, UPT, UPT, -UR4, 0x100000, URZ ;  /* 0x0010000004048890 */ /* 0x000fc8000fffe1ff */
[----:B------:R-:W-:Y:S02]  /*0fd0*/  @!UP0 USHF.L.U32 UR5, UR4, 0xb, URZ ;  /* 0x0000000b04058899 */ /* 0x000fe400080006ff */
[----:B------:R-:W-:Y:S02]  /*0fe0*/  @!UP0 USHF.L.U32 UR4, UR4, 0x1, URZ ;  /* 0x0000000104048899 */ /* 0x000fe400080006ff */
[----:B------:R-:W-:Y:S01]  /*0ff0*/  @!UP0 ULEA UR6, UR45, UR6, 0x18 ;  /* 0x000000062d068291 */ /* 0x000fe2000f8ec0ff */
[----:B------:R-:W-:Y:S01]  /*1000*/  VOTEU.ALL UP0, P1 ;  /* 0x0000000000ff7886 */ /* 0x000fe20000800000 */
[----:B------:R-:W-:Y:S02]  /*1010*/  UISETP.NE.AND UP4, UPT, UR18, URZ, UPT ;  /* 0x000000ff1200728c */ /* 0x000fe4000bf85270 */
[----:B--2---:R-:W-:Y:S01]  /*1020*/  UISETP.EQ.U32.AND UP6, UPT, UR7, 0x1, UPT ;  /* 0x000000010700788c */ /* 0x004fe2000bfc2070 */
[----:B------:R-:W1:Y:S07]  /*1030*/  FENCE.VIEW.ASYNC.S ;  /* 0x00000000000073c6 */ /* 0x000e6e0000000000 */
[----:B-1----:R1:W2:Y:S01]  /*1040*/  @!UP0 SYNCS.EXCH.64 URZ, [UR6+0x260], UR4 ;  /* 0x0002600406ff85b2 */ /* 0x0022a20008000100 */
[----:B------:R-:W-:Y:S05]  /*1050*/  BRA.U !UP6, `(.L_x_15) ;  /* 0x000000010e087547 */ /* 0x000fea000b800000 */
[----:B--2---:R-:W-:Y:S01]  /*1060*/  UCGABAR_ARV ;  /* 0x00000000000079c7 */ /* 0x004fe20008000000 */
[----:B------:R-:W-:Y:S05]  /*1070*/  BRA `(.L_x_16) ;  /* 0x0000000000047947 */ /* 0x000fea0003800000 */
.L_x_15:
[----:B--2---:R-:W-:Y:S01]  /*1080*/  NOP ;  /* 0x0000000000007918 */ /* 0x004fe20000000000 */
.L_x_16:
[----:B------:R-:W2:Y:S01]  /*1090*/  S2UR UR20, SR_CTAID.X ;  /* 0x00000000001479c3 */ /* 0x000ea20000002500 */
[----:B------:R-:W-:-:S05]  /*10a0*/  CS2R.32 R176, SR_CgaSize ;  /* 0x0000000000b07805 */ /* 0x000fca0000008a00 */
[----:B------:R-:W-:-:S05]  /*10b0*/  IMAD R176, R176, -0xa0, RZ ;  /* 0xffffff60b0b07824 */ /* 0x000fca00078e02ff */
[----:B-1----:R-:W-:-:S14]  /*10c0*/  R2UR UR5, R176 ;  /* 0x00000000b00572ca */ /* 0x002fdc00000e0000 */
[----:B------:R-:W1:Y:S01]  /*10d0*/  LDCU UR5, c[0x0][UR5+0x2b0] ;  /* 0x00005600050577ac */ /* 0x000e620008000800 */
[----:B------:R-:W-:-:S05]  /*10e0*/  CS2R.32 R176, SR_CgaSize ;  /* 0x0000000000b07805 */ /* 0x000fca0000008a00 */
[----:B------:R-:W-:-:S05]  /*10f0*/  IMAD R176, R176, -0xa0, RZ ;  /* 0xffffff60b0b07824 */ /* 0x000fca00078e02ff */
[----:B------:R-:W-:-:S14]  /*1100*/  R2UR UR4, R176 ;  /* 0x00000000b00472ca */ /* 0x000fdc00000e0000 */
[----:B------:R-:W3:Y:S01]  /*1110*/  LDCU UR4, c[0x0][UR4+0x2b4] ;  /* 0x00005680040477ac */ /* 0x000ee20008000800 */
[----:B------:R-:W4:Y:S01]  /*1120*/  S2UR UR24, SR_CTAID.Y ;  /* 0x00000000001879c3 */ /* 0x000f220000002600 */
[----:B------:R-:W-:-:S05]  /*1130*/  CS2R.32 R176, SR_CgaSize ;  /* 0x0000000000b07805 */ /* 0x000fca0000008a00 */
[----:B------:R-:W-:-:S05]  /*1140*/  IMAD R176, R176, -0xa0, RZ ;  /* 0xffffff60b0b07824 */ /* 0x000fca00078e02ff */
[----:B------:R-:W-:-:S14]  /*1150*/  R2UR UR7, R176 ;  /* 0x00000000b00772ca */ /* 0x000fdc00000e0000 */
[----:B------:R-:W3:Y:S01]  /*1160*/  LDCU UR7, c[0x0][UR7+0x2a0] ;  /* 0x00005400070777ac */ /* 0x000ee20008000800 */
[----:B------:R-:W-:-:S05]  /*1170*/  CS2R.32 R176, SR_CgaSize ;  /* 0x0000000000b07805 */ /* 0x000fca0000008a00 */
[----:B------:R-:W-:-:S05]  /*1180*/  IMAD R176, R176, -0xa0, RZ ;  /* 0xffffff60b0b07824 */ /* 0x000fca00078e02ff */
[----:B------:R-:W-:-:S14]  /*1190*/  R2UR UR8, R176 ;  /* 0x00000000b00872ca */ /* 0x000fdc00000e0000 */
[----:B------:R-:W3:Y:S01]  /*11a0*/  LDCU UR8, c[0x0][UR8+0x2a4] ;  /* 0x00005480080877ac */ /* 0x000ee20008000800 */
[----:B------:R-:W3:Y:S01]  /*11b0*/  LDCU UR19, c[0x0][0xc24] ;  /* 0x00018480ff1377ac */ /* 0x000ee20008000800 */
[----:B------:R-:W3:Y:S01]  /*11c0*/  LDCU UR39, c[0x0][0xc24] ;  /* 0x00018480ff2777ac */ /* 0x000ee20008000800 */
[----:B--2---:R-:W-:Y:S01]  /*11d0*/  I2FP.F32.U32 R2, UR20 ;  /* 0x0000001400027c45 */ /* 0x004fe20008201000 */
[----:B------:R-:W2:Y:S04]  /*11e0*/  LDCU UR23, c[0x0][0xc30] ;  /* 0x00018600ff1777ac */ /* 0x000ea80008000800 */
[----:B-1----:R-:W-:Y:S01]  /*11f0*/  FMUL R2, R2, UR5 ;  /* 0x0000000502027c20 */ /* 0x002fe20008400000 */
[----:B----4-:R-:W-:-:S05]  /*1200*/  I2FP.F32.U32 R0, UR24 ;  /* 0x0000001800007c45 */ /* 0x010fca0008201000 */
[----:B------:R-:W1:Y:S01]  /*1210*/  F2I.U32.TRUNC.NTZ R2, R2 ;  /* 0x0000000200027305 */ /* 0x000e62000020f000 */
[----:B---3--:R-:W-:-:S07]  /*1220*/  FMUL R0, R0, UR4 ;  /* 0x0000000400007c20 */ /* 0x008fce0008400000 */
[----:B------:R-:W3:Y:S01]  /*1230*/  F2I.U32.TRUNC.NTZ R0, R0 ;  /* 0x0000000000007305 */ /* 0x000ee2000020f000 */
[----:B-1----:R-:W-:Y:S02]  /*1240*/  R2UR UR4, R2 ;  /* 0x00000000020472ca */ /* 0x002fe400000e0000 */
[----:B------:R-:W-:Y:S02]  /*1250*/  PRMT R2, RZ, 0x7610, R2 ;  /* 0x00007610ff027816 */ /* 0x000fe40000000002 */
[----:B---3--:R-:W-:Y:S02]  /*1260*/  R2UR UR6, R0 ;  /* 0x00000000000672ca */ /* 0x008fe400000e0000 */
[----:B------:R-:W-:-:S07]  /*1270*/  PRMT R0, RZ, 0x7610, R0 ;  /* 0x00007610ff007816 */ /* 0x000fce0000000000 */
[----:B------:R-:W-:-:S04]  /*1280*/  UIADD3 UR5, UPT, UPT, -UR4, URZ, URZ ;  /* 0x000000ff04057290 */ /* 0x000fc8000fffe1ff */
[----:B------:R-:W-:Y:S02]  /*1290*/  UIMAD UR5, UR7, UR5, UR20 ;  /* 0x00000005070572a4 */ /* 0x000fe4000f8e0214 */
[----:B------:R-:W-:-:S04]  /*12a0*/  UIADD3 UR4, UPT, UPT, -UR6, URZ, URZ ;  /* 0x000000ff06047290 */ /* 0x000fc8000fffe1ff */
[----:B------:R-:W-:Y:S01]  /*12b0*/  IMAD.U32 R176, RZ, RZ, UR5 ;  /* 0x00000005ffb07e24 */ /* 0x000fe2000f8e00ff */
[----:B------:R-:W-:-:S06]  /*12c0*/  UIMAD UR4, UR8, UR4, UR24 ;  /* 0x00000004080472a4 */ /* 0x000fcc000f8e0218 */
[----:B------:R-:W-:Y:S01]  /*12d0*/  IMAD.U32 R175, RZ, RZ, UR4 ;  /* 0x00000004ffaf7e24 */ /* 0x000fe2000f8e00ff */
[----:B--2---:R-:W-:Y:S06]  /*12e0*/  BRA.U UP4, `(.L_x_17) ;  /* 0x0000000104307547 */ /* 0x004fec000b800000 */
[----:B------:R-:W-:Y:S01]  /*12f0*/  R2UR UR5, R175 ;  /* 0x00000000af0572ca */ /* 0x000fe200000e0000 */
[----:B------:R-:W-:Y:S01]  /*1300*/  UMOV UR7, 0x3 ;  /* 0x0000000300077882 */ /* 0x000fe20000000000 */
[----:B------:R-:W-:-:S11]  /*1310*/  R2UR UR4, R176 ;  /* 0x00000000b00472ca */ /* 0x000fd600000e0000 */
[----:B------:R-:W-:-:S04]  /*1320*/  UISETP.NE.AND UP0, UPT, UR5, URZ, UPT ;  /* 0x000000ff0500728c */ /* 0x000fc8000bf05270 */
[----:B------:R-:W-:Y:S02]  /*1330*/  UISETP.LT.U32.OR UP0, UPT, UR4, 0x2, !UP0 ;  /* 0x000000020400788c */ /* 0x000fe4000c701470 */
[----:B------:R-:W-:Y:S02]  /*1340*/  ULOP3.LUT UR4, UR4, 0xfffffffe, URZ, 0xc0, !UPT ;  /* 0xfffffffe04047892 */ /* 0x000fe4000f8ec0ff */
[----:B------:R-:W-:Y:S02]  /*1350*/  USEL UR6, URZ, 0x1, !UP0 ;  /* 0x00000001ff067887 */ /* 0x000fe4000c000000 */
[----:B------:R-:W-:Y:S02]  /*1360*/  USEL UR5, URZ, 0x2, !UP0 ;  /* 0x00000002ff057887 */ /* 0x000fe4000c000000 */
[----:B------:R-:W-:Y:S02]  /*1370*/  USHF.L.U32 UR4, UR7, UR4, URZ ;  /* 0x0000000407047299 */ /* 0x000fe400080006ff */
[----:B------:R-:W-:-:S04]  /*1380*/  UIADD3 UR5, UPT, UPT, UR6, UR5, URZ ;  /* 0x0000000506057290 */ /* 0x000fc8000fffe0ff */
[----:B------:R-:W-:Y:S02]  /*1390*/  IMAD.U32 R0, RZ, RZ, UR4 ;  /* 0x00000004ff007e24 */ /* 0x000fe4000f8e00ff */
[----:B------:R-:W-:-:S07]  /*13a0*/  IMAD.U32 R2, RZ, RZ, UR5 ;  /* 0x00000005ff027e24 */ /* 0x000fce000f8e00ff */
.L_x_17:
[----:B------:R-:W1:Y:S01]  /*13b0*/  S2UR UR52, SR_CTAID.Z ;  /* 0x00000000003479c3 */ /* 0x000e620000002700 */
[----:B------:R-:W-:Y:S01]  /*13c0*/  UISETP.GE.AND UP0, UPT, UR19, 0x1, UPT ;  /* 0x000000011300788c */ /* 0x000fe2000bf06270 */
[----:B------:R-:W-:-:S08]  /*13d0*/  UMOV UR51, UR20 ;  /* 0x0000001400337c82 */ /* 0x000fd00008000000 */
[----:B------:R-:W-:Y:S05]  /*13e0*/  BRA.U !UP0, `(.L_x_18) ;  /* 0x0000000108d47547 */ /* 0x000fea000b800000 */
[----:B------:R-:W2:Y:S01]  /*13f0*/  LDCU.128 UR12, c[0x0][0xc10] ;  /* 0x00018200ff0c77ac */ /* 0x000ea20008000c00 */
[----:B------:R-:W3:Y:S01]  /*1400*/  LDCU UR21, c[0x0][0xc0c] ;  /* 0x00018180ff1577ac */ /* 0x000ee20008000800 */
[----:B------:R-:W4:Y:S01]  /*1410*/  LDCU UR6, c[0x0][0x370] ;  /* 0x00006e00ff0677ac */ /* 0x000f220008000800 */
[----:B------:R-:W1:Y:S01]  /*1420*/  LDCU UR7, c[0x0][0x374] ;  /* 0x00006e80ff0777ac */ /* 0x000e620008000800 */
[----:B------:R-:W1:Y:S01]  /*1430*/  LDCU UR22, c[0x0][0xc20] ;  /* 0x00018400ff1677ac */ /* 0x000e620008000800 */
[----:B--2---:R-:W-:Y:S02]  /*1440*/  UIMAD.WIDE.U32 UR4, UR20, UR12, URZ ;  /* 0x0000000c140472a5 */ /* 0x004fe4000f8e00ff */
[----:B---3--:R-:W-:Y:S01]  /*1450*/  UISETP.NE.AND UP0, UPT, UR21, 0x1, UPT ;  /* 0x000000011500788c */ /* 0x008fe2000bf05270 */
[----:B------:R-:W2:Y:S01]  /*1460*/  LDCU.64 UR8, c[0x0][0xc28] ;  /* 0x00018500ff0877ac */ /* 0x000ea20008000a00 */
[----:B----4-:R-:W-:-:S03]  /*1470*/  UIMAD.WIDE.U32 UR10, UR6, UR12, URZ ;  /* 0x0000000c060a72a5 */ /* 0x010fc6000f8e00ff */
[----:B------:R-:W-:Y:S01]  /*1480*/  UMOV UR4, UR5 ;  /* 0x0000000500047c82 */ /* 0x000fe20008000000 */
[----:B------:R-:W-:Y:S02]  /*1490*/  UISETP.NE.AND UP2, UPT, UR19, 0x1, UPT ;  /* 0x000000011300788c */ /* 0x000fe4000bf45270 */
[----:B------:R-:W-:Y:S01]  /*14a0*/  USHF.R.U32.HI UR4, URZ, UR13, UR4 ;  /* 0x0000000dff047299 */ /* 0x000fe20008011604 */
[----:B------:R-:W-:Y:S01]  /*14b0*/  UMOV UR10, UR11 ;  /* 0x0000000b000a7c82 */ /* 0x000fe20008000000 */
[----:B------:R-:W-:Y:S02]  /*14c0*/  UIMAD.WIDE.U32 UR16, UR24, UR15, URZ ;  /* 0x0000000f181072a5 */ /* 0x000fe4000f8e00ff */
[----:B------:R-:W-:Y:S02]  /*14d0*/  USEL UR5, UR20, UR4, !UP0 ;  /* 0x0000000414057287 */ /* 0x000fe4000c000000 */
[----:B------:R-:W-:Y:S02]  /*14e0*/  @UP0 USHF.R.U32.HI UR6, URZ, UR13, UR10 ;  /* 0x0000000dff060299 */ /* 0x000fe4000801160a */
[----:B------:R-:W-:-:S02]  /*14f0*/  UISETP.NE.AND UP0, UPT, UR14, 0x1, UPT ;  /* 0x000000010e00788c */ /* 0x000fc4000bf05270 */
[----:B-1----:R-:W-:Y:S02]  /*1500*/  UIMAD.WIDE.U32 UR10, UR7, UR15, URZ ;  /* 0x0000000f070a72a5 */ /* 0x002fe4000f8e00ff */
[----:B--2---:R-:W-:Y:S01]  /*1510*/  UIMAD.WIDE.U32 UR12, UR6, UR8, URZ ;  /* 0x00000008060c72a5 */ /* 0x004fe2000f8e00ff */
[----:B------:R-:W-:Y:S01]  /*1520*/  UMOV UR4, UR17 ;  /* 0x0000001100047c82 */ /* 0x000fe20008000000 */
[----:B------:R-:W-:-:S03]  /*1530*/  UIADD3 UR51, UPT, UPT, -UR5, URZ, URZ ;  /* 0x000000ff05337290 */ /* 0x000fc6000fffe1ff */
[----:B------:R-:W-:Y:S01]  /*1540*/  UMOV UR10, UR11 ;  /* 0x0000000b000a7c82 */ /* 0x000fe20008000000 */
[----:B------:R-:W-:Y:S02]  /*1550*/  USHF.R.U32.HI UR4, URZ, UR22, UR4 ;  /* 0x00000016ff047299 */ /* 0x000fe40008011604 */
[----:B------:R-:W-:Y:S01]  /*1560*/  @UP0 USHF.R.U32.HI UR7, URZ, UR22, UR10 ;  /* 0x00000016ff070299 */ /* 0x000fe2000801160a */
[----:B------:R-:W-:Y:S01]  /*1570*/  UMOV UR12, UR13 ;  /* 0x0000000d000c7c82 */ /* 0x000fe20008000000 */
[----:B------:R-:W-:Y:S02]  /*1580*/  USEL UR4, UR24, UR4, !UP0 ;  /* 0x0000000418047287 */ /* 0x000fe4000c000000 */
[----:B------:R-:W-:Y:S02]  /*1590*/  UIMAD.WIDE.U32 UR10, UR7, UR8, URZ ;  /* 0x00000008070a72a5 */ /* 0x000fe4000f8e00ff */
[----:B------:R-:W-:Y:S02]  /*15a0*/  @UP2 USHF.R.U32.HI UR6, URZ, UR9, UR12 ;  /* 0x00000009ff062299 */ /* 0x000fe4000801160c */
[----:B------:R-:W-:-:S02]  /*15b0*/  UIMAD.WIDE.U32 UR12, UR4, UR8, URZ ;  /* 0x00000008040c72a5 */ /* 0x000fc4000f8e00ff */
[----:B------:R-:W-:Y:S01]  /*15c0*/  UIMAD UR51, UR21, UR51, UR20 ;  /* 0x00000033153372a4 */ /* 0x000fe2000f8e0214 */
[----:B------:R-:W-:Y:S02]  /*15d0*/  UMOV UR10, UR11 ;  /* 0x0000000b000a7c82 */ /* 0x000fe40008000000 */
[----:B------:R-:W-:Y:S02]  /*15e0*/  @UP2 USHF.R.U32.HI UR7, URZ, UR9, UR10 ;  /* 0x00000009ff072299 */ /* 0x000fe4000801160a */
[----:B------:R-:W-:Y:S02]  /*15f0*/  UIMAD UR10, UR6, UR19, URZ ;  /* 0x00000013060a72a4 */ /* 0x000fe4000f8e02ff */
[----:B------:R-:W-:-:S04]  /*1600*/  UIMAD UR7, UR7, UR19, URZ ;  /* 0x00000013070772a4 */ /* 0x000fc8000f8e02ff */
[----:B------:R-:W-:-:S03]  /*1610*/  UISETP.GE.AND UP0, UPT, UR4, UR7, UPT ;  /* 0x000000070400728c */ /* 0x000fc6000bf06270 */
[----:B------:R-:W-:Y:S01]  /*1620*/  UMOV UR7, UR13 ;  /* 0x0000000d00077c82 */ /* 0x000fe20008000000 */
[----:B------:R-:W-:Y:S02]  /*1630*/  UISETP.GE.OR UP0, UPT, UR5, UR10, UP0 ;  /* 0x0000000a0500728c */ /* 0x000fe40008706670 */
[----:B------:R-:W-:Y:S02]  /*1640*/  UIMAD.WIDE.U32 UR10, UR5, UR8, URZ ;  /* 0x00000008050a72a5 */ /* 0x000fe4000f8e00ff */
[----:B------:R-:W-:Y:S02]  /*1650*/  USHF.R.U32.HI UR7, URZ, UR9, UR7 ;  /* 0x00000009ff077299 */ /* 0x000fe40008011607 */
[----:B------:R-:W-:Y:S02]  /*1660*/  UIADD3 UR10, UPT, UPT, -UR4, URZ, URZ ;  /* 0x000000ff040a7290 */ /* 0x000fe4000fffe1ff */
[----:B------:R-:W-:Y:S02]  /*1670*/  USEL UR7, UR4, UR7, !UP2 ;  /* 0x0000000704077287 */ /* 0x000fe4000d000000 */
[----:B------:R-:W-:Y:S01]  /*1680*/  UIMAD UR10, UR14, UR10, UR24 ;  /* 0x0000000a0e0a72a4 */ /* 0x000fe2000f8e0218 */
[----:B------:R-:W-:-:S02]  /*1690*/  @!UP0 UMOV UR8, UR11 ;  /* 0x0000000b00088c82 */ /* 0x000fc40008000000 */
[----:B------:R-:W-:Y:S02]  /*16a0*/  @!UP0 USHF.R.U32.HI UR8, URZ, UR9, UR8 ;  /* 0x00000009ff088299 */ /* 0x000fe40008011608 */
[----:B------:R-:W-:Y:S02]  /*16b0*/  UIADD3 UR9, UPT, UPT, -UR7, URZ, URZ ;  /* 0x000000ff07097290 */ /* 0x000fe4000fffe1ff */
[----:B------:R-:W-:Y:S02]  /*16c0*/  @!UP0 USEL UR8, UR5, UR8, !UP2 ;  /* 0x0000000805088287 */ /* 0x000fe4000d000000 */
[----:B------:R-:W-:Y:S02]  /*16d0*/  UIMAD UR9, UR19, UR9, UR4 ;  /* 0x00000009130972a4 */ /* 0x000fe4000f8e0204 */
[----:B------:R-:W-:Y:S02]  /*16e0*/  @!UP0 UIADD3 UR7, UPT, UPT, UR7, -UR8, URZ ;  /* 0x8000000807078290 */ /* 0x000fe4000fffe0ff */
[----:B------:R-:W-:-:S02]  /*16f0*/  @!UP0 UIMAD UR6, UR9, UR6, UR8 ;  /* 0x00000006090682a4 */ /* 0x000fc4000f8e0208 */
[----:B------:R-:W-:-:S04]  /*1700*/  @!UP0 UIMAD UR4, UR7, UR19, UR5 ;  /* 0x00000013070482a4 */ /* 0x000fc8000f8e0205 */
[----:B------:R-:W-:Y:S01]  /*1710*/  UIMAD UR24, UR4, UR14, UR10 ;  /* 0x0000000e041872a4 */ /* 0x000fe2000f8e020a */
[----:B------:R-:W-:Y:S02]  /*1720*/  @!UP0 UMOV UR5, UR6 ;  /* 0x0000000600058c82 */ /* 0x000fe40008000000 */
[----:B------:R-:W-:-:S12]  /*1730*/  UIMAD UR51, UR5, UR21, UR51 ;  /* 0x00000015053372a4 */ /* 0x000fd8000f8e0233 */
.L_x_18:
[----:B------:R-:W-:-:S09]  /*1740*/  UISETP.NE.AND UP0, UPT, UR23, 0x1, UPT ;  /* 0x000000011700788c */ /* 0x000fd2000bf05270 */
[----:B------:R-:W-:Y:S05]  /*1750*/  BRA.U UP0, `(.L_x_19) ;  /* 0x0000000100407547 */ /* 0x000fea000b800000 */
[----:B------:R-:W2:Y:S01]  /*1760*/  LDCU.128 UR8, c[0x0][0xc10] ;  /* 0x00018200ff0877ac */ /* 0x000ea20008000c00 */
[----:B------:R-:W3:Y:S01]  /*1770*/  LDCU UR12, c[0x0][0xc0c] ;  /* 0x00018180ff0c77ac */ /* 0x000ee20008000800 */
[----:B------:R-:W4:Y:S01]  /*1780*/  LDCU UR13, c[0x0][0xc20] ;  /* 0x00018400ff0d77ac */ /* 0x000f220008000800 */
[----:B--2---:R-:W-:Y:S02]  /*1790*/  UIMAD.WIDE.U32 UR4, UR51, UR8, URZ ;  /* 0x00000008330472a5 */ /* 0x004fe4000f8e00ff */
[----:B------:R-:W-:Y:S02]  /*17a0*/  UIMAD.WIDE.U32 UR6, UR24, UR11, URZ ;  /* 0x0000000b180672a5 */ /* 0x000fe4000f8e00ff */
[----:B---3--:R-:W-:Y:S02]  /*17b0*/  UISETP.NE.AND UP0, UPT, UR12, 0x1, UPT ;  /* 0x000000010c00788c */ /* 0x008fe4000bf05270 */
[----:B------:R-:W-:-:S03]  /*17c0*/  USHF.R.U32.HI UR5, URZ, UR9, UR5 ;  /* 0x00000009ff057299 */ /* 0x000fc60008011605 */
[----:B------:R-:W-:Y:S01]  /*17d0*/  UMOV UR4, UR7 ;  /* 0x0000000700047c82 */ /* 0x000fe20008000000 */
[----:B------:R-:W-:Y:S02]  /*17e0*/  USEL UR5, UR51, UR5, !UP0 ;  /* 0x0000000533057287 */ /* 0x000fe4000c000000 */
[----:B------:R-:W-:Y:S02]  /*17f0*/  UISETP.NE.AND UP0, UPT, UR10, 0x1, UPT ;  /* 0x000000010a00788c */ /* 0x000fe4000bf05270 */
[----:B----4-:R-:W-:-:S04]  /*1800*/  USHF.R.U32.HI UR4, URZ, UR13, UR4 ;  /* 0x0000000dff047299 */ /* 0x010fc80008011604 */
[----:B------:R-:W-:-:S04]  /*1810*/  USEL UR4, UR24, UR4, !UP0 ;  /* 0x0000000418047287 */ /* 0x000fc8000c000000 */
[----:B------:R-:W-:Y:S02]  /*1820*/  UIADD3 UR6, UPT, UPT, -UR4, UR5, URZ ;  /* 0x0000000504067290 */ /* 0x000fe4000fffe1ff */
[----:B------:R-:W-:Y:S02]  /*1830*/  UIADD3 UR4, UPT, UPT, UR4, -UR5, URZ ;  /* 0x8000000504047290 */ /* 0x000fe4000fffe0ff */
[----:B------:R-:W-:Y:S02]  /*1840*/  UIMAD UR24, UR6, UR10, UR24 ;  /* 0x0000000a061872a4 */ /* 0x000fe4000f8e0218 */
[----:B------:R-:W-:-:S12]  /*1850*/  UIMAD UR51, UR4, UR12, UR51 ;  /* 0x0000000c043372a4 */ /* 0x000fd8000f8e0233 */
.L_x_19:
[----:B------:R-:W-:Y:S05]  /*1860*/  BRA.U !UP6, `(.L_x_20) ;  /* 0x000000010e0c7547 */ /* 0x000fea000b800000 */
[----:B------:R-:W-:Y:S01]  /*1870*/  UCGABAR_WAIT ;  /* 0x0000000000007dc7 */ /* 0x000fe20008000000 */
[----:B------:R-:W-:Y:S01]  /*1880*/  CCTL.IVALL ;  /* 0x00000000ff00798f */ /* 0x000fe20002000000 */
[----:B------:R-:W-:Y:S05]  /*1890*/  BRA `(.L_x_21) ;  /* 0x0000000000047947 */ /* 0x000fea0003800000 */
.L_x_20:
[----:B------:R-:W-:Y:S06]  /*18a0*/  BAR.SYNC.DEFER_BLOCKING 0x0 ;  /* 0x0000000000007b1d */ /* 0x000fec0000010000 */
.L_x_21:
[----:B------:R-:W-:Y:S05]  /*18b0*/  BRA.U UP5, `(.L_x_22) ;  /* 0x0000002905e07547 */ /* 0x000fea000b800000 */
[----:B------:R-:W2:Y:S01]  /*18c0*/  LDCU UR5, c[0x0][0x388] ;  /* 0x00007100ff0577ac */ /* 0x000ea20008000800 */
[----:B------:R-:W-:Y:S01]  /*18d0*/  PLOP3.LUT P1, PT, PT, PT, UP3, 0x80, 0x8 ;  /* 0x000000000008781c */ /* 0x000fe20003f2f038 */
[----:B------:R-:W-:Y:S01]  /*18e0*/  IMAD.MOV.U32 R2, RZ, RZ, RZ ;  /* 0x000000ffff027224 */ /* 0x000fe200078e00ff */
[----:B------:R-:W-:Y:S01]  /*18f0*/  ISETP.EQ.OR P2, PT, R3, RZ, P3 ;  /* 0x000000ff0300720c */ /* 0x000fe20001f42670 */
[----:B------:R-:W3:Y:S01]  /*1900*/  LDCU UR8, c[0x0][0x38c] ;  /* 0x00007180ff0877ac */ /* 0x000ee20008000800 */
[----:B------:R-:W-:Y:S01]  /*1910*/  PLOP3.LUT P1, PT, P1, PT, PT, 0x8, 0x80 ;  /* 0x000000000080781c */ /* 0x000fe20000f2e170 */
[----:B------:R-:W4:Y:S01]  /*1920*/  LDCU.64 UR6, c[0x0][0x390] ;  /* 0x00007200ff0677ac */ /* 0x000f220008000a00 */
[----:B------:R-:W-:Y:S01]  /*1930*/  UISETP.NE.AND UP1, UPT, UR18, URZ, UPT ;  /* 0x000000ff1200728c */ /* 0x000fe2000bf25270 */
[----:B------:R-:W1:Y:S01]  /*1940*/  LDCU UR54, c[0x0][0x370] ;  /* 0x00006e00ff3677ac */ /* 0x000e620008000800 */
[----:B--2---:R-:W-:Y:S01]  /*1950*/  UIADD3 UR5, UPT, UPT, UR5, 0x1f, URZ ;  /* 0x0000001f05057890 */ /* 0x004fe2000fffe0ff */
[----:B------:R-:W2:Y:S03]  /*1960*/  LDCU.64 UR46, c[0x0][0x348] ;  /* 0x00006900ff2e77ac */ /* 0x000ea60008000a00 */
[----:B------:R-:W-:-:S02]  /*1970*/  USHF.R.S32.HI UR4, URZ, 0x1f, UR5 ;  /* 0x0000001fff047899 */ /* 0x000fc40008011405 */
[----:B------:R-:W-:Y:S02]  /*1980*/  USHF.L.U32 UR58, UR20, 0x7, URZ ;  /* 0x00000007143a7899 */ /* 0x000fe400080006ff */
[----:B------:R-:W-:Y:S02]  /*1990*/  ULEA.HI UR4, UR4, UR5, URZ, 0x5 ;  /* 0x0000000504047291 */ /* 0x000fe4000f8f28ff */
[----:B------:R-:W-:Y:S02]  /*19a0*/  USHF.L.U32 UR5, UR20, 0x6, URZ ;  /* 0x0000000614057899 */ /* 0x000fe400080006ff */
[----:B------:R-:W-:Y:S02]  /*19b0*/  USHF.R.S32.HI UR4, URZ, 0x5, UR4 ;  /* 0x00000005ff047899 */ /* 0x000fe40008011404 */
[----:B------:R-:W-:Y:S02]  /*19c0*/  ULOP3.LUT UR57, UR5, 0x40, URZ, 0xc0, !UPT ;  /* 0x0000004005397892 */ /* 0x000fe4000f8ec0ff */
[----:B---3--:R-:W-:Y:S01]  /*19d0*/  UIMAD UR4, UR4, UR8, URZ ;  /* 0x00000008040472a4 */ /* 0x008fe2000f8e02ff */
[----:B------:R-:W3:Y:S03]  /*19e0*/  LDCU UR53, c[0x0][0x374] ;  /* 0x00006e80ff3577ac */ /* 0x000ee60008000800 */
[----:B----4-:R-:W-:-:S02]  /*19f0*/  UIMAD UR4, UR4, UR6, URZ ;  /* 0x00000006040472a4 */ /* 0x010fc4000f8e02ff */
[----:B------:R-:W-:Y:S02]  /*1a00*/  USEL UR38, UR48, 0x2, UP1 ;  /* 0x0000000230267887 */ /* 0x000fe40008800000 */
[----:B------:R-:W-:Y:S01]  /*1a10*/  UIMAD UR55, UR4, UR7, URZ ;  /* 0x00000007043772a4 */ /* 0x000fe2000f8e02ff */
[----:B------:R-:W-:Y:S01]  /*1a20*/  UMOV UR27, 0x1 ;  /* 0x00000001001b7882 */ /* 0x000fe20000000000 */
[----:B------:R-:W-:Y:S02]  /*1a30*/  UMOV UR31, URZ ;  /* 0x000000ff001f7c82 */ /* 0x000fe40008000000 */
[----:B------:R-:W-:Y:S02]  /*1a40*/  UISETP.NE.AND UP2, UPT, UR55, URZ, UPT ;  /* 0x000000ff3700728c */ /* 0x000fe4000bf45270 */
[----:B------:R-:W-:Y:S01]  /*1a50*/  UISETP.LT.U32.AND UP0, UPT, UR55, 0x20, UPT ;  /* 0x000000203700788c */ /* 0x000fe2000bf01070 */
[----:B------:R-:W-:Y:S01]  /*1a60*/  UMOV UR36, URZ ;  /* 0x000000ff00247c82 */ /* 0x000fe20008000000 */
[----:B------:R-:W-:-:S02]  /*1a70*/  UMOV UR42, URZ ;  /* 0x000000ff002a7c82 */ /* 0x000fc40008000000 */
[----:B------:R-:W-:-:S04]  /*1a80*/  USEL UR4, UR55, 0x20, UP0 ;  /* 0x0000002037047887 */ /* 0x000fc80008000000 */
[----:B------:R-:W-:Y:S02]  /*1a90*/  UIADD3 UR5, UPT, UPT, UR4, -0x1, URZ ;  /* 0xffffffff04057890 */ /* 0x000fe4000fffe0ff */
[----:B------:R-:W-:Y:S02]  /*1aa0*/  @!UP2 UIADD3 UR5, UPT, UPT, UR4, URZ, URZ ;  /* 0x000000ff0405a290 */ /* 0x000fe4000fffe0ff */
[----:B-1----:R-:W-:Y:S02]  /*1ab0*/  UIADD3 UR52, UPT, UPT, UR55, -UR4, URZ ;  /* 0x8000000437347290 */ /* 0x002fe4000fffe0ff */
[----:B--23--:R-:W-:-:S12]  /*1ac0*/  UIADD3 UR56, UPT, UPT, UR5, 0x1, URZ ;  /* 0x0000000105387890 */ /* 0x00cfd8000fffe0ff */
.L_x_40:
[----:B------:R-:W1:Y:S01]  /*1ad0*/  S2UR UR30, SR_CgaCtaId ;  /* 0x00000000001e79c3 */ /* 0x000e620000008800 */
[----:B------:R-:W-:Y:S01]  /*1ae0*/  UMOV UR4, 0x400 ;  /* 0x0000040000047882 */ /* 0x000fe20000000000 */
[----:B------:R-:W-:Y:S01]  /*1af0*/  MOV R0, UR27 ;  /* 0x0000001b00007c02 */ /* 0x000fe20008000f00 */
[----:B------:R-:W-:Y:S02]  /*1b00*/  UISETP.NE.AND UP0, UPT, UR55, URZ, UPT ;  /* 0x000000ff3700728c */ /* 0x000fe4000bf05270 */
[----:B------:R-:W-:Y:S01]  /*1b10*/  ULEA UR18, UR24, UR57, 0x7 ;  /* 0x0000003918127291 */ /* 0x000fe2000f8e38ff */
[----:B------:R-:W-:Y:S01]  /*1b20*/  SHF.L.U32 R0, R0, 0x1f, RZ ;  /* 0x0000001f00007819 */ /* 0x000fe200000006ff */
[----:B------:R-:W-:Y:S01]  /*1b30*/  UMOV UR28, URZ ;  /* 0x000000ff001c7c82 */ /* 0x000fe20008000000 */
[----:B------:R-:W-:Y:S01]  /*1b40*/  UMOV UR22, URZ ;  /* 0x000000ff00167c82 */ /* 0x000fe20008000000 */
[----:B------:R-:W-:Y:S01]  /*1b50*/  UMOV UR21, URZ ;  /* 0x000000ff00157c82 */ /* 0x000fe20008000000 */
[----:B------:R-:W-:Y:S01]  /*1b60*/  UMOV UR20, URZ ;  /* 0x000000ff00147c82 */ /* 0x000fe20008000000 */
[----:B-1----:R-:W-:-:S04]  /*1b70*/  ULEA UR30, UR30, UR4, 0x18 ;  /* 0x000000041e1e7291 */ /* 0x002fc8000f8ec0ff */
[----:B------:R-:W-:-:S09]  /*1b80*/  ULEA UR4, UR31, UR30, 0x3 ;  /* 0x0000001e1f047291 */ /* 0x000fd2000f8e18ff */
[----:B------:R1:W2:Y:S01]  /*1b90*/  SYNCS.PHASECHK.TRANS64.TRYWAIT P0, [UR4+0x100], R0 ;  /* 0x00010000ff0075a7 */ /* 0x0002a20008001104 */
[----:B------:R-:W-:-:S04]  /*1ba0*/  ULEA.HI UR4, UR51, UR51, URZ, 0x1 ;  /* 0x0000003333047291 */ /* 0x000fc8000f8f08ff */
[----:B------:R-:W-:-:S04]  /*1bb0*/  USHF.L.U32 UR4, UR4, 0x7, URZ ;  /* 0x0000000704047899 */ /* 0x000fc800080006ff */
[----:B------:R-:W-:-:S04]  /*1bc0*/  ULOP3.LUT UR4, UR4, 0xffffff00, URZ, 0xc0, !UPT ;  /* 0xffffff0004047892 */ /* 0x000fc8000f8ec0ff */
[----:B------:R-:W-:Y:S01]  /*1bd0*/  ULOP3.LUT UR43, UR4, 0x80, UR58, 0xf8, !UPT ;  /* 0x00000080042b7892 */ /* 0x000fe2000f8ef83a */
[----:B------:R-:W-:Y:S11]  /*1be0*/  BRA.U !UP0, `(.L_x_23) ;  /* 0x0000000508ac7547 */ /* 0x000ff6000b800000 */
[----:B------:R-:W3:Y:S01]  /*1bf0*/  LDCU.128 UR12, c[0x0][0x480] ;  /* 0x00009000ff0c77ac */ /* 0x000ee20008000c00 */
[----:B------:R-:W4:Y:S01]  /*1c00*/  LDCU.128 UR8, c[0x0][0x490] ;  /* 0x00009200ff0877ac */ /* 0x000f220008000c00 */
[----:B------:R-:W1:Y:S01]  /*1c10*/  LDCU.64 UR20, c[0x0][0x4c0] ;  /* 0x00009800ff1477ac */ /* 0x000e620008000a00 */
[----:B------:R-:W1:Y:S01]  /*1c20*/  LDCU.64 UR16, c[0x0][0x4f0] ;  /* 0x00009e00ff1077ac */ /* 0x000e620008000a00 */
[----:B------:R-:W1:Y:S01]  /*1c30*/  LDCU UR19, c[0x0][0x4c8] ;  /* 0x00009900ff1377ac */ /* 0x000e620008000800 */
[----:B---3--:R-:W-:Y:S02]  /*1c40*/  UIMAD.WIDE.U32 UR4, UR43, UR13, URZ ;  /* 0x0000000d2b0472a5 */ /* 0x008fe4000f8e00ff */
[----:B------:R-:W-:Y:S02]  /*1c50*/  UISETP.NE.AND UP0, UPT, UR12, 0x1, UPT ;  /* 0x000000010c00788c */ /* 0x000fe4000bf05270 */
[----:B------:R-:W-:Y:S01]  /*1c60*/  USHF.R.U32.HI UR5, URZ, UR14, UR5 ;  /* 0x0000000eff057299 */ /* 0x000fe20008011605 */
[----:B------:R-:W3:Y:S03]  /*1c70*/  LDCU UR49, c[0x0][0x38c] ;  /* 0x00007180ff3177ac */ /* 0x000ee60008000800 */
[----:B------:R-:W-:-:S02]  /*1c80*/  USEL UR5, UR43, UR5, !UP0 ;  /* 0x000000052b057287 */ /* 0x000fc4000c000000 */
[----:B------:R-:W-:Y:S02]  /*1c90*/  UISETP.NE.AND UP0, UPT, UR15, 0x1, UPT ;  /* 0x000000010f00788c */ /* 0x000fe4000bf05270 */
[----:B----4-:R-:W-:Y:S01]  /*1ca0*/  UIMAD.WIDE.U32 UR6, UR5, UR8, URZ ;  /* 0x00000008050672a5 */ /* 0x010fe2000f8e00ff */
[----:B------:R-:W4:Y:S01]  /*1cb0*/  LDCU UR8, c[0x0][0x4a0] ;  /* 0x00009400ff0877ac */ /* 0x000f220008000800 */
[----:B------:R-:W1:Y:S05]  /*1cc0*/  LDCU UR23, c[0x0][0x4cc] ;  /* 0x00009980ff1777ac */ /* 0x000e6a0008000800 */
[----:B------:R-:W-:Y:S01]  /*1cd0*/  UMOV UR4, UR7 ;  /* 0x0000000700047c82 */ /* 0x000fe20008000000 */
[----:B------:R-:W1:Y:S01]  /*1ce0*/  LDCU.64 UR40, c[0x0][0x390] ;  /* 0x00007200ff2877ac */ /* 0x000e620008000a00 */
[----:B------:R-:W-:Y:S01]  /*1cf0*/  USHF.R.U32.HI UR4, URZ, UR9, UR4 ;  /* 0x00000009ff047299 */ /* 0x000fe20008011604 */
[----:B------:R-:W1:Y:S03]  /*1d00*/  LDCU UR9, c[0x0][0x4ec] ;  /* 0x00009d80ff0977ac */ /* 0x000e660008000800 */
[----:B------:R-:W-:-:S02]  /*1d10*/  USEL UR4, UR5, UR4, !UP0 ;  /* 0x0000000405047287 */ /* 0x000fc4000c000000 */
[----:B------:R-:W-:Y:S02]  /*1d20*/  UISETP.NE.AND UP0, UPT, UR10, 0x1, UPT ;  /* 0x000000010a00788c */ /* 0x000fe4000bf05270 */
[----:B------:R-:W-:Y:S01]  /*1d30*/  UIMAD.WIDE.U32 UR6, UR4, UR11, URZ ;  /* 0x0000000b040672a5 */ /* 0x000fe2000f8e00ff */
[----:B------:R-:W1:Y:S01]  /*1d40*/  LDCU.64 UR24, c[0x0][0x4d0] ;  /* 0x00009a00ff1877ac */ /* 0x000e620008000a00 */
[----:B------:R-:W-:-:S05]  /*1d50*/  UIADD3 UR42, UPT, UPT, UR56, UR36, URZ ;  /* 0x00000024382a7290 */ /* 0x000fca000fffe0ff */
[----:B------:R-:W-:Y:S01]  /*1d60*/  UMOV UR6, UR7 ;  /* 0x0000000700067c82 */ /* 0x000fe20008000000 */
[----:B------:R-:W-:Y:S02]  /*1d70*/  UIADD3 UR7, UPT, UPT, -UR4, URZ, URZ ;  /* 0x000000ff04077290 */ /* 0x000fe4000fffe1ff */
[----:B----4-:R-:W-:Y:S02]  /*1d80*/  USHF.R.U32.HI UR6, URZ, UR8, UR6 ;  /* 0x00000008ff067299 */ /* 0x010fe40008011606 */
[----:B------:R-:W-:Y:S02]  /*1d90*/  UIADD3 UR8, UPT, UPT, -UR5, URZ, URZ ;  /* 0x000000ff05087290 */ /* 0x000fe4000fffe1ff */
[----:B------:R-:W-:Y:S02]  /*1da0*/  USEL UR14, UR4, UR6, !UP0 ;  /* 0x00000006040e7287 */ /* 0x000fe4000c000000 */
[----:B------:R-:W-:Y:S02]  /*1db0*/  UIMAD UR7, UR15, UR7, UR5 ;  /* 0x000000070f0772a4 */ /* 0x000fe4000f8e0205 */
[----:B------:R-:W-:-:S02]  /*1dc0*/  UIADD3 UR6, UPT, UPT, -UR14, URZ, URZ ;  /* 0x000000ff0e067290 */ /* 0x000fc4000fffe1ff */
[----:B------:R-:W-:Y:S02]  /*1dd0*/  UIMAD UR8, UR12, UR8, UR43 ;  /* 0x000000080c0872a4 */ /* 0x000fe4000f8e022b */
[----:B------:R-:W-:Y:S02]  /*1de0*/  UIMAD UR13, UR10, UR6, UR4 ;  /* 0x000000060a0d72a4 */ /* 0x000fe4000f8e0204 */
[----:B-1----:R-:W-:Y:S02]  /*1df0*/  UIMAD UR11, UR8, UR20, UR9 ;  /* 0x00000014080b72a4 */ /* 0x002fe4000f8e0209 */
[----:B------:R-:W-:Y:S01]  /*1e00*/  UIMAD UR12, UR7, UR21, UR16 ;  /* 0x00000015070c72a4 */ /* 0x000fe2000f8e0210 */
[----:B------:R-:W1:Y:S02]  /*1e10*/  LDCU.64 UR4, c[0x0][0x4f8] ;  /* 0x00009f00ff0477ac */ /* 0x000e640008000a00 */
[----:B------:R-:W4:Y:S01]  /*1e20*/  LDCU UR6, c[0x0][0x500] ;  /* 0x0000a000ff0677ac */ /* 0x000f220008000800 */
[----:B------:R-:W-:Y:S01]  /*1e30*/  UIMAD UR13, UR13, UR19, UR17 ;  /* 0x000000130d0d72a4 */ /* 0x000fe2000f8e0211 */
[----:B------:R-:W-:Y:S01]  /*1e40*/  UMOV UR28, URZ ;  /* 0x000000ff001c7c82 */ /* 0x000fe20008000000 */
[----:B------:R-:W-:Y:S01]  /*1e50*/  UMOV UR7, UR31 ;  /* 0x0000001f00077c82 */ /* 0x000fe20008000000 */
[----:B------:R-:W-:Y:S01]  /*1e60*/  UMOV UR20, URZ ;  /* 0x000000ff00147c82 */ /* 0x000fe20008000000 */
[----:B------:R-:W-:Y:S01]  /*1e70*/  UMOV UR21, URZ ;  /* 0x000000ff00157c82 */ /* 0x000fe20008000000 */
[----:B---3--:R-:W-:-:S07]  /*1e80*/  UMOV UR22, URZ ;  /* 0x000000ff00167c82 */ /* 0x008fce0008000000 */
.L_x_29:
[----:B------:R-:W-:Y:S01]  /*1e90*/  @!P3 MOV R3, 0x3000 ;  /* 0x000030000003b802 */ /* 0x000fe20000000f00 */
[----:B------:R-:W-:Y:S01]  /*1ea0*/  ULEA UR9, UR7, UR30, 0x3 ;  /* 0x0000001e07097291 */ /* 0x000fe2000f8e18ff */
[----:B-12---:R-:W-:Y:S11]  /*1eb0*/  @P0 BRA `(.L_x_24) ;  /* 0x0000000000100947 */ /* 0x006ff60003800000 */
[----:B------:R-:W-:Y:S04]  /*1ec0*/  MOV R0, UR27 ;  /* 0x0000001b00007c02 */ /* 0x000fe80008000f00 */
[----:B------:R-:W-:Y:S04]  /*1ed0*/  SHF.L.U32 R5, R0, 0x1f, RZ ;  /* 0x0000001f00057819 */ /* 0x000fe800000006ff */
[----:B------:R-:W2:Y:S02]  /*1ee0*/  SYNCS.PHASECHK.TRANS64.TRYWAIT P0, [UR9+0x100], R5 ;  /* 0x00010005ff0075a7 */ /* 0x000ea40008001109 */
[----:B--2---:R-:W-:Y:S05]  /*1ef0*/  @!P0 BRA `(.L_x_25) ;  /* 0x0000008800448947 */ /* 0x004fea0003800000 */
.L_x_24:
[----:B------:R3:W-:Y:S01]  /*1f00*/  @!P3 SYNCS.ARRIVE.TRANS64 RZ, [UR9], R3 ;  /* 0x00000003ffffb9a7 */ /* 0x0007e20008000009 */
[----:B------:R-:W-:Y:S04]  /*1f10*/  ULOP3.LUT UR8, UR38, 0x2, URZ, 0xfc, !UPT ;  /* 0x0000000226087892 */ /* 0x000fe8000f8efcff */
[----:B------:R-:W-:Y:S09]  /*1f20*/  UISETP.NE.AND UP0, UPT, UR8, 0x2, UPT ;  /* 0x000000020800788c */ /* 0x000ff2000bf05270 */
[----:B------:R-:W-:Y:S05]  /*1f30*/  BRA.U UP0, `(.L_x_26) ;  /* 0x0000000100047547 */ /* 0x000fea000b800000 */
[----:B-1--4-:R-:W-:Y:S05]  /*1f40*/  BPT.TRAP 0x1 ;  /* 0x000000040000795c */ /* 0x012fea0000300000 */
.L_x_26:
[----:B------:R-:W-:Y:S04]  /*1f50*/  BSSY.RECONVERGENT B0, `(.L_x_27) ;  /* 0x0000003000007945 */ /* 0x000fe80003800200 */
[----:B------:R-:W-:Y:S05]  /*1f60*/  @P2 BRA `(.L_x_28) ;  /* 0x0000000000042947 */ /* 0x000fea0003800000 */
[----:B-1--4-:R-:W-:Y:S05]  /*1f70*/  BPT.TRAP 0x1 ;  /* 0x000000040000795c */ /* 0x012fea0000300000 */
.L_x_28:
[----:B-1--4-:R-:W-:Y:S05]  /*1f80*/  BSYNC.RECONVERGENT B0 ;  /* 0x0000000000007941 */ /* 0x012fea0003800200 */
.L_x_27:
[----:B------:R-:W-:Y:S02]  /*1f90*/  UIADD3 UR8, UPT, UPT, UR7, 0x1, URZ ;  /* 0x0000000107087890 */ /* 0x000fe4000fffe0ff */
[----:B------:R-:W-:Y:S02]  /*1fa0*/  UIMAD UR15, UR20, UR23, UR4 ;  /* 0x00000017140f72a4 */ /* 0x000fe4000f8e0204 */
[----:B------:R-:W-:Y:S02]  /*1fb0*/  UISETP.NE.AND UP0, UPT, UR8, 0x20, UPT ;  /* 0x000000200800788c */ /* 0x000fe4000bf05270 */
[----:B------:R-:W-:Y:S02]  /*1fc0*/  ULEA UR17, UR7, UR30, 0xc ;  /* 0x0000001e07117291 */ /* 0x000fe4000f8e60ff */
[----:B------:R-:W-:Y:S02]  /*1fd0*/  USEL UR10, URZ, 0x1, UP0 ;  /* 0x00000001ff0a7887 */ /* 0x000fe40008000000 */
[----:B------:R-:W-:Y:S02]  /*1fe0*/  USEL UR31, UR8, URZ, UP0 ;  /* 0x000000ff081f7287 */ /* 0x000fe40008000000 */
[----:B------:R-:W-:Y:S02]  /*1ff0*/  ULOP3.LUT UR27, UR27, UR10, URZ, 0x3c, !UPT ;  /* 0x0000000a1b1b7292 */ /* 0x000fe4000f8e3cff */
[----:B------:R-:W-:Y:S02]  /*2000*/  ULEA UR8, UR31, UR30, 0x3 ;  /* 0x0000001e1f087291 */ /* 0x000fe4000f8e18ff */
[----:B------:R-:W-:Y:S02]  /*2010*/  ULEA UR16, UR7, UR30, 0xb ;  /* 0x0000001e07107291 */ /* 0x000fe4000f8e58ff */
[----:B------:R-:W-:Y:S01]  /*2020*/  UIADD3 UR34, UP0, UPT, UR46, 0x80, URZ ;  /* 0x000000802e227890 */ /* 0x000fe2000ff1e0ff */
[----:B--2---:R-:W-:Y:S01]  /*2030*/  MOV R0, UR27 ;  /* 0x0000001b00007c02 */ /* 0x004fe20008000f00 */
[----:B------:R-:W-:Y:S02]  /*2040*/  ULOP3.LUT UR9, UR9, 0xfefffff8, URZ, 0xc0, !UPT ;  /* 0xfefffff809097892 */ /* 0x000fe4000f8ec0ff */
[----:B------:R-:W-:Y:S01]  /*2050*/  USHF.L.U32 UR10, UR28, 0x5, URZ ;  /* 0x000000051c0a7899 */ /* 0x000fe200080006ff */
[----:B---3--:R-:W-:Y:S01]  /*2060*/  SHF.L.U32 R3, R0, 0x1f, RZ ;  /* 0x0000001f00037819 */ /* 0x008fe200000006ff */
[----:B------:R-:W-:Y:S02]  /*2070*/  UIADD3.X UR35, UPT, UPT, URZ, UR47, URZ, UP0, !UPT ;  /* 0x0000002fff237290 */ /* 0x000fe400087fe4ff */
[----:B------:R-:W-:Y:S01]  /*2080*/  UIADD3 UR32, UP3, UPT, UR46, 0x200, URZ ;  /* 0x000002002e207890 */ /* 0x000fe2000ff7e0ff */
[----:B------:R3:W1:Y:S01]  /*2090*/  SYNCS.PHASECHK.TRANS64.TRYWAIT P0, [UR8+0x100], R3 ;  /* 0x00010003ff0075a7 */ /* 0x0006620008001108 */
[----:B------:R-:W-:Y:S02]  /*20a0*/  UIMAD UR8, UR21, UR24, UR5 ;  /* 0x00000018150872a4 */ /* 0x000fe4000f8e0205 */
[----:B------:R-:W-:Y:S02]  /*20b0*/  UIMAD UR7, UR22, UR25, UR6 ;  /* 0x00000019160772a4 */ /* 0x000fe4000f8e0206 */
[----:B------:R-:W-:Y:S02]  /*20c0*/  ULEA UR15, UR8, UR15, 0x5 ;  /* 0x0000000f080f7291 */ /* 0x000fe4000f8e28ff */
[----:B------:R-:W-:Y:S02]  /*20d0*/  UIADD3 UR8, UPT, UPT, UR17, 0x8600, URZ ;  /* 0x0000860011087890 */ /* 0x000fe4000fffe0ff */
[----:B------:R-:W-:Y:S02]  /*20e0*/  ULEA UR7, UR7, UR15, 0xa ;  /* 0x0000000f07077291 */ /* 0x000fe4000f8e50ff */
[----:B------:R-:W-:Y:S02]  /*20f0*/  UIADD3.X UR33, UPT, UPT, URZ, UR47, URZ, UP3, !UPT ;  /* 0x0000002fff217290 */ /* 0x000fe40009ffe4ff */
[----:B------:R-:W-:Y:S02]  /*2100*/  UPRMT UR7, UR7, 0x5410, URZ ;  /* 0x0000541007077896 */ /* 0x000fe400080000ff */
[----:B------:R-:W-:Y:S02]  /*2110*/  UIADD3 UR16, UPT, UPT, UR16, 0x28600, URZ ;  /* 0x0002860010107890 */ /* 0x000fe4000fffe0ff */
[----:B------:R-:W-:Y:S02]  /*2120*/  UIADD3 UR37, UPT, UPT, UR20, 0x1, URZ ;  /* 0x0000000114257890 */ /* 0x000fe4000fffe0ff */
[----:B------:R-:W-:Y:S02]  /*2130*/  UIADD3 UR29, UPT, UPT, UR21, 0x1, URZ ;  /* 0x00000001151d7890 */ /* 0x000fe4000fffe0ff */
[----:B------:R-:W-:Y:S02]  /*2140*/  UISETP.NE.AND UP2, UPT, UR37, UR49, UPT ;  /* 0x000000312500728c */ /* 0x000fe4000bf45270 */
[----:B------:R-:W-:Y:S02]  /*2150*/  UIADD3 UR26, UPT, UPT, UR22, 0x1, URZ ;  /* 0x00000001161a7890 */ /* 0x000fe4000fffe0ff */
[----:B------:R-:W-:Y:S01]  /*2160*/  UIADD3 UR36, UPT, UPT, UR36, 0x1, URZ ;  /* 0x0000000124247890 */ /* 0x000fe2000fffe0ff */
[----:B------:R-:W-:Y:S01]  /*2170*/  UMOV UR44, 0x0 ;  /* 0x00000000002c7882 */ /* 0x000fe20000000000 */
[----:B------:R-:W-:Y:S01]  /*2180*/  UMOV UR45, 0x10000000 ;  /* 0x10000000002d7882 */ /* 0x000fe20000000000 */
[----:B------:R-:W-:Y:S01]  /*2190*/  UMOV UR17, UR9 ;  /* 0x0000000900117c82 */ /* 0x000fe20008000000 */
[----:B------:R2:W-:Y:S01]  /*21a0*/  UTMALDG.5D.IM2COL.2CTA [UR8], [UR34], UR7, desc[UR44] ;  /* 0x00002c08220073b4 */ /* 0x0005e20008261007 */
[----:B------:R-:W-:Y:S02]  /*21b0*/  UMOV UR19, UR10 ;  /* 0x0000000a00137c82 */ /* 0x000fe40008000000 */
[----:B------:R-:W-:Y:S04]  /*21c0*/  @UP2 UIADD3 UR29, UPT, UPT, UR21, URZ, URZ ;  /* 0x000000ff151d2290 */ /* 0x000fe8000fffe0ff */
[----:B------:R-:W-:Y:S01]  /*21d0*/  UISETP.NE.AND UP1, UPT, UR29, UR40, UPT ;  /* 0x000000281d00728c */ /* 0x000fe2000bf25270 */
[----:B------:R4:W-:Y:S10]  /*21e0*/  UTMALDG.5D.2CTA [UR16], [UR32], desc[UR44] ;  /* 0x00002c10200075b4 */ /* 0x0009f40008221000 */
[----:B------:R-:W-:Y:S04]  /*21f0*/  @UP1 UIADD3 UR26, UPT, UPT, UR22, URZ, URZ ;  /* 0x000000ff161a1290 */ /* 0x000fe8000fffe0ff */
[----:B------:R-:W-:Y:S02]  /*2200*/  UISETP.NE.AND UP0, UPT, UR26, UR41, UPT ;  /* 0x000000291a00728c */ /* 0x000fe4000bf05270 */
[----:B--2---:R-:W-:Y:S09]  /*2210*/  UIADD3 UR8, UPT, UPT, UR28, 0x1, URZ ;  /* 0x000000011c087890 */ /* 0x004ff2000fffe0ff */
[----:B------:R-:W-:Y:S01]  /*2220*/  @UP0 UIADD3 UR8, UPT, UPT, UR28, URZ, URZ ;  /* 0x000000ff1c080290 */ /* 0x000fe2000fffe0ff */
[----:B------:R-:W-:Y:S01]  /*2230*/  UMOV UR7, UR31 ;  /* 0x0000001f00077c82 */ /* 0x000fe20008000000 */
[----:B----4-:R-:W-:Y:S02]  /*2240*/  USEL UR22, UR26, URZ, UP0 ;  /* 0x000000ff1a167287 */ /* 0x010fe40008000000 */
[----:B------:R-:W-:Y:S02]  /*2250*/  UISETP.NE.AND UP0, UPT, UR36, UR42, UPT ;  /* 0x0000002a2400728c */ /* 0x000fe4000bf05270 */
[----:B------:R-:W-:Y:S02]  /*2260*/  USEL UR20, UR37, URZ, UP2 ;  /* 0x000000ff25147287 */ /* 0x000fe40009000000 */
[----:B------:R-:W-:Y:S01]  /*2270*/  USEL UR21, UR29, URZ, UP1 ;  /* 0x000000ff1d157287 */ /* 0x000fe20008800000 */
[----:B------:R-:W-:Y:S04]  /*2280*/  UMOV UR28, UR8 ;  /* 0x00000008001c7c82 */ /* 0x000fe80008000000 */
[----:B---3--:R-:W-:Y:S07]  /*2290*/  BRA.U UP0, `(.L_x_29) ;  /* 0xfffffff900fc7547 */ /* 0x008fee000b83ffff */
.L_x_23:
[----:B------:R-:W-:Y:S01]  /*22a0*/  ULEA UR4, UR31, UR30, 0x3 ;  /* 0x0000001e1f047291 */ /* 0x000fe2000f8e18ff */
[----:B-1----:R-:W-:Y:S01]  /*22b0*/  MOV R0, UR27 ;  /* 0x0000001b00007c02 */ /* 0x002fe20008000f00 */
[----:B------:R-:W-:Y:S01]  /*22c0*/  @!P1 SYNCS.ARRIVE.TRANS64.A1T0 RZ, [UR30+0x228], RZ ;  /* 0x000228ffffff99a7 */ /* 0x000fe2000810001e */
[----:B------:R-:W-:Y:S02]  /*22d0*/  UISETP.GE.AND UP0, UPT, UR52, 0x1, UPT ;  /* 0x000000013400788c */ /* 0x000fe4000bf06270 */
[----:B------:R-:W-:-:S04]  /*22e0*/  SHF.L.U32 R0, R0, 0x1f, RZ ;  /* 0x0000001f00007819 */ /* 0x000fc800000006ff */
[----:B--2---:R1:W2:Y:S03]  /*22f0*/  SYNCS.PHASECHK.TRANS64.TRYWAIT P0, [UR4+0x100], R0 ;  /* 0x00010000ff0075a7 */ /* 0x0042a60008001104 */
[----:B------:R-:W-:Y:S05]  /*2300*/  BRA.U !UP0, `(.L_x_30) ;  /* 0x0000000508a47547 */ /* 0x000fea000b800000 */
[----:B------:R-:W3:Y:S01]  /*2310*/  LDCU.128 UR8, c[0x0][0x480] ;  /* 0x00009000ff0877ac */ /* 0x000ee20008000c00 */
[----:B------:R-:W4:Y:S01]  /*2320*/  LDCU.128 UR32, c[0x0][0x490] ;  /* 0x00009200ff2077ac */ /* 0x000f220008000c00 */
[----:B------:R-:W1:Y:S01]  /*2330*/  LDCU UR13, c[0x0][0x4c8] ;  /* 0x00009900ff0d77ac */ /* 0x000e620008000800 */
        /* <DEDUP_REMOVED lines=10> */
[----:B------:R-:W1:Y:S05]  /*23e0*/  LDCU.64 UR40, c[0x0][0x390] ;  /* 0x00007200ff2877ac */ /* 0x000e6a0008000a00 */
[----:B------:R-:W-:Y:S01]  /*23f0*/  UMOV UR4, UR7 ;  /* 0x0000000700047c82 */ /* 0x000fe20008000000 */
[----:B------:R-:W1:Y:S01]  /*2400*/  LDCU.64 UR24, c[0x0][0x4d0] ;  /* 0x00009a00ff1877ac */ /* 0x000e620008000a00 */
[----:B------:R-:W-:Y:S01]  /*2410*/  USHF.R.U32.HI UR4, URZ, UR33, UR4 ;  /* 0x00000021ff047299 */ /* 0x000fe20008011604 */
[----:B------:R-:W4:Y:S03]  /*2420*/  LDCU.64 UR32, c[0x0][0x4c0] ;  /* 0x00009800ff2077ac */ /* 0x000f260008000a00 */
[----:B------:R-:W-:-:S02]  /*2430*/  USEL UR4, UR5, UR4, !UP0 ;  /* 0x0000000405047287 */ /* 0x000fc4000c000000 */
[----:B------:R-:W-:Y:S02]  /*2440*/  UISETP.NE.AND UP0, UPT, UR34, 0x1, UPT ;  /* 0x000000012200788c */ /* 0x000fe4000bf05270 */
[----:B------:R-:W-:Y:S02]  /*2450*/  UIMAD.WIDE.U32 UR6, UR4, UR35, URZ ;  /* 0x00000023040672a5 */ /* 0x000fe4000f8e00ff */
[----:B------:R-:W-:Y:S01]  /*2460*/  UIADD3 UR42, UPT, UPT, UR52, UR42, URZ ;  /* 0x0000002a342a7290 */ /* 0x000fe2000fffe0ff */
[----:B------:R-:W-:-:S04]  /*2470*/  UMOV UR37, UR52 ;  /* 0x0000003400257c82 */ /* 0x000fc80008000000 */
[----:B------:R-:W-:Y:S01]  /*2480*/  UMOV UR6, UR7 ;  /* 0x0000000700067c82 */ /* 0x000fe20008000000 */
[----:B------:R-:W-:Y:S02]  /*2490*/  UIADD3 UR7, UPT, UPT, -UR5, URZ, URZ ;  /* 0x000000ff05077290 */ /* 0x000fe4000fffe1ff */
[----:B---3--:R-:W-:Y:S02]  /*24a0*/  USHF.R.U32.HI UR6, URZ, UR9, UR6 ;  /* 0x00000009ff067299 */ /* 0x008fe40008011606 */
[----:B------:R-:W-:Y:S02]  /*24b0*/  UIMAD UR7, UR8, UR7, UR43 ;  /* 0x00000007080772a4 */ /* 0x000fe4000f8e022b */
[----:B------:R-:W-:Y:S02]  /*24c0*/  USEL UR14, UR4, UR6, !UP0 ;  /* 0x00000006040e7287 */ /* 0x000fe4000c000000 */
[----:B------:R-:W-:Y:S02]  /*24d0*/  UIADD3 UR6, UPT, UPT, -UR4, URZ, URZ ;  /* 0x000000ff04067290 */ /* 0x000fe4000fffe1ff */
[----:B------:R-:W-:-:S02]  /*24e0*/  UIADD3 UR9, UPT, UPT, -UR14, URZ, URZ ;  /* 0x000000ff0e097290 */ /* 0x000fc4000fffe1ff */
[----:B------:R-:W-:Y:S02]  /*24f0*/  UIMAD UR12, UR11, UR6, UR5 ;  /* 0x000000060b0c72a4 */ /* 0x000fe4000f8e0205 */
[----:B------:R-:W-:Y:S02]  /*2500*/  UIMAD UR9, UR34, UR9, UR4 ;  /* 0x00000009220972a4 */ /* 0x000fe4000f8e0204 */
[----:B----4-:R-:W-:Y:S01]  /*2510*/  UIMAD UR11, UR7, UR32, UR10 ;  /* 0x00000020070b72a4 */ /* 0x010fe2000f8e020a */
[----:B------:R-:W3:Y:S02]  /*2520*/  LDCU UR43, c[0x0][0x38c] ;  /* 0x00007180ff2b77ac */ /* 0x000ee40008000800 */
[----:B------:R-:W4:Y:S01]  /*2530*/  LDCU UR6, c[0x0][0x500] ;  /* 0x0000a000ff0677ac */ /* 0x000f220008000800 */
[----:B------:R-:W2:Y:S01]  /*2540*/  LDCU.64 UR4, c[0x0][0x4f8] ;  /* 0x00009f00ff0477ac */ /* 0x000ea20008000a00 */
[----:B-1----:R-:W-:Y:S02]  /*2550*/  UIMAD UR12, UR12, UR33, UR16 ;  /* 0x000000210c0c72a4 */ /* 0x002fe4000f8e0210 */
[----:B------:R-:W-:Y:S01]  /*2560*/  UIMAD UR13, UR9, UR13, UR17 ;  /* 0x0000000d090d72a4 */ /* 0x000fe2000f8e0211 */
[----:B------:R-:W-:-:S11]  /*2570*/  UMOV UR7, UR31 ;  /* 0x0000001f00077c82 */ /* 0x000fd60008000000 */
.L_x_36:
[----:B------:R-:W-:Y:S01]  /*2580*/  @!P3 MOV R3, 0x3000 ;  /* 0x000030000003b802 */ /* 0x000fe20000000f00 */
[----:B------:R-:W-:Y:S01]  /*2590*/  ULEA UR9, UR7, UR30, 0x3 ;  /* 0x0000001e07097291 */ /* 0x000fe2000f8e18ff */
[----:B--2---:R-:W-:Y:S11]  /*25a0*/  @P0 BRA `(.L_x_31) ;  /* 0x0000000000100947 */ /* 0x004ff60003800000 */
[----:B------:R-:W-:Y:S04]  /*25b0*/  MOV R0, UR27 ;  /* 0x0000001b00007c02 */ /* 0x000fe80008000f00 */
[----:B------:R-:W-:Y:S04]  /*25c0*/  SHF.L.U32 R5, R0, 0x1f, RZ ;  /* 0x0000001f00057819 */ /* 0x000fe800000006ff */
[----:B------:R-:W1:Y:S02]  /*25d0*/  SYNCS.PHASECHK.TRANS64.TRYWAIT P0, [UR9+0x100], R5 ;  /* 0x00010005ff0075a7 */ /* 0x000e640008001109 */
[----:B-1----:R-:W-:Y:S05]  /*25e0*/  @!P0 BRA `(.L_x_32) ;  /* 0x0000008000a08947 */ /* 0x002fea0003800000 */
.L_x_31:
[----:B------:R2:W-:Y:S01]  /*25f0*/  @!P3 SYNCS.ARRIVE.TRANS64 RZ, [UR9], R3 ;  /* 0x00000003ffffb9a7 */ /* 0x0005e20008000009 */
[----:B------:R-:W-:Y:S04]  /*2600*/  ULOP3.LUT UR8, UR38, 0x2, URZ, 0xfc, !UPT ;  /* 0x0000000226087892 */ /* 0x000fe8000f8efcff */
[----:B------:R-:W-:Y:S09]  /*2610*/  UISETP.NE.AND UP0, UPT, UR8, 0x2, UPT ;  /* 0x000000020800788c */ /* 0x000ff2000bf05270 */
[----:B------:R-:W-:Y:S05]  /*2620*/  BRA.U UP0, `(.L_x_33) ;  /* 0x0000000100047547 */ /* 0x000fea000b800000 */
[----:B---34-:R-:W-:Y:S05]  /*2630*/  BPT.TRAP 0x1 ;  /* 0x000000040000795c */ /* 0x018fea0000300000 */
.L_x_33:
[----:B------:R-:W-:Y:S04]  /*2640*/  BSSY.RECONVERGENT B0, `(.L_x_34) ;  /* 0x0000003000007945 */ /* 0x000fe80003800200 */
[----:B------:R-:W-:Y:S05]  /*2650*/  @P2 BRA `(.L_x_35) ;  /* 0x0000000000042947 */ /* 0x000fea0003800000 */
[----:B---34-:R-:W-:Y:S05]  /*2660*/  BPT.TRAP 0x1 ;  /* 0x000000040000795c */ /* 0x018fea0000300000 */
.L_x_35:
[----:B---34-:R-:W-:Y:S05]  /*2670*/  BSYNC.RECONVERGENT B0 ;  /* 0x0000000000007941 */ /* 0x018fea0003800200 */
.L_x_34:
        /* <DEDUP_REMOVED lines=8> */
[----:B------:R-:W-:Y:S02]  /*2700*/  UIMAD UR10, UR21, UR24, UR5 ;  /* 0x00000018150a72a4 */ /* 0x000fe4000f8e0205 */
[----:B------:R-:W-:Y:S01]  /*2710*/  UIADD3 UR34, UP0, UPT, UR46, 0x80, URZ ;  /* 0x000000802e227890 */ /* 0x000fe2000ff1e0ff */
[----:B-1----:R-:W-:Y:S01]  /*2720*/  MOV R0, UR27 ;  /* 0x0000001b00007c02 */ /* 0x002fe20008000f00 */
[----:B------:R-:W-:Y:S02]  /*2730*/  ULEA UR15, UR10, UR15, 0x5 ;  /* 0x0000000f0a0f7291 */ /* 0x000fe4000f8e28ff */
[----:B------:R-:W-:Y:S01]  /*2740*/  USHF.L.U32 UR19, UR28, 0x5, URZ ;  /* 0x000000051c137899 */ /* 0x000fe200080006ff */
[----:B--2---:R-:W-:Y:S01]  /*2750*/  SHF.L.U32 R3, R0, 0x1f, RZ ;  /* 0x0000001f00037819 */ /* 0x004fe200000006ff */
[----:B------:R-:W-:Y:S02]  /*2760*/  ULOP3.LUT UR9, UR9, 0xfefffff8, URZ, 0xc0, !UPT ;  /* 0xfefffff809097892 */ /* 0x000fe4000f8ec0ff */
[----:B------:R-:W-:Y:S01]  /*2770*/  UIADD3.X UR35, UPT, UPT, URZ, UR47, URZ, UP0, !UPT ;  /* 0x0000002fff237290 */ /* 0x000fe200087fe4ff */
[----:B------:R1:W2:Y:S01]  /*2780*/  SYNCS.PHASECHK.TRANS64.TRYWAIT P0, [UR8+0x100], R3 ;  /* 0x00010003ff0075a7 */ /* 0x0002a20008001108 */
[----:B------:R-:W-:Y:S02]  /*2790*/  ULEA UR8, UR7, UR30, 0xc ;  /* 0x0000001e07087291 */ /* 0x000fe4000f8e60ff */
[----:B------:R-:W-:Y:S02]  /*27a0*/  UIMAD UR7, UR22, UR25, UR6 ;  /* 0x00000019160772a4 */ /* 0x000fe4000f8e0206 */
[----:B------:R-:W-:Y:S02]  /*27b0*/  UIADD3 UR8, UPT, UPT, UR8, 0x8600, URZ ;  /* 0x0000860008087890 */ /* 0x000fe4000fffe0ff */
[----:B------:R-:W-:Y:S02]  /*27c0*/  ULEA UR7, UR7, UR15, 0xa ;  /* 0x0000000f07077291 */ /* 0x000fe4000f8e50ff */
[----:B------:R-:W-:Y:S02]  /*27d0*/  UIADD3 UR32, UP3, UPT, UR46, 0x200, URZ ;  /* 0x000002002e207890 */ /* 0x000fe4000ff7e0ff */
[----:B------:R-:W-:Y:S02]  /*27e0*/  UPRMT UR7, UR7, 0x5410, URZ ;  /* 0x0000541007077896 */ /* 0x000fe400080000ff */
[----:B------:R-:W-:Y:S02]  /*27f0*/  UIADD3.X UR33, UPT, UPT, URZ, UR47, URZ, UP3, !UPT ;  /* 0x0000002fff217290 */ /* 0x000fe40009ffe4ff */
[----:B------:R-:W-:Y:S02]  /*2800*/  UIADD3 UR16, UPT, UPT, UR16, 0x28600, URZ ;  /* 0x0002860010107890 */ /* 0x000fe4000fffe0ff */
[----:B------:R-:W-:Y:S02]  /*2810*/  UIADD3 UR36, UPT, UPT, UR20, 0x1, URZ ;  /* 0x0000000114247890 */ /* 0x000fe4000fffe0ff */
[----:B------:R-:W-:Y:S02]  /*2820*/  UIADD3 UR29, UPT, UPT, UR21, 0x1, URZ ;  /* 0x00000001151d7890 */ /* 0x000fe4000fffe0ff */
[----:B------:R-:W-:Y:S02]  /*2830*/  UISETP.NE.AND UP2, UPT, UR36, UR43, UPT ;  /* 0x0000002b2400728c */ /* 0x000fe4000bf45270 */
[----:B------:R-:W-:Y:S01]  /*2840*/  UIADD3 UR26, UPT, UPT, UR22, 0x1, URZ ;  /* 0x00000001161a7890 */ /* 0x000fe2000fffe0ff */
[----:B------:R-:W-:Y:S01]  /*2850*/  UMOV UR44, 0x0 ;  /* 0x00000000002c7882 */ /* 0x000fe20000000000 */
[----:B------:R-:W-:Y:S01]  /*2860*/  UMOV UR45, 0x10000000 ;  /* 0x10000000002d7882 */ /* 0x000fe20000000000 */
[----:B------:R-:W-:Y:S01]  /*2870*/  UMOV UR10, UR19 ;  /* 0x00000013000a7c82 */ /* 0x000fe20008000000 */
[----:B------:R-:W-:Y:S01]  /*2880*/  UMOV UR17, UR9 ;  /* 0x0000000900117c82 */ /* 0x000fe20008000000 */
[----:B------:R3:W-:Y:S04]  /*2890*/  UTMALDG.5D.IM2COL.2CTA [UR8], [UR34], UR7, desc[UR44] ;  /* 0x00002c08220073b4 */ /* 0x0007e80008261007 */
[----:B------:R-:W-:Y:S04]  /*28a0*/  @UP2 UIADD3 UR29, UPT, UPT, UR21, URZ, URZ ;  /* 0x000000ff151d2290 */ /* 0x000fe8000fffe0ff */
[----:B------:R-:W-:Y:S01]  /*28b0*/  UISETP.NE.AND UP1, UPT, UR29, UR40, UPT ;  /* 0x000000281d00728c */ /* 0x000fe2000bf25270 */
[----:B------:R4:W-:Y:S10]  /*28c0*/  UTMALDG.5D.2CTA [UR16], [UR32], desc[UR44] ;  /* 0x00002c10200075b4 */ /* 0x0009f40008221000 */
[----:B------:R-:W-:Y:S04]  /*28d0*/  @UP1 UIADD3 UR26, UPT, UPT, UR22, URZ, URZ ;  /* 0x000000ff161a1290 */ /* 0x000fe8000fffe0ff */
[----:B------:R-:W-:Y:S02]  /*28e0*/  UISETP.NE.AND UP0, UPT, UR26, UR41, UPT ;  /* 0x000000291a00728c */ /* 0x000fe4000bf05270 */
[----:B---3--:R-:W-:Y:S09]  /*28f0*/  UIADD3 UR8, UPT, UPT, UR28, 0x1, URZ ;  /* 0x000000011c087890 */ /* 0x008ff2000fffe0ff */
[----:B------:R-:W-:Y:S02]  /*2900*/  @UP0 UIADD3 UR8, UPT, UPT, UR28, URZ, URZ ;  /* 0x000000ff1c080290 */ /* 0x000fe4000fffe0ff */
[----:B------:R-:W-:Y:S02]  /*2910*/  UIADD3 UR7, UPT, UPT, UR37, -0x1, URZ ;  /* 0xffffffff25077890 */ /* 0x000fe4000fffe0ff */
[----:B----4-:R-:W-:Y:S02]  /*2920*/  USEL UR22, UR26, URZ, UP0 ;  /* 0x000000ff1a167287 */ /* 0x010fe40008000000 */
[----:B------:R-:W-:Y:S02]  /*2930*/  UISETP.GT.U32.AND UP0, UPT, UR37, 0x1, UPT ;  /* 0x000000012500788c */ /* 0x000fe4000bf04070 */
[----:B------:R-:W-:Y:S02]  /*2940*/  USEL UR20, UR36, URZ, UP2 ;  /* 0x000000ff24147287 */ /* 0x000fe40009000000 */
[----:B------:R-:W-:Y:S01]  /*2950*/  USEL UR21, UR29, URZ, UP1 ;  /* 0x000000ff1d157287 */ /* 0x000fe20008800000 */
[----:B------:R-:W-:Y:S01]  /*2960*/  UMOV UR37, UR7 ;  /* 0x0000000700257c82 */ /* 0x000fe20008000000 */
[----:B------:R-:W-:Y:S01]  /*2970*/  UMOV UR7, UR31 ;  /* 0x0000001f00077c82 */ /* 0x000fe20008000000 */
[----:B------:R-:W-:Y:S02]  /*2980*/  UMOV UR28, UR8 ;  /* 0x00000008001c7c82 */ /* 0x000fe40008000000 */
[----:B-1----:R-:W-:Y:S07]  /*2990*/  BRA.U UP0, `(.L_x_36) ;  /* 0xfffffff900f87547 */ /* 0x002fee000b83ffff */
.L_x_30:
[----:B------:R-:W-:Y:S01]  /*29a0*/  SHF.L.U32 R3, R2, 0x1f, RZ ;  /* 0x0000001f02037819 */ /* 0x000fe200000006ff */
[----:B------:R-:W-:-:S03]  /*29b0*/  NOP ;  /* 0x0000000000007918 */ /* 0x000fc60000000000 */
[----:B--2---:R-:W2:Y:S02]  /*29c0*/  SYNCS.PHASECHK.TRANS64.TRYWAIT P0, [UR30+0x230], R3 ;  /* 0x00023003ff0075a7 */ /* 0x004ea4000800111e */
[----:B--2---:R-:W-:Y:S05]  /*29d0*/  @!P0 BRA `(.L_x_37) ;  /* 0x0000007c00bc8947 */ /* 0x004fea0003800000 */
.L_x_149:
[----:B------:R-:W2:Y:S01]  /*29e0*/  LDS.128 R4, [UR30+0x270] ;  /* 0x0002701eff047984 */ /* 0x000ea20008000c00 */
[----:B------:R-:W-:Y:S02]  /*29f0*/  UIADD3 UR4, UPT, UPT, UR30, 0x238, URZ ;  /* 0x000002381e047890 */ /* 0x000fe4000fffe0ff */
[----:B------:R-:W-:Y:S01]  /*2a00*/  UISETP.GE.AND UP0, UPT, UR39, 0x1, UPT ;  /* 0x000000012700788c */ /* 0x000fe2000bf06270 */
[----:B------:R-:W-:Y:S01]  /*2a10*/  @!PT LDS RZ, [RZ] ;  /* 0x00000000fffff984 */ /* 0x000fe20000000800 */
[----:B------:R-:W-:Y:S01]  /*2a20*/  @!PT LDS RZ, [RZ] ;  /* 0x00000000fffff984 */ /* 0x000fe20000000800 */
[----:B------:R-:W-:Y:S01]  /*2a30*/  @!PT LDS RZ, [RZ] ;  /* 0x00000000fffff984 */ /* 0x000fe20000000800 */
[----:B------:R-:W-:Y:S01]  /*2a40*/  @!PT LDS RZ, [RZ] ;  /* 0x00000000fffff984 */ /* 0x000fe20000000800 */
[----:B------:R3:W-:Y:S06]  /*2a50*/  MEMBAR.ALL.CTA ;  /* 0x0000000000007992 */ /* 0x0007ec0000008000 */
[----:B---3--:R-:W3:Y:S01]  /*2a60*/  FENCE.VIEW.ASYNC.S ;  /* 0x00000000000073c6 */ /* 0x008ee20000000000 */
[----:B------:R-:W-:-:S09]  /*2a70*/  UPRMT UR4, URZ, 0x654, UR4 ;  /* 0x00000654ff047896 */ /* 0x000fd20008000004 */
[----:B---3--:R-:W-:Y:S01]  /*2a80*/  SYNCS.ARRIVE.TRANS64.RED.A1T0 RZ, [UR4], RZ ;  /* 0x000000ffffff79a7 */ /* 0x008fe20008100404 */
[----:B--2---:R-:W-:-:S13]  /*2a90*/  LOP3.LUT P0, RZ, R6, 0x1, RZ, 0xc0, !PT ;  /* 0x0000000106ff7812 */ /* 0x004fda000780c0ff */
[----:B------:R-:W-:Y:S01]  /*2aa0*/  VOTEU.ANY UP1, P0 ;  /* 0x0000000000ff7886 */ /* 0x000fe20000020100 */
[----:B------:R-:W-:-:S13]  /*2ab0*/  PLOP3.LUT P0, PT, PT, PT, UP1, 0x80, 0x8 ;  /* 0x000000000008781c */ /* 0x000fda0003f0f018 */
[----:B-1----:R-:W-:Y:S02]  /*2ac0*/  @P0 MOV R0, R4 ;  /* 0x0000000400000202 */ /* 0x002fe40000000f00 */
[----:B------:R-:W-:Y:S02]  /*2ad0*/  @P0 LOP3.LUT R4, R5, 0xffff, RZ, 0xc0, !PT ;  /* 0x0000ffff05040812 */ /* 0x000fe400078ec0ff */
[----:B------:R-:W-:Y:S02]  /*2ae0*/  @P0 R2UR UR6, R0 ;  /* 0x00000000000602ca */ /* 0x000fe400000e0000 */
[----:B------:R-:W-:-:S11]  /*2af0*/  @P0 R2UR UR5, R4 ;  /* 0x00000000040502ca */ /* 0x000fd600000e0000 */
[----:B------:R-:W-:Y:S02]  /*2b00*/  @UP1 UMOV UR50, UR6 ;  /* 0x0000000600321c82 */ /* 0x000fe40008000000 */
[----:B------:R-:W-:Y:S01]  /*2b10*/  @UP1 UMOV UR48, UR5 ;  /* 0x0000000500301c82 */ /* 0x000fe20008000000 */
[----:B------:R-:W-:Y:S05]  /*2b20*/  BRA.U !UP0, `(.L_x_38) ;  /* 0x0000000108d47547 */ /* 0x000fea000b800000 */
[----:B------:R-:W1:Y:S01]  /*2b30*/  LDCU.128 UR16, c[0x0][0xc10] ;  /* 0x00018200ff1077ac */ /* 0x000e620008000c00 */
[----:B------:R-:W2:Y:S01]  /*2b40*/  LDCU UR20, c[0x0][0xc20] ;  /* 0x00018400ff1477ac */ /* 0x000ea20008000800 */
[----:B------:R-:W3:Y:S01]  /*2b50*/  LDCU UR13, c[0x0][0xc0c] ;  /* 0x00018180ff0d77ac */ /* 0x000ee20008000800 */
[----:B------:R-:W4:Y:S01]  /*2b60*/  LDCU.64 UR14, c[0x0][0xc28] ;  /* 0x00018500ff0e77ac */ /* 0x000f220008000a00 */
[----:B------:R-:W-:Y:S02]  /*2b70*/  UISETP.NE.AND UP3, UPT, UR39, 0x1, UPT ;  /* 0x000000012700788c */ /* 0x000fe4000bf65270 */
[----:B-1----:R-:W-:Y:S02]  /*2b80*/  UIMAD.WIDE.U32 UR4, UR53, UR19, URZ ;  /* 0x00000013350472a5 */ /* 0x002fe4000f8e00ff */
[----:B------:R-:W-:Y:S02]  /*2b90*/  UIMAD.WIDE.U32 UR6, UR54, UR16, URZ ;  /* 0x00000010360672a5 */ /* 0x000fe4000f8e00ff */
[----:B------:R-:W-:-:S02]  /*2ba0*/  UISETP.NE.AND UP0, UPT, UR18, 0x1, UPT ;  /* 0x000000011200788c */ /* 0x000fc4000bf05270 */
[----:B------:R-:W-:Y:S01]  /*2bb0*/  UIMAD.WIDE.U32 UR10, UR48, UR19, URZ ;  /* 0x00000013300a72a5 */ /* 0x000fe2000f8e00ff */
[----:B------:R-:W-:Y:S01]  /*2bc0*/  UMOV UR4, UR5 ;  /* 0x0000000500047c82 */ /* 0x000fe20008000000 */
[----:B---3--:R-:W-:Y:S02]  /*2bd0*/  UISETP.NE.AND UP2, UPT, UR13, 0x1, UPT ;  /* 0x000000010d00788c */ /* 0x008fe4000bf45270 */
[----:B--2---:R-:W-:Y:S02]  /*2be0*/  USHF.R.U32.HI UR5, URZ, UR20, UR4 ;  /* 0x00000014ff057299 */ /* 0x004fe40008011604 */
[----:B------:R-:W-:Y:S01]  /*2bf0*/  UIMAD.WIDE.U32 UR8, UR50, UR16, URZ ;  /* 0x00000010320872a5 */ /* 0x000fe2000f8e00ff */
[----:B------:R-:W-:Y:S01]  /*2c00*/  UMOV UR4, UR7 ;  /* 0x0000000700047c82 */ /* 0x000fe20008000000 */
[----:B------:R-:W-:Y:S02]  /*2c10*/  USEL UR5, UR53, UR5, !UP0 ;  /* 0x0000000535057287 */ /* 0x000fe4000c000000 */
[----:B------:R-:W-:-:S02]  /*2c20*/  USHF.R.U32.HI UR4, URZ, UR17, UR4 ;  /* 0x00000011ff047299 */ /* 0x000fc40008011604 */
[----:B----4-:R-:W-:Y:S02]  /*2c30*/  UIMAD.WIDE.U32 UR6, UR5, UR14, URZ ;  /* 0x0000000e050672a5 */ /* 0x010fe4000f8e00ff */
[----:B------:R-:W-:Y:S01]  /*2c40*/  USEL UR12, UR54, UR4, !UP2 ;  /* 0x00000004360c7287 */ /* 0x000fe2000d000000 */
[----:B------:R-:W-:Y:S02]  /*2c50*/  UMOV UR8, UR9 ;  /* 0x0000000900087c82 */ /* 0x000fe40008000000 */
[----:B------:R-:W-:Y:S01]  /*2c60*/  UMOV UR4, UR11 ;  /* 0x0000000b00047c82 */ /* 0x000fe20008000000 */
[----:B------:R-:W-:Y:S01]  /*2c70*/  UIMAD.WIDE.U32 UR10, UR12, UR14, URZ ;  /* 0x0000000e0c0a72a5 */ /* 0x000fe2000f8e00ff */
[----:B------:R-:W-:Y:S01]  /*2c80*/  UMOV UR6, UR7 ;  /* 0x0000000700067c82 */ /* 0x000fe20008000000 */
[----:B------:R-:W-:Y:S02]  /*2c90*/  USHF.R.U32.HI UR4, URZ, UR20, UR4 ;  /* 0x00000014ff047299 */ /* 0x000fe40008011604 */
[----:B------:R-:W-:-:S02]  /*2ca0*/  @UP3 USHF.R.U32.HI UR5, URZ, UR15, UR6 ;  /* 0x0000000fff053299 */ /* 0x000fc40008011606 */
[----:B------:R-:W-:Y:S01]  /*2cb0*/  USHF.R.U32.HI UR17, URZ, UR17, UR8 ;  /* 0x00000011ff117299 */ /* 0x000fe20008011608 */
[----:B------:R-:W-:Y:S01]  /*2cc0*/  UMOV UR6, UR11 ;  /* 0x0000000b00067c82 */ /* 0x000fe20008000000 */
[----:B------:R-:W-:Y:S02]  /*2cd0*/  USEL UR4, UR48, UR4, !UP0 ;  /* 0x0000000430047287 */ /* 0x000fe4000c000000 */
[----:B------:R-:W-:Y:S02]  /*2ce0*/  @UP3 USHF.R.U32.HI UR12, URZ, UR15, UR6 ;  /* 0x0000000fff0c3299 */ /* 0x000fe40008011606 */
[----:B------:R-:W-:Y:S02]  /*2cf0*/  UIMAD UR6, UR39, UR5, URZ ;  /* 0x00000005270672a4 */ /* 0x000fe4000f8e02ff */
[----:B------:R-:W-:Y:S02]  /*2d00*/  USEL UR5, UR50, UR17, !UP2 ;  /* 0x0000001132057287 */ /* 0x000fe4000d000000 */
[----:B------:R-:W-:-:S02]  /*2d10*/  UIMAD UR8, UR39, UR12, URZ ;  /* 0x0000000c270872a4 */ /* 0x000fc4000f8e02ff */
[----:B------:R-:W-:Y:S02]  /*2d20*/  UISETP.GE.AND UP0, UPT, UR4, UR6, UPT ;  /* 0x000000060400728c */ /* 0x000fe4000bf06270 */
[----:B------:R-:W-:Y:S02]  /*2d30*/  UIMAD.WIDE.U32 UR6, UR4, UR14, URZ ;  /* 0x0000000e040672a5 */ /* 0x000fe4000f8e00ff */
[----:B------:R-:W-:Y:S02]  /*2d40*/  UISETP.GE.OR UP0, UPT, UR5, UR8, UP0 ;  /* 0x000000080500728c */ /* 0x000fe40008706670 */
[----:B------:R-:W-:Y:S02]  /*2d50*/  UIMAD.WIDE.U32 UR8, UR5, UR14, URZ ;  /* 0x0000000e050872a5 */ /* 0x000fe4000f8e00ff */
[----:B------:R-:W-:Y:S01]  /*2d60*/  UIADD3 UR10, UPT, UPT, -UR4, URZ, URZ ;  /* 0x000000ff040a7290 */ /* 0x000fe2000fffe1ff */
[----:B------:R-:W-:Y:S02]  /*2d70*/  UMOV UR6, UR7 ;  /* 0x0000000700067c82 */ /* 0x000fe40008000000 */
[----:B------:R-:W-:-:S02]  /*2d80*/  USHF.R.U32.HI UR6, URZ, UR15, UR6 ;  /* 0x0000000fff067299 */ /* 0x000fc40008011606 */
[----:B------:R-:W-:Y:S02]  /*2d90*/  UIMAD UR10, UR18, UR10, UR48 ;  /* 0x0000000a120a72a4 */ /* 0x000fe4000f8e0230 */
[----:B------:R-:W-:Y:S01]  /*2da0*/  USEL UR6, UR4, UR6, !UP3 ;  /* 0x0000000604067287 */ /* 0x000fe2000d800000 */
[----:B------:R-:W-:Y:S01]  /*2db0*/  @!UP0 UMOV UR7, UR9 ;  /* 0x0000000900078c82 */ /* 0x000fe20008000000 */
[----:B------:R-:W-:Y:S02]  /*2dc0*/  UIADD3 UR9, UPT, UPT, -UR5, URZ, URZ ;  /* 0x000000ff05097290 */ /* 0x000fe4000fffe1ff */
[----:B------:R-:W-:Y:S02]  /*2dd0*/  @!UP0 USHF.R.U32.HI UR7, URZ, UR15, UR7 ;  /* 0x0000000fff078299 */ /* 0x000fe40008011607 */
[----:B------:R-:W-:Y:S02]  /*2de0*/  UIADD3 UR8, UPT, UPT, -UR6, URZ, URZ ;  /* 0x000000ff06087290 */ /* 0x000fe4000fffe1ff */
[----:B------:R-:W-:-:S02]  /*2df0*/  @!UP0 USEL UR7, UR5, UR7, !UP3 ;  /* 0x0000000705078287 */ /* 0x000fc4000d800000 */
[----:B------:R-:W-:Y:S02]  /*2e00*/  UIMAD UR8, UR39, UR8, UR4 ;  /* 0x00000008270872a4 */ /* 0x000fe4000f8e0204 */
[----:B------:R-:W-:Y:S02]  /*2e10*/  @!UP0 UIADD3 UR6, UPT, UPT, UR6, -UR7, URZ ;  /* 0x8000000706068290 */ /* 0x000fe4000fffe0ff */
[----:B------:R-:W-:Y:S02]  /*2e20*/  @!UP0 UIMAD UR7, UR8, UR12, UR7 ;  /* 0x0000000c080782a4 */ /* 0x000fe4000f8e0207 */
[----:B------:R-:W-:Y:S02]  /*2e30*/  @!UP0 UIMAD UR4, UR39, UR6, UR5 ;  /* 0x00000006270482a4 */ /* 0x000fe4000f8e0205 */
[----:B------:R-:W-:Y:S02]  /*2e40*/  UIMAD UR6, UR13, UR9, UR50 ;  /* 0x000000090d0672a4 */ /* 0x000fe4000f8e0232 */
[----:B------:R-:W-:Y:S01]  /*2e50*/  UIMAD UR48, UR4, UR18, UR10 ;  /* 0x00000012043072a4 */ /* 0x000fe2000f8e020a */
[----:B------:R-:W-:-:S02]  /*2e60*/  @!UP0 UMOV UR5, UR7 ;  /* 0x0000000700058c82 */ /* 0x000fc40008000000 */
[----:B------:R-:W-:-:S12]  /*2e70*/  UIMAD UR50, UR5, UR13, UR6 ;  /* 0x0000000d053272a4 */ /* 0x000fd8000f8e0206 */
.L_x_38:
[----:B------:R-:W1:Y:S02]  /*2e80*/  LDCU UR4, c[0x0][0xc30] ;  /* 0x00018600ff0477ac */ /* 0x000e640008000800 */
[----:B-1----:R-:W-:-:S09]  /*2e90*/  UISETP.NE.AND UP0, UPT, UR4, 0x1, UPT ;  /* 0x000000010400788c */ /* 0x002fd2000bf05270 */
[----:B------:R-:W-:Y:S05]  /*2ea0*/  BRA.U UP0, `(.L_x_39) ;  /* 0x0000000100447547 */ /* 0x000fea000b800000 */
[----:B------:R-:W1:Y:S01]  /*2eb0*/  LDCU.128 UR8, c[0x0][0xc10] ;  /* 0x00018200ff0877ac */ /* 0x000e620008000c00 */
[----:B------:R-:W2:Y:S01]  /*2ec0*/  LDCU UR12, c[0x0][0xc0c] ;  /* 0x00018180ff0c77ac */ /* 0x000ea20008000800 */
[----:B------:R-:W3:Y:S01]  /*2ed0*/  LDCU UR13, c[0x0][0xc20] ;  /* 0x00018400ff0d77ac */ /* 0x000ee20008000800 */
[----:B-1----:R-:W-:Y:S02]  /*2ee0*/  UIMAD.WIDE.U32 UR6, UR50, UR8, URZ ;  /* 0x00000008320672a5 */ /* 0x002fe4000f8e00ff */
[----:B------:R-:W-:Y:S02]  /*2ef0*/  UIMAD.WIDE.U32 UR4, UR48, UR11, URZ ;  /* 0x0000000b300472a5 */ /* 0x000fe4000f8e00ff */
[----:B--2---:R-:W-:Y:S02]  /*2f00*/  UISETP.NE.AND UP2, UPT, UR12, 0x1, UPT ;  /* 0x000000010c00788c */ /* 0x004fe4000bf45270 */
[----:B------:R-:W-:Y:S01]  /*2f10*/  UISETP.NE.AND UP0, UPT, UR10, 0x1, UPT ;  /* 0x000000010a00788c */ /* 0x000fe2000bf05270 */
[----:B------:R-:W-:-:S02]  /*2f20*/  UMOV UR6, UR7 ;  /* 0x0000000700067c82 */ /* 0x000fc40008000000 */
[----:B------:R-:W-:Y:S01]  /*2f30*/  UMOV UR4, UR5 ;  /* 0x0000000500047c82 */ /* 0x000fe20008000000 */
[----:B------:R-:W-:Y:S02]  /*2f40*/  USHF.R.U32.HI UR6, URZ, UR9, UR6 ;  /* 0x00000009ff067299 */ /* 0x000fe40008011606 */
[----:B---3--:R-:W-:Y:S02]  /*2f50*/  USHF.R.U32.HI UR4, URZ, UR13, UR4 ;  /* 0x0000000dff047299 */ /* 0x008fe40008011604 */
[----:B------:R-:W-:Y:S02]  /*2f60*/  USEL UR5, UR50, UR6, !UP2 ;  /* 0x0000000632057287 */ /* 0x000fe4000d000000 */
[----:B------:R-:W-:-:S04]  /*2f70*/  USEL UR4, UR48, UR4, !UP0 ;  /* 0x0000000430047287 */ /* 0x000fc8000c000000 */
[----:B------:R-:W-:Y:S02]  /*2f80*/  UIADD3 UR6, UPT, UPT, UR5, -UR4, URZ ;  /* 0x8000000405067290 */ /* 0x000fe4000fffe0ff */
[----:B------:R-:W-:Y:S02]  /*2f90*/  UIADD3 UR4, UPT, UPT, -UR5, UR4, URZ ;  /* 0x0000000405047290 */ /* 0x000fe4000fffe1ff */
[----:B------:R-:W-:Y:S02]  /*2fa0*/  UIMAD UR48, UR6, UR10, UR48 ;  /* 0x0000000a063072a4 */ /* 0x000fe4000f8e0230 */
[----:B------:R-:W-:-:S12]  /*2fb0*/  UIMAD UR50, UR4, UR12, UR50 ;  /* 0x0000000c043272a4 */ /* 0x000fd8000f8e0232 */
.L_x_39:
[----:B------:R-:W-:Y:S01]  /*2fc0*/  R2UR UR5, R176 ;  /* 0x00000000b00572ca */ /* 0x000fe200000e0000 */
[----:B------:R-:W-:Y:S01]  /*2fd0*/  UMOV UR36, UR42 ;  /* 0x0000002a00247c82 */ /* 0x000fe20008000000 */
[----:B------:R-:W-:Y:S02]  /*2fe0*/  R2UR UR4, R175 ;  /* 0x00000000af0472ca */ /* 0x000fe400000e0000 */
[----:B------:R-:W-:Y:S02]  /*2ff0*/  PLOP3.LUT P1, PT, PT, PT, PT, 0x80, 0x8 ;  /* 0x000000000008781c */ /* 0x000fe40003f2f070 */
[----:B------:R-:W-:-:S07]  /*3000*/  LOP3.LUT R2, R2, 0x1, RZ, 0x3c, !PT ;  /* 0x0000000102027812 */ /* 0x000fce00078e3cff */
[----:B------:R-:W-:Y:S02]  /*3010*/  UIADD3 UR51, UPT, UPT, UR50, UR5, URZ ;  /* 0x0000000532337290 */ /* 0x000fe4000fffe0ff */
[----:B------:R-:W-:Y:S01]  /*3020*/  UIADD3 UR24, UPT, UPT, UR48, UR4, URZ ;  /* 0x0000000430187290 */ /* 0x000fe2000fffe0ff */
[----:B------:R-:W-:Y:S11]  /*3030*/  BRA.U UP1, `(.L_x_40) ;  /* 0xffffffe901a47547 */ /* 0x000ff6000b83ffff */
[----:B------:R-:W-:Y:S01]  /*3040*/  UIADD3 UR30, UPT, UPT, UR30, 0x100, URZ ;  /* 0x000001001e1e7890 */ /* 0x000fe2000fffe0ff */
[----:B------:R-:W-:-:S03]  /*3050*/  MOV R3, UR27 ;  /* 0x0000001b00037c02 */ /* 0x000fc60008000f00 */
[----:B------:R-:W-:Y:S01]  /*3060*/  ULEA UR4, UR31, UR30, 0x3 ;  /* 0x0000001e1f047291 */ /* 0x000fe2000f8e18ff */
[----:B------:R-:W-:-:S08]  /*3070*/  SHF.L.U32 R3, R3, 0x1f, RZ ;  /* 0x0000001f03037819 */ /* 0x000fd000000006ff */
[----:B------:R-:W1:Y:S02]  /*3080*/  SYNCS.PHASECHK.TRANS64.TRYWAIT P0, [UR4], R3 ;  /* 0x00000003ff0075a7 */ /* 0x000e640008001104 */
[----:B-1----:R-:W-:Y:S05]  /*3090*/  @!P0 BRA `(.L_x_41) ;  /* 0x0000007800248947 */ /* 0x002fea0003800000 */
.L_x_151:
[----:B------:R-:W-:-:S04]  /*30a0*/  UIADD3 UR4, UPT, UPT, UR31, 0x1, URZ ;  /* 0x000000011f047890 */ /* 0x000fc8000fffe0ff */
[----:B------:R-:W-:-:S04]  /*30b0*/  UISETP.NE.AND UP0, UPT, UR4, 0x20, UPT ;  /* 0x000000200400788c */ /* 0x000fc8000bf05270 */
[----:B------:R-:W-:Y:S02]  /*30c0*/  USEL UR5, URZ, 0x1, UP0 ;  /* 0x00000001ff057887 */ /* 0x000fe40008000000 */
[----:B------:R-:W-:Y:S02]  /*30d0*/  USEL UR4, UR4, URZ, UP0 ;  /* 0x000000ff04047287 */ /* 0x000fe40008000000 */
[----:B------:R-:W-:Y:S02]  /*30e0*/  ULOP3.LUT UR6, UR27, UR5, URZ, 0x3c, !UPT ;  /* 0x000000051b067292 */ /* 0x000fe4000f8e3cff */
[----:B------:R-:W-:-:S04]  /*30f0*/  ULEA UR5, UR4, UR30, 0x3 ;  /* 0x0000001e04057291 */ /* 0x000fc8000f8e18ff */
[----:B-1----:R-:W-:-:S04]  /*3100*/  MOV R3, UR6 ;  /* 0x0000000600037c02 */ /* 0x002fc80008000f00 */
[----:B------:R-:W-:-:S04]  /*3110*/  SHF.L.U32 R3, R3, 0x1f, RZ ;  /* 0x0000001f03037819 */ /* 0x000fc800000006ff */
[----:B------:R-:W1:Y:S02]  /*3120*/  SYNCS.PHASECHK.TRANS64.TRYWAIT P0, [UR5], R3 ;  /* 0x00000003ff0075a7 */ /* 0x000e640008001105 */
[----:B-1----:R-:W-:Y:S05]  /*3130*/  @!P0 BRA `(.L_x_42) ;  /* 0x0000007800148947 */ /* 0x002fea0003800000 */
.L_x_153:
        /* <DEDUP_REMOVED lines=10> */
.L_x_155:
        /* <DEDUP_REMOVED lines=10> */
.L_x_157:
        /* <DEDUP_REMOVED lines=10> */
.L_x_159:
        /* <DEDUP_REMOVED lines=10> */
.L_x_161:
        /* <DEDUP_REMOVED lines=10> */
.L_x_163:
        /* <DEDUP_REMOVED lines=10> */
.L_x_165:
        /* <DEDUP_REMOVED lines=10> */
.L_x_167:
        /* <DEDUP_REMOVED lines=10> */
.L_x_169:
        /* <DEDUP_REMOVED lines=10> */
.L_x_171:
        /* <DEDUP_REMOVED lines=10> */
.L_x_173:
        /* <DEDUP_REMOVED lines=10> */
.L_x_175:
        /* <DEDUP_REMOVED lines=10> */
.L_x_177:
        /* <DEDUP_REMOVED lines=10> */
.L_x_179:
        /* <DEDUP_REMOVED lines=10> */
.L_x_181:
        /* <DEDUP_REMOVED lines=10> */
.L_x_183:
        /* <DEDUP_REMOVED lines=10> */
.L_x_185:
        /* <DEDUP_REMOVED lines=10> */
.L_x_187:
        /* <DEDUP_REMOVED lines=10> */
.L_x_189:
        /* <DEDUP_REMOVED lines=10> */
.L_x_191:
        /* <DEDUP_REMOVED lines=10> */
.L_x_193:
        /* <DEDUP_REMOVED lines=10> */
.L_x_195:
        /* <DEDUP_REMOVED lines=10> */
.L_x_197:
        /* <DEDUP_REMOVED lines=10> */
.L_x_199:
        /* <DEDUP_REMOVED lines=10> */
.L_x_201:
        /* <DEDUP_REMOVED lines=10> */
.L_x_203:
        /* <DEDUP_REMOVED lines=10> */
.L_x_205:
        /* <DEDUP_REMOVED lines=10> */
.L_x_207:
        /* <DEDUP_REMOVED lines=10> */
.L_x_209:
        /* <DEDUP_REMOVED lines=10> */
.L_x_211:
[----:B------:R-:W-:-:S04]  /*4360*/  UIADD3 UR4, UPT, UPT, UR4, 0x1, URZ ;  /* 0x0000000104047890 */ /* 0x000fc8000fffe0ff */
[----:B------:R-:W-:-:S04]  /*4370*/  UISETP.NE.AND UP0, UPT, UR4, 0x20, UPT ;  /* 0x000000200400788c */ /* 0x000fc8000bf05270 */
[----:B------:R-:W-:Y:S02]  /*4380*/  USEL UR5, URZ, 0x1, UP0 ;  /* 0x00000001ff057887 */ /* 0x000fe40008000000 */
[----:B------:R-:W-:Y:S02]  /*4390*/  USEL UR4, UR4, URZ, UP0 ;  /* 0x000000ff04047287 */ /* 0x000fe40008000000 */
[----:B------:R-:W-:Y:S02]  /*43a0*/  ULOP3.LUT UR5, UR6, UR5, URZ, 0x3c, !UPT ;  /* 0x0000000506057292 */ /* 0x000fe4000f8e3cff */
[----:B------:R-:W-:-:S04]  /*43b0*/  ULEA UR4, UR4, UR30, 0x3 ;  /* 0x0000001e04047291 */ /* 0x000fc8000f8e18ff */
[----:B------:R-:W-:Y:S02]  /*43c0*/  IMAD.U32 R2, RZ, RZ, UR5 ;  /* 0x00000005ff027e24 */ /* 0x000fe4000f8e00ff */
[----:B-1----:R-:W-:-:S03]  /*43d0*/  MOV R0, UR4 ;  /* 0x0000000400007c02 */ /* 0x002fc60008000f00 */
[----:B------:R-:W-:-:S07]  /*43e0*/  SHF.L.U32 R3, R2, 0x1f, RZ ;  /* 0x0000001f02037819 */ /* 0x000fce00000006ff */
.L_x_72:
[----:B-1----:R1:W2:Y:S02]  /*43f0*/  SYNCS.PHASECHK.TRANS64.TRYWAIT P0, [R0+URZ], R3 ;  /* 0x00000003000075a7 */ /* 0x0022a400080011ff */
[----:B--2---:R-:W-:Y:S05]  /*4400*/  @!P0 NANOSLEEP.SYNCS 0x989680 ;  /* 0x009896800000895d */ /* 0x004fea0003900000 */
[----:B------:R-:W2:Y:S02]  /*4410*/  @!P0 SYNCS.PHASECHK.TRANS64 P0, [R0+URZ], R3 ;  /* 0x00000003000085a7 */ /* 0x000ea400080010ff */
[----:B--2---:R-:W-:Y:S05]  /*4420*/  @P0 EXIT ;  /* 0x000000000000094d */ /* 0x004fea0003800000 */
[----:B------:R-:W-:Y:S05]  /*4430*/  BRA `(.L_x_72) ;  /* 0xfffffffc00ec7947 */ /* 0x000fea000383ffff */
.L_x_22:
[----:B------:R-:W-:-:S04]  /*4440*/  UISETP.NE.AND UP0, UPT, UR45, URZ, UPT ;  /* 0x000000ff2d00728c */ /* 0x000fc8000bf05270 */
[----:B------:R-:W-:-:S09]  /*4450*/  UISETP.NE.OR UP0, UPT, UR18, 0x1, UP0 ;  /* 0x000000011200788c */ /* 0x000fd20008705670 */
[----:B------:R-:W-:Y:S05]  /*4460*/  BRA.U UP0, `(.L_x_73) ;  /* 0x0000000100b07547 */ /* 0x000fea000b800000 */
[----:B------:R-:W-:Y:S01]  /*4470*/  UMOV UR4, 0x400 ;  /* 0x0000040000047882 */ /* 0x000fe20000000000 */
[----:B------:R-:W-:Y:S01]  /*4480*/  HFMA2 R2, -RZ, RZ, 0, 5.9604644775390625e-08 ;  /* 0x00000001ff027431 */ /* 0x000fe200000001ff */
[----:B------:R-:W-:Y:S01]  /*4490*/  ULEA UR4, UR45, UR4, 0x18 ;  /* 0x000000042d047291 */ /* 0x000fe2000f8ec0ff */
[----:B------:R-:W-:Y:S01]  /*44a0*/  ISETP.GE.U32.AND P0, PT, R3, 0x2, PT ;  /* 0x000000020300780c */ /* 0x000fe20003f06070 */
[----:B------:R-:W-:Y:S02]  /*44b0*/  IMAD.MOV.U32 R8, RZ, RZ, RZ ;  /* 0x000000ffff087224 */ /* 0x000fe400078e00ff */
[----:B------:R-:W-:Y:S02]  /*44c0*/  UIADD3 UR5, UPT, UPT, UR4, 0x238, URZ ;  /* 0x0000023804057890 */ /* 0x000fe4000fffe0ff */
[----:B------:R-:W-:Y:S02]  /*44d0*/  UIADD3 UR8, UPT, UPT, UR4, 0x230, URZ ;  /* 0x0000023004087890 */ /* 0x000fe4000fffe0ff */
[----:B------:R-:W-:-:S12]  /*44e0*/  UPRMT UR5, URZ, 0x654, UR5 ;  /* 0x00000654ff057896 */ /* 0x000fd80008000005 */
.L_x_76:
[----:B------:R-:W-:Y:S01]  /*44f0*/  SHF.L.U32 R7, R2, 0x1f, RZ ;  /* 0x0000001f02077819 */ /* 0x000fe200000006ff */
[----:B------:R-:W-:Y:S02]  /*4500*/  IMAD.U32 R4, RZ, RZ, UR8 ;  /* 0x00000008ff047e24 */ /* 0x000fe4000f8e00ff */
[----:B------:R-:W-:Y:S01]  /*4510*/  @!P0 IMAD.MOV.U32 R5, RZ, RZ, 0x10 ;  /* 0x00000010ff058424 */ /* 0x000fe200078e00ff */
[----:B------:R-:W2:Y:S02]  /*4520*/  SYNCS.PHASECHK.TRANS64.TRYWAIT P1, [UR4+0x238], R7 ;  /* 0x00023807ff0075a7 */ /* 0x000ea40008021104 */
[----:B------:R-:W-:-:S04]  /*4530*/  PRMT R9, R3, 0x654, R4 ;  /* 0x0000065403097816 */ /* 0x000fc80000000004 */
[----:B------:R-:W-:Y:S01]  /*4540*/  SEL R0, R9, R0, !P0 ;  /* 0x0000000009007207 */ /* 0x000fe20004000000 */
[----:B--2---:R-:W-:Y:S06]  /*4550*/  @!P1 BRA `(.L_x_74) ;  /* 0x0000006c00dc9947 */ /* 0x004fec0003800000 */
.L_x_213:
[----:B------:R-:W-:Y:S01]  /*4560*/  UIADD3 UR6, UPT, UPT, UR4, 0x270, URZ ;  /* 0x0000027004067890 */ /* 0x000fe2000fffe0ff */
[----:B------:R3:W-:Y:S01]  /*4570*/  @!P0 SYNCS.ARRIVE.TRANS64.RED RZ, [R0+URZ], R5 ;  /* 0x0000000500ff89a7 */ /* 0x0007e200080004ff */
[----:B------:R-:W-:Y:S01]  /*4580*/  UIADD3 UR7, UPT, UPT, UR4, 0x230, URZ ;  /* 0x0000023004077890 */ /* 0x000fe2000fffe0ff */
[----:B------:R-:W-:-:S08]  /*4590*/  LOP3.LUT R2, R2, 0x1, RZ, 0x3c, !PT ;  /* 0x0000000102027812 */ /* 0x000fd000078e3cff */
[----:B------:R-:W-:Y:S06]  /*45a0*/  UGETNEXTWORKID.BROADCAST [UR6], [UR7] ;  /* 0x00000000060073ca */ /* 0x000fec0008000100 */
[----:B---3--:R-:W-:-:S04]  /*45b0*/  SHF.L.U32 R5, R8, 0x1f, RZ ;  /* 0x0000001f08057819 */ /* 0x008fc800000006ff */
[----:B------:R-:W3:Y:S02]  /*45c0*/  SYNCS.PHASECHK.TRANS64.TRYWAIT P1, [UR4+0x230], R5 ;  /* 0x00023005ff0075a7 */ /* 0x000ee40008021104 */
[----:B---3--:R-:W-:Y:S05]  /*45d0*/  @!P1 BRA `(.L_x_75) ;  /* 0x0000006c00d49947 */ /* 0x008fea0003800000 */
.L_x_215:
[----:B--2---:R-:W2:Y:S01]  /*45e0*/  LDS.128 R4, [UR4+0x270] ;  /* 0x00027004ff047984 */ /* 0x004ea20008000c00 */
[----:B------:R-:W-:Y:S01]  /*45f0*/  LOP3.LUT R8, R8, 0x1, RZ, 0x3c, !PT ;  /* 0x0000000108087812 */ /* 0x000fe200078e3cff */
[----:B------:R-:W-:Y:S01]  /*4600*/  @!PT LDS RZ, [RZ] ;  /* 0x00000000fffff984 */ /* 0x000fe20000000800 */
[----:B------:R-:W-:Y:S01]  /*4610*/  @!PT LDS RZ, [RZ] ;  /* 0x00000000fffff984 */ /* 0x000fe20000000800 */
[----:B------:R-:W-:Y:S01]  /*4620*/  @!PT LDS RZ, [RZ] ;  /* 0x00000000fffff984 */ /* 0x000fe20000000800 */
[----:B------:R-:W-:Y:S01]  /*4630*/  @!PT LDS RZ, [RZ] ;  /* 0x00000000fffff984 */ /* 0x000fe20000000800 */
[----:B------:R3:W-:Y:S06]  /*4640*/  MEMBAR.ALL.CTA ;  /* 0x0000000000007992 */ /* 0x0007ec0000008000 */
[----:B---3--:R-:W3:Y:S02]  /*4650*/  FENCE.VIEW.ASYNC.S ;  /* 0x00000000000073c6 */ /* 0x008ee40000000000 */
[----:B---3--:R-:W-:Y:S01]  /*4660*/  SYNCS.ARRIVE.TRANS64.RED.A1T0 RZ, [UR5], RZ ;  /* 0x000000ffffff79a7 */ /* 0x008fe20008100405 */
[----:B--2---:R-:W-:-:S13]  /*4670*/  LOP3.LUT P1, RZ, R6, 0x1, RZ, 0xc0, !PT ;  /* 0x0000000106ff7812 */ /* 0x004fda000782c0ff */
[----:B------:R-:W-:Y:S05]  /*4680*/  @P1 BRA `(.L_x_76) ;  /* 0xfffffffc00981947 */ /* 0x000fea000383ffff */
[----:B------:R-:W-:-:S04]  /*4690*/  SHF.L.U32 R0, R2, 0x1f, RZ ;  /* 0x0000001f02007819 */ /* 0x000fc800000006ff */
[----:B------:R-:W2:Y:S02]  /*46a0*/  SYNCS.PHASECHK.TRANS64 P0, [UR4+0x238], R0 ;  /* 0x00023800ff0075a7 */ /* 0x000ea40008001004 */
[----:B-12---:R-:W-:Y:S05]  /*46b0*/  @P0 EXIT ;  /* 0x000000000000094d */ /* 0x006fea0003800000 */
[----:B------:R-:W-:-:S07]  /*46c0*/  MOV R0, UR4 ;  /* 0x0000000400007c02 */ /* 0x000fce0008000f00 */
.L_x_77:
[----:B-1----:R-:W-:-:S04]  /*46d0*/  SHF.L.U32 R3, R2, 0x1f, RZ ;  /* 0x0000001f02037819 */ /* 0x002fc800000006ff */
[----:B------:R1:W2:Y:S03]  /*46e0*/  SYNCS.PHASECHK.TRANS64.TRYWAIT P0, [R0+URZ+0x238], R3 ;  /* 0x00023803000075a7 */ /* 0x0002a600080011ff */
[----:B--2---:R-:W-:Y:S05]  /*46f0*/  @!P0 NANOSLEEP.SYNCS 0x989680 ;  /* 0x009896800000895d */ /* 0x004fea0003900000 */
[----:B------:R-:W2:Y:S02]  /*4700*/  @!P0 SYNCS.PHASECHK.TRANS64 P0, [R0+URZ+0x238], R3 ;  /* 0x00023803000085a7 */ /* 0x000ea400080010ff */
[----:B--2---:R-:W-:Y:S05]  /*4710*/  @P0 EXIT ;  /* 0x000000000000094d */ /* 0x004fea0003800000 */
[----:B------:R-:W-:Y:S05]  /*4720*/  BRA `(.L_x_77) ;  /* 0xfffffffc00e87947 */ /* 0x000fea000383ffff */
.L_x_73:
[----:B------:R-:W-:Y:S05]  /*4730*/  BRA.U UP4, `(.L_x_78) ;  /* 0x0000001104347547 */ /* 0x000fea000b800000 */
[----:B------:R-:W-:Y:S01]  /*4740*/  UMOV UR5, 0x40 ;  /* 0x0000004000057882 */ /* 0x000fe20000000000 */
[----:B------:R-:W-:Y:S01]  /*4750*/  NOP ;  /* 0x0000000000007918 */ /* 0x000fe20000000000 */
[----:B------:R-:W-:Y:S01]  /*4760*/  ULEA UR5, UR45, UR5, 0x18 ;  /* 0x000000052d057291 */ /* 0x000fe2000f8ec0ff */
[----:B------:R-:W-:Y:S02]  /*4770*/  UMOV UR6, 0x400 ;  /* 0x0000040000067882 */ /* 0x000fe40000000000 */
[----:B------:R-:W-:-:S06]  /*4780*/  ULEA UR6, UR45, UR6, 0x18 ;  /* 0x000000062d067291 */ /* 0x000fcc000f8ec0ff */
[----:B------:R-:W2:Y:S02]  /*4790*/  LDS.U8 R3, [UR5+0x1c] ;  /* 0x00001c05ff037984 */ /* 0x000ea40008000000 */
[----:B--2---:R-:W-:-:S13]  /*47a0*/  ISETP.NE.AND P0, PT, R3, RZ, PT ;  /* 0x000000ff0300720c */ /* 0x004fda0003f05270 */
[----:B------:R-:W-:Y:S05]  /*47b0*/  @P0 BRA `(.L_x_79) ;  /* 0x0000000400080947 */ /* 0x000fea0003800000 */
[----:B------:R-:W-:Y:S02]  /*47c0*/  UISETP.NE.U32.AND UP1, UPT, UR26, 0x1, UPT ;  /* 0x000000011a00788c */ /* 0x000fe4000bf25070 */
[----:B------:R-:W-:-:S07]  /*47d0*/  UIADD3 UR7, UPT, UPT, UR5, 0x8, URZ ;  /* 0x0000000805077890 */ /* 0x000fce000fffe0ff */
[----:B------:R-:W-:Y:S05]  /*47e0*/  BRA.U !UP1, `(.L_x_80) ;  /* 0x00000001099c7547 */ /* 0x000fea000b800000 */
[----:B------:R-:W-:Y:S01]  /*47f0*/  ELECT P0, URZ, PT ;  /* 0x0000000000ff782f */ /* 0x000fe20003800000 */
[----:B------:R-:W-:-:S12]  /*4800*/  BSSY B0, `(.L_x_80) ;  /* 0x0000025000007945 */ /* 0x000fd80003800000 */
[----:B------:R-:W-:Y:S05]  /*4810*/  @!P0 BRA `(.L_x_81) ;  /* 0x00000000008c8947 */ /* 0x000fea0003800000 */
[----:B------:R-:W-:-:S05]  /*4820*/  UMOV UR4, 0x10 ;  /* 0x0000001000047882 */ /* 0x000fca0000000000 */
[----:B------:R-:W-:Y:S04]  /*4830*/  DEPBAR.LE SB2, 0x36 ;  /* 0x0000ad800000791a */ /* 0x000fe80000000000 */
[----:B------:R-:W2:Y:S02]  /*4840*/  UTCATOMSWS.2CTA.FIND_AND_SET.ALIGN UP0, UR4, UR4 ;  /* 0x00000004000475e3 */ /* 0x000ea40008200800 */
[----:B--2---:R-:W-:Y:S01]  /*4850*/  MOV R10, UR4 ;  /* 0x00000004000a7c02 */ /* 0x004fe20008000f00 */
[----:B------:R-:W-:Y:S06]  /*4860*/  BRA.U UP0, `(.L_x_82) ;  /* 0x0000000100187547 */ /* 0x000fec000b800000 */
.L_x_83:
[----:B------:R-:W-:Y:S05]  /*4870*/  NANOSLEEP 0x64 ;  /* 0x000000640000795d */ /* 0x000fea0003800000 */
[----:B------:R-:W-:-:S05]  /*4880*/  UMOV UR4, 0x10 ;  /* 0x0000001000047882 */ /* 0x000fca0000000000 */
[----:B------:R-:W-:Y:S04]  /*4890*/  DEPBAR.LE SB2, 0x36 ;  /* 0x0000ad800000791a */ /* 0x000fe80000000000 */
[----:B------:R-:W2:Y:S02]  /*48a0*/  UTCATOMSWS.2CTA.FIND_AND_SET.ALIGN UP0, UR4, UR4 ;  /* 0x00000004000475e3 */ /* 0x000ea40008200800 */
[----:B--2---:R-:W-:Y:S01]  /*48b0*/  MOV R10, UR4 ;  /* 0x00000004000a7c02 */ /* 0x004fe20008000f00 */
[----:B------:R-:W-:Y:S05]  /*48c0*/  BRA.U !UP0, `(.L_x_83) ;  /* 0xfffffffd08e87547 */ /* 0x000fea000b83ffff */
.L_x_82:
[----:B------:R-:W2:Y:S01]  /*48d0*/  LDS R6, [UR5+0x10] ;  /* 0x00001005ff067984 */ /* 0x000ea20008000800 */
[----:B------:R-:W-:Y:S01]  /*48e0*/  IMAD.U32 R3, RZ, RZ, UR6 ;  /* 0x00000006ff037e24 */ /* 0x000fe2000f8e00ff */
[----:B------:R-:W-:-:S03]  /*48f0*/  MOV R4, UR25 ;  /* 0x0000001900047c02 */ /* 0x000fc60008000f00 */
[----:B------:R-:W-:Y:S01]  /*4900*/  VIADD R3, R3, 0x280 ;  /* 0x0000028003037836 */ /* 0x000fe20000000000 */
[----:B--2---:R-:W-:-:S04]  /*4910*/  SHF.L.U32 R6, R6, 0x1f, RZ ;  /* 0x0000001f06067819 */ /* 0x004fc800000006ff */
[----:B------:R-:W2:Y:S02]  /*4920*/  SYNCS.PHASECHK.TRANS64.TRYWAIT P0, [UR5+0x8], R6 ;  /* 0x00000806ff0075a7 */ /* 0x000ea40008001105 */
[----:B--2---:R-:W-:Y:S05]  /*4930*/  @P0 BRA `(.L_x_84) ;  /* 0x0000000000080947 */ /* 0x004fea0003800000 */
[----:B------:R-:W2:Y:S02]  /*4940*/  SYNCS.PHASECHK.TRANS64.TRYWAIT P0, [UR5+0x8], R6 ;  /* 0x00000806ff0075a7 */ /* 0x000ea40008001105 */
[----:B--2---:R-:W-:Y:S05]  /*4950*/  @!P0 BRA `(.L_x_85) ;  /* 0x0000006c000c8947 */ /* 0x004fea0003800000 */
.L_x_84:
[----:B------:R-:W-:Y:S01]  /*4960*/  PRMT R4, R4, 0x654, R3 ;  /* 0x0000065404047816 */ /* 0x000fe20000000003 */
[----:B------:R-:W-:Y:S01]  /*4970*/  HFMA2 R3, -RZ, RZ, 0, 5.9604644775390625e-08 ;  /* 0x00000001ff037431 */ /* 0x000fe200000001ff */
[----:B------:R-:W-:Y:S01]  /*4980*/  UPRMT UR4, UR25, 0x654, UR7 ;  /* 0x0000065419047896 */ /* 0x000fe20008000007 */
[----:B------:R-:W-:Y:S02]  /*4990*/  IMAD.MOV.U32 R7, RZ, RZ, 0xffff ;  /* 0x0000ffffff077424 */ /* 0x000fe400078e00ff */
[----:B--2---:R-:W-:Y:S02]  /*49a0*/  IMAD.MOV.U32 R6, RZ, RZ, 0x4 ;  /* 0x00000004ff067424 */ /* 0x004fe400078e00ff */
[----:B------:R-:W-:Y:S01]  /*49b0*/  IMAD.SHL.U32 R9, R10, 0x20, RZ ;  /* 0x000000200a097824 */ /* 0x000fe200078e00ff */
[----:B------:R-:W-:Y:S02]  /*49c0*/  MOV R5, UR4 ;  /* 0x0000000400057c02 */ /* 0x000fe40008000f00 */
[-C--:B------:R-:W-:Y:S01]  /*49d0*/  SHF.L.U32 R8, R7, R10.reuse, RZ ;  /* 0x0000000a07087219 */ /* 0x080fe200000006ff */
[----:B------:R2:W-:Y:S01]  /*49e0*/  SYNCS.ARRIVE.TRANS64.RED RZ, [UR4], R6 ;  /* 0x00000006ffff79a7 */ /* 0x0005e20008000404 */
[----:B------:R-:W-:Y:S01]  /*49f0*/  SHF.L.U32 R7, R3, R10, RZ ;  /* 0x0000000a03077219 */ /* 0x000fe200000006ff */
[----:B------:R2:W-:Y:S04]  /*4a00*/  STS [UR6+0x280], R9 ;  /* 0x00028009ff007988 */ /* 0x0005e80008000806 */
[----:B------:R2:W-:Y:S04]  /*4a10*/  STAS [R4.64], R10 ;  /* 0x0000000a04007dbd */ /* 0x0005e8000c0008ff */
[----:B------:R2:W-:Y:S04]  /*4a20*/  ATOMS.OR RZ, [UR5+0x14], R8 ;  /* 0x00001408ffff798c */ /* 0x0005e8000b000005 */
[----:B------:R2:W-:Y:S04]  /*4a30*/  ATOMS.OR RZ, [UR5+0x18], R7 ;  /* 0x00001807ffff798c */ /* 0x0005e8000b000005 */
[----:B------:R2:W-:Y:S02]  /*4a40*/  ATOMS.XOR RZ, [UR5+0x10], R3 ;  /* 0x00001003ffff798c */ /* 0x0005e4000b800005 */
.L_x_81:
[----:B-1----:R-:W-:Y:S05]  /*4a50*/  BSYNC B0 ;  /* 0x0000000000007941 */ /* 0x002fea0003800000 */
.L_x_80:
[----:B------:R-:W-:Y:S05]  /*4a60*/  BRA.U UP1, `(.L_x_86) ;  /* 0x00000001016c7547 */ /* 0x000fea000b800000 */
[----:B------:R-:W-:-:S03]  /*4a70*/  UMOV UR4, 0xffffffff ;  /* 0xffffffff00047882 */ /* 0x000fc60000000000 */
[----:B------:R-:W-:Y:S05]  /*4a80*/  BRA.DIV UR4, `(.L_x_87) ;  /* 0x0000006a04d87947 */ /* 0x000fea000b800000 */
[----:B------:R-:W-:-:S13]  /*4a90*/  ELECT P0, URZ, PT ;  /* 0x0000000000ff782f */ /* 0x000fda0003800000 */
.L_x_218:
[----:B------:R-:W-:Y:S05]  /*4aa0*/  @!P0 BRA `(.L_x_86) ;  /* 0x00000000005c8947 */ /* 0x000fea0003800000 */
[----:B--2---:R-:W2:Y:S02]  /*4ab0*/  LDS R4, [UR5+0x10] ;  /* 0x00001005ff047984 */ /* 0x004ea40008000800 */
[----:B--2---:R-:W-:-:S04]  /*4ac0*/  SHF.L.U32 R4, R4, 0x1f, RZ ;  /* 0x0000001f04047819 */ /* 0x004fc800000006ff */
[----:B------:R-:W2:Y:S02]  /*4ad0*/  SYNCS.PHASECHK.TRANS64.TRYWAIT P0, [UR5+0x8], R4 ;  /* 0x00000804ff0075a7 */ /* 0x000ea40008001105 */
[----:B--2---:R-:W-:Y:S05]  /*4ae0*/  @P0 BRA `(.L_x_88) ;  /* 0x0000000000080947 */ /* 0x004fea0003800000 */
[----:B------:R-:W2:Y:S02]  /*4af0*/  SYNCS.PHASECHK.TRANS64.TRYWAIT P0, [UR5+0x8], R4 ;  /* 0x00000804ff0075a7 */ /* 0x000ea40008001105 */
[----:B--2---:R-:W-:Y:S05]  /*4b00*/  @!P0 BRA `(.L_x_89) ;  /* 0x0000006800dc8947 */ /* 0x004fea0003800000 */
.L_x_88:
[----:B------:R-:W3:Y:S01]  /*4b10*/  LDS R6, [UR6+0x280] ;  /* 0x00028006ff067984 */ /* 0x000ee20008000800 */
[----:B--2---:R-:W-:Y:S02]  /*4b20*/  HFMA2 R3, -RZ, RZ, 0, 5.9604644775390625e-08 ;  /* 0x00000001ff037431 */ /* 0x004fe400000001ff */
[----:B------:R-:W-:Y:S01]  /*4b30*/  IMAD.MOV.U32 R4, RZ, RZ, 0xffff ;  /* 0x0000ffffff047424 */ /* 0x000fe200078e00ff */
[----:B------:R-:W-:Y:S01]  /*4b40*/  UPRMT UR4, UR25, 0x654, UR7 ;  /* 0x0000065419047896 */ /* 0x000fe20008000007 */
[----:B---3--:R-:W-:-:S03]  /*4b50*/  IMAD.SHL.U32 R5, R6, 0x20, RZ ;  /* 0x0000002006057824 */ /* 0x008fc600078e00ff */
[-C--:B------:R-:W-:Y:S02]  /*4b60*/  SHF.L.U32 R4, R4, R6.reuse, RZ ;  /* 0x0000000604047219 */ /* 0x080fe400000006ff */
[----:B------:R-:W-:Y:S01]  /*4b70*/  SHF.L.U32 R6, R3, R6, RZ ;  /* 0x0000000603067219 */ /* 0x000fe200000006ff */
[----:B------:R3:W-:Y:S04]  /*4b80*/  STS [UR6+0x280], R5 ;  /* 0x00028005ff007988 */ /* 0x0007e80008000806 */
[----:B------:R3:W-:Y:S04]  /*4b90*/  ATOMS.OR RZ, [UR5+0x14], R4 ;  /* 0x00001404ffff798c */ /* 0x0007e8000b000005 */
[----:B------:R3:W-:Y:S01]  /*4ba0*/  ATOMS.OR RZ, [UR5+0x18], R6 ;  /* 0x00001806ffff798c */ /* 0x0007e2000b000005 */
[----:B------:R-:W-:Y:S03]  /*4bb0*/  SYNCS.ARRIVE.TRANS64.RED.A1T0 RZ, [UR4], RZ ;  /* 0x000000ffffff79a7 */ /* 0x000fe60008100404 */
[----:B------:R3:W-:Y:S01]  /*4bc0*/  ATOMS.XOR RZ, [UR5+0x10], R3 ;  /* 0x00001003ffff798c */ /* 0x0007e2000b800005 */
[----:B------:R-:W-:Y:S05]  /*4bd0*/  BRA `(.L_x_86) ;  /* 0x0000000000107947 */ /* 0x000fea0003800000 */
.L_x_79:
[----:B------:R-:W-:Y:S02]  /*4be0*/  MOV R3, 0xffffffff ;  /* 0xffffffff00037802 */ /* 0x000fe40000000f00 */
[----:B------:R-:W-:-:S03]  /*4bf0*/  MOV R4, 0x4c20 ;  /* 0x00004c2000047802 */ /* 0x000fc60000000f00 */
[----:B------:R2:W-:Y:S04]  /*4c00*/  STS [UR6+0x280], R3 ;  /* 0x00028003ff007988 */ /* 0x0005e80008000806 */
[----:B-12--5:R-:W-:Y:S05]  /*4c10*/  CALL.REL.NOINC `($__internal_1_$__cuda_sm10x_tcgen05_guardrail_trap_phase_invalid_during_alloc) ;  /* 0x0000007000007944 */ /* 0x026fea0003c00000 */
.L_x_86:
[----:B------:R-:W-:Y:S05]  /*4c20*/  WARPSYNC.ALL ;  /* 0x0000000000007948 */ /* 0x000fea0003800000 */
[----:B------:R-:W4:Y:S01]  /*4c30*/  S2UR UR14, SR_CgaCtaId ;  /* 0x00000000000e79c3 */ /* 0x000f220000008800 */
[----:B------:R-:W-:Y:S01]  /*4c40*/  UMOV UR4, 0x400 ;  /* 0x0000040000047882 */ /* 0x000fe20000000000 */
[----:B------:R-:W-:-:S06]  /*4c50*/  NOP ;  /* 0x0000000000007918 */ /* 0x000fcc0000000000 */
[----:B------:R-:W-:Y:S06]  /*4c60*/  BAR.ARV 0x6, 0xa0 ;  /* 0x0182800000007b1d */ /* 0x000fec0000002000 */
[----:B------:R-:W1:Y:S01]  /*4c70*/  LDCU.64 UR6, c[0x0][0x388] ;  /* 0x00007100ff0677ac */ /* 0x000e620008000a00 */
[----:B------:R-:W-:Y:S01]  /*4c80*/  LOP3.LUT R2, R2, 0xffff, RZ, 0xc0, !PT ;  /* 0x0000ffff02027812 */ /* 0x000fe200078ec0ff */
[----:B--2---:R-:W-:Y:S01]  /*4c90*/  IMAD.MOV.U32 R8, RZ, RZ, 0x1 ;  /* 0x00000001ff087424 */ /* 0x004fe200078e00ff */
[----:B------:R-:W-:Y:S01]  /*4ca0*/  LOP3.LUT R0, R0, 0xffff, RZ, 0xc0, !PT ;  /* 0x0000ffff00007812 */ /* 0x000fe200078ec0ff */
[----:B------:R-:W2:Y:S01]  /*4cb0*/  LDCU.64 UR8, c[0x0][0x390] ;  /* 0x00007200ff0877ac */ /* 0x000ea20008000a00 */
[----:B------:R-:W-:Y:S01]  /*4cc0*/  R2UR UR15, R2 ;  /* 0x00000000020f72ca */ /* 0x000fe200000e0000 */
[----:B------:R-:W-:Y:S01]  /*4cd0*/  IMAD.MOV.U32 R2, RZ, RZ, RZ ;  /* 0x000000ffff027224 */ /* 0x000fe200078e00ff */
[----:B------:R-:W-:Y:S01]  /*4ce0*/  R2UR UR23, R0 ;  /* 0x00000000001772ca */ /* 0x000fe200000e0000 */
[----:B------:R-:W-:Y:S01]  /*4cf0*/  IMAD.MOV.U32 R0, RZ, RZ, RZ ;  /* 0x000000ffff007224 */ /* 0x000fe200078e00ff */
[----:B------:R-:W-:-:S02]  /*4d00*/  UISETP.NE.AND UP3, UPT, UR26, URZ, UPT ;  /* 0x000000ff1a00728c */ /* 0x000fc4000bf65270 */
[----:B----4-:R-:W-:Y:S01]  /*4d10*/  ULEA UR14, UR14, UR4, 0x18 ;  /* 0x000000040e0e7291 */ /* 0x010fe2000f8ec0ff */
[----:B------:R-:W-:Y:S01]  /*4d20*/  UMOV UR18, URZ ;  /* 0x000000ff00127c82 */ /* 0x000fe20008000000 */
[----:B------:R-:W-:Y:S02]  /*4d30*/  UMOV UR13, URZ ;  /* 0x000000ff000d7c82 */ /* 0x000fe40008000000 */
[----:B------:R-:W-:Y:S01]  /*4d40*/  UIADD3 UR22, UPT, UPT, UR14, 0x238, URZ ;  /* 0x000002380e167890 */ /* 0x000fe2000fffe0ff */
[----:B------:R-:W-:Y:S01]  /*4d50*/  UMOV UR20, 0x0 ;  /* 0x0000000000147882 */ /* 0x000fe20000000000 */
[----:B-1----:R-:W-:-:S03]  /*4d60*/  UIADD3 UR4, UPT, UPT, UR6, 0x1f, URZ ;  /* 0x0000001f06047890 */ /* 0x002fc6000fffe0ff */
[----:B---3--:R-:W1:Y:S01]  /*4d70*/  LDS R3, [UR14+0x280] ;  /* 0x0002800eff037984 */ /* 0x008e620008000800 */
[----:B------:R-:W-:Y:S02]  /*4d80*/  UPRMT UR22, URZ, 0x654, UR22 ;  /* 0x00000654ff167896 */ /* 0x000fe40008000016 */
[----:B------:R-:W-:Y:S01]  /*4d90*/  USHF.R.S32.HI UR5, URZ, 0x1f, UR4 ;  /* 0x0000001fff057899 */ /* 0x000fe20008011404 */
[----:B------:R-:W-:-:S03]  /*4da0*/  UMOV UR21, 0x10210010 ;  /* 0x1021001000157882 */ /* 0x000fc60000000000 */
[----:B------:R-:W-:Y:S02]  /*4db0*/  ULEA.HI UR4, UR5, UR4, URZ, 0x5 ;  /* 0x0000000405047291 */ /* 0x000fe4000f8f28ff */
[----:B------:R-:W-:Y:S02]  /*4dc0*/  UIADD3 UR5, UPT, UPT, UR14, 0x28600, URZ ;  /* 0x000286000e057890 */ /* 0x000fe4000fffe0ff */
[----:B------:R-:W-:Y:S02]  /*4dd0*/  USHF.R.S32.HI UR4, URZ, 0x5, UR4 ;  /* 0x00000005ff047899 */ /* 0x000fe40008011404 */
[----:B------:R-:W-:Y:S02]  /*4de0*/  USHF.R.U32.HI UR5, URZ, 0x4, UR5 ;  /* 0x00000004ff057899 */ /* 0x000fe40008011605 */
[----:B------:R-:W-:Y:S02]  /*4df0*/  UIMAD UR4, UR4, UR7, URZ ;  /* 0x00000007040472a4 */ /* 0x000fe4000f8e02ff */
[----:B------:R-:W-:-:S02]  /*4e00*/  ULOP3.LUT UR17, UR5, 0x3fff, URZ, 0xc0, !UPT ;  /* 0x00003fff05117892 */ /* 0x000fc4000f8ec0ff */
[----:B--2---:R-:W-:-:S04]  /*4e10*/  UIMAD UR4, UR4, UR8, URZ ;  /* 0x00000008040472a4 */ /* 0x004fc8000f8e02ff */
[----:B------:R-:W-:Y:S02]  /*4e20*/  UIMAD UR6, UR4, UR9, URZ ;  /* 0x00000009040672a4 */ /* 0x000fe4000f8e02ff */
[----:B------:R-:W-:Y:S02]  /*4e30*/  UIADD3 UR4, UPT, UPT, UR14, 0x8600, URZ ;  /* 0x000086000e047890 */ /* 0x000fe4000fffe0ff */
[----:B------:R-:W-:Y:S02]  /*4e40*/  UIADD3 UR24, UPT, UPT, UR6, -0x1, URZ ;  /* 0xffffffff06187890 */ /* 0x000fe4000fffe0ff */
[----:B------:R-:W-:Y:S02]  /*4e50*/  USHF.R.U32.HI UR4, URZ, 0x4, UR4 ;  /* 0x00000004ff047899 */ /* 0x000fe40008011604 */
[----:B------:R-:W-:Y:S02]  /*4e60*/  UISETP.GE.AND UP4, UPT, UR6, 0x1, UPT ;  /* 0x000000010600788c */ /* 0x000fe4000bf86270 */
[----:B------:R-:W-:-:S04]  /*4e70*/  ULOP3.LUT UR4, UR4, 0x3fff, URZ, 0xc0, !UPT ;  /* 0x00003fff04047892 */ /* 0x000fc8000f8ec0ff */
[----:B------:R-:W-:Y:S01]  /*4e80*/  ULOP3.LUT UR16, UR4, 0x10000, URZ, 0xfc, !UPT ;  /* 0x0001000004107892 */ /* 0x000fe2000f8efcff */
[C---:B-1----:R-:W-:Y:S01]  /*4e90*/  VIADD R5, R3.reuse, 0x80 ;  /* 0x0000008003057836 */ /* 0x042fe20000000000 */
[----:B------:R-:W-:-:S04]  /*4ea0*/  LOP3.LUT R4, R3, 0xffff, RZ, 0xc0, !PT ;  /* 0x0000ffff03047812 */ /* 0x000fc800078ec0ff */
[----:B------:R-:W-:-:S05]  /*4eb0*/  LOP3.LUT R5, R5, 0xffff, RZ, 0xc0, !PT ;  /* 0x0000ffff05057812 */ /* 0x000fca00078ec0ff */
[----:B------:R1:W-:Y:S02]  /*4ec0*/  STL.64 [R1], R4 ;  /* 0x0000000401007387 */ /* 0x0003e40000100a00 */
.L_x_98:
[----:B-1----:R-:W-:-:S04]  /*4ed0*/  SHF.L.U32 R5, R2, 0x1f, RZ ;  /* 0x0000001f02057819 */ /* 0x002fc800000006ff */
[----:B------:R-:W1:Y:S02]  /*4ee0*/  SYNCS.PHASECHK.TRANS64.TRYWAIT P0, [UR14+0x230], R5 ;  /* 0x00023005ff0075a7 */ /* 0x000e64000800110e */
[----:B-1--4-:R-:W-:Y:S05]  /*4ef0*/  @!P0 BRA `(.L_x_90) ;  /* 0x0000006400f88947 */ /* 0x012fea0003800000 */
.L_x_220:
[----:B-1----:R-:W1:Y:S01]  /*4f00*/  LDS.128 R4, [UR14+0x270] ;  /* 0x0002700eff047984 */ /* 0x002e620008000c00 */
[----:B------:R-:W-:Y:S01]  /*4f10*/  ULEA UR19, UR18, UR14, 0x3 ;  /* 0x0000000e12137291 */ /* 0x000fe2000f8e18ff */
[----:B------:R-:W-:Y:S01]  /*4f20*/  @!PT LDS RZ, [RZ] ;  /* 0x00000000fffff984 */ /* 0x000fe20000000800 */
[----:B------:R-:W-:Y:S01]  /*4f30*/  @!PT LDS RZ, [RZ] ;  /* 0x00000000fffff984 */ /* 0x000fe20000000800 */
[----:B------:R-:W-:Y:S01]  /*4f40*/  @!PT LDS RZ, [RZ] ;  /* 0x00000000fffff984 */ /* 0x000fe20000000800 */
[----:B------:R-:W-:Y:S01]  /*4f50*/  @!PT LDS RZ, [RZ] ;  /* 0x00000000fffff984 */ /* 0x000fe20000000800 */
[----:B------:R2:W-:Y:S06]  /*4f60*/  MEMBAR.ALL.CTA ;  /* 0x0000000000007992 */ /* 0x0005ec0000008000 */
[----:B--2---:R-:W2:Y:S02]  /*4f70*/  FENCE.VIEW.ASYNC.S ;  /* 0x00000000000073c6 */ /* 0x004ea40000000000 */
[----:B--2---:R-:W-:Y:S01]  /*4f80*/  SYNCS.ARRIVE.TRANS64.RED.A1T0 RZ, [UR22], RZ ;  /* 0x000000ffffff79a7 */ /* 0x004fe20008100416 */
[----:B-1----:R-:W-:Y:S01]  /*4f90*/  LOP3.LUT P2, RZ, R6, 0x1, RZ, 0xc0, !PT ;  /* 0x0000000106ff7812 */ /* 0x002fe2000784c0ff */
[----:B------:R-:W-:-:S12]  /*4fa0*/  BRA.U UP3, `(.L_x_91) ;  /* 0x00000001030c7547 */ /* 0x000fd8000b800000 */
[----:B------:R-:W-:-:S04]  /*4fb0*/  SHF.L.U32 R5, R8, 0x1f, RZ ;  /* 0x0000001f08057819 */ /* 0x000fc800000006ff */
[----:B------:R-:W1:Y:S02]  /*4fc0*/  SYNCS.PHASECHK.TRANS64.TRYWAIT P0, [UR19+0x250], R5 ;  /* 0x00025005ff0075a7 */ /* 0x000e640008001113 */
[----:B-1----:R-:W-:Y:S05]  /*4fd0*/  @!P0 BRA `(.L_x_92) ;  /* 0x0000006400d88947 */ /* 0x002fea0003800000 */
.L_x_91:
[----:B------:R-:W-:Y:S05]  /*4fe0*/  BRA.U UP3, `(.L_x_93) ;  /* 0x0000000103b07547 */ /* 0x000fea000b800000 */
[----:B------:R-:W-:Y:S05]  /*4ff0*/  BRA.U !UP4, `(.L_x_94) ;  /* 0x000000010ca07547 */ /* 0x000fea000b800000 */
[----:B------:R-:W-:Y:S01]  /*5000*/  ULEA UR4, UR18, UR49, 0x2 ;  /* 0x0000003112047291 */ /* 0x000fe2000f8e10ff */
[----:B-1----:R-:W-:-:S08]  /*5010*/  SHF.L.U32 R4, R0, 0x1f, RZ ;  /* 0x0000001f00047819 */ /* 0x002fd000000006ff */
[----:B------:R-:W5:Y:S01]  /*5020*/  LDL R5, [UR4] ;  /* 0x00000004ff057983 */ /* 0x000f620008100800 */
[----:B------:R-:W-:Y:S02]  /*5030*/  ULEA UR4, UR13, UR14, 0x3 ;  /* 0x0000000e0d047291 */ /* 0x000fe4000f8e18ff */
[----:B------:R-:W-:Y:S01]  /*5040*/  UPLOP3.LUT UP2, UPT, UPT, UPT, UPT, 0x40, 0x4 ;  /* 0x000000000004789c */ /* 0x000fe20003f4e870 */
[----:B------:R-:W-:-:S06]  /*5050*/  UMOV UR10, UR24 ;  /* 0x00000018000a7c82 */ /* 0x000fcc0008000000 */
[----:B------:R1:W2:Y:S01]  /*5060*/  SYNCS.PHASECHK.TRANS64.TRYWAIT P1, [UR4], R4 ;  /* 0x00000004ff0075a7 */ /* 0x0002a20008021104 */
[----:B------:R-:W-:-:S05]  /*5070*/  UMOV UR4, UR13 ;  /* 0x0000000d00047c82 */ /* 0x000fca0008000000 */
.L_x_97:
[----:B------:R-:W-:Y:S01]  /*5080*/  ULEA UR11, UR4, UR14, 0x3 ;  /* 0x0000000e040b7291 */ /* 0x000fe2000f8e18ff */
[----:B--234-:R-:W-:Y:S11]  /*5090*/  @P1 BRA `(.L_x_95) ;  /* 0x00000000000c1947 */ /* 0x01cff60003800000 */
[----:B------:R-:W-:Y:S04]  /*50a0*/  SHF.L.U32 R7, R0, 0x1f, RZ ;  /* 0x0000001f00077819 */ /* 0x000fe800000006ff */
[----:B------:R-:W2:Y:S02]  /*50b0*/  SYNCS.PHASECHK.TRANS64.TRYWAIT P0, [UR11], R7 ;  /* 0x00000007ff0075a7 */ /* 0x000ea4000800110b */
[----:B--2---:R-:W-:Y:S05]  /*50c0*/  @!P0 BRA `(.L_x_96) ;  /* 0x0000006400b48947 */ /* 0x004fea0003800000 */
.L_x_95:
[----:B------:R-:W-:Y:S01]  /*50d0*/  UISETP.NE.AND UP0, UPT, UR10, URZ, UPT ;  /* 0x000000ff0a00728c */ /* 0x000fe2000bf05270 */
[----:B------:R-:W-:Y:S01]  /*50e0*/  PLOP3.LUT P1, PT, PT, PT, PT, 0x80, 0x8 ;  /* 0x000000000008781c */ /* 0x000fe20003f2f070 */
[----:B------:R-:W-:Y:S02]  /*50f0*/  UIADD3 UR5, UPT, UPT, UR4, 0x1, URZ ;  /* 0x0000000104057890 */ /* 0x000fe4000fffe0ff */
[----:B------:R-:W-:Y:S02]  /*5100*/  ULEA UR8, UR4, UR17, 0x7 ;  /* 0x0000001104087291 */ /* 0x000fe4000f8e38ff */
[----:B------:R-:W-:Y:S01]  /*5110*/  UISETP.NE.AND UP1, UPT, UR5, 0x20, UPT ;  /* 0x000000200500788c */ /* 0x000fe2000bf25270 */
[----:B------:R-:W-:Y:S01]  /*5120*/  PLOP3.LUT P0, PT, PT, PT, UP0, 0x80, 0x8 ;  /* 0x000000000008781c */ /* 0x000fe20003f0f008 */
[----:B------:R-:W-:Y:S01]  /*5130*/  UMOV UR9, 0x80004020 ;  /* 0x8000402000097882 */ /* 0x000fe20000000000 */
[----:B------:R-:W-:Y:S01]  /*5140*/  UMOV UR7, 0xc0004010 ;  /* 0xc000401000077882 */ /* 0x000fe20000000000 */
[----:B------:R-:W-:Y:S02]  /*5150*/  USEL UR6, URZ, 0x1, UP1 ;  /* 0x00000001ff067887 */ /* 0x000fe40008800000 */
[----:B------:R-:W-:Y:S04]  /*5160*/  USEL UR13, UR5, URZ, UP1 ;  /* 0x000000ff050d7287 */ /* 0x000fe80008800000 */
[----:B------:R-:W-:Y:S01]  /*5170*/  @UP0 ULEA UR5, UR13, UR14, 0x3 ;  /* 0x0000000e0d050291 */ /* 0x000fe2000f8e18ff */
[----:B------:R-:W-:Y:S01]  /*5180*/  LOP3.LUT R0, R0, UR6, RZ, 0x3c, !PT ;  /* 0x0000000600007c12 */ /* 0x000fe2000f8e3cff */
[----:B------:R-:W-:Y:S02]  /*5190*/  ULEA UR6, UR4, UR16, 0x8 ;  /* 0x0000001004067291 */ /* 0x000fe4000f8e40ff */
[----:B------:R-:W-:Y:S01]  /*51a0*/  UIADD3 UR4, UPT, UPT, UR10, 0x1, URZ ;  /* 0x000000010a047890 */ /* 0x000fe2000fffe0ff */
[----:B-1----:R-:W-:Y:S01]  /*51b0*/  @P0 SHF.L.U32 R4, R0, 0x1f, RZ ;  /* 0x0000001f00040819 */ /* 0x002fe200000006ff */
[----:B------:R-:W-:Y:S02]  /*51c0*/  UIADD3 UR10, UPT, UPT, UR10, -0x1, URZ ;  /* 0xffffffff0a0a7890 */ /* 0x000fe4000fffe0ff */
[----:B------:R-:W-:Y:S01]  /*51d0*/  UISETP.GT.U32.AND UP0, UPT, UR4, 0x1, UPT ;  /* 0x000000010400788c */ /* 0x000fe2000bf04070 */
[----:B------:R3:W4:Y:S01]  /*51e0*/  @P0 SYNCS.PHASECHK.TRANS64.TRYWAIT P1, [UR5], R4 ;  /* 0x00000004ff0005a7 */ /* 0x0007220008021105 */
[----:B------:R-:W-:Y:S11]  /*51f0*/  ELECT P0, URZ, PT ;  /* 0x0000000000ff782f */ /* 0x000ff60003800000 */
[----:B------:R-:W-:Y:S02]  /*5200*/  @!UPT UIADD3 URZ, UPT, UPT, URZ, URZ, URZ ;  /* 0x000000fffffff290 */ /* 0x000fe4000fffe0ff */
[----:B-----5:R-:W-:Y:S01]  /*5210*/  @P0 R2UR.BROADCAST UR12, R5 ;  /* 0x00000000050c02ca */ /* 0x020fe200008e0000 */
[----:B------:R-:W-:Y:S01]  /*5220*/  UIADD3 UR5, UPT, UPT, UR11, 0x100, URZ ;  /* 0x000001000b057890 */ /* 0x000fe2000fffe0ff */
[----:B------:R-:W-:Y:S11]  /*5230*/  UMOV UR4, UR13 ;  /* 0x0000000d00047c82 */ /* 0x000ff60008000000 */
[----:B------:R3:W-:Y:S01]  /*5240*/  UTCQMMA.2CTA gdesc[UR6], gdesc[UR8], tmem[UR12], tmem[UR20], idesc[UR21], UP2 ;  /* 0x00ff1408060075ea */ /* 0x0007e2000920030c */
[----:B------:R-:W-:Y:S01]  /*5250*/  UPLOP3.LUT UP2, UPT, UPT, UPT, UPT, 0x80, 0x8 ;  /* 0x000000000008789c */ /* 0x000fe20003f4f070 */
[----:B------:R3:W-:Y:S01]  /*5260*/  UTCBAR.2CTA.MULTICAST [UR5], URZ, UR15 ;  /* 0x000000ff050073e9 */ /* 0x0007e2000820080f */
[----:B------:R-:W-:Y:S09]  /*5270*/  BRA.U UP0, `(.L_x_97) ;  /* 0xfffffffd00807547 */ /* 0x000ff2000b83ffff */
.L_x_94:
[----:B------:R-:W-:-:S09]  /*5280*/  UIADD3 UR4, UPT, UPT, UR19, 0x240, URZ ;  /* 0x0000024013047890 */ /* 0x000fd2000fffe0ff */
[----:B------:R2:W-:Y:S01]  /*5290*/  UTCBAR.2CTA.MULTICAST [UR4], URZ, UR23 ;  /* 0x000000ff040073e9 */ /* 0x0005e20008200817 */
[----:B------:R-:W-:Y:S02]  /*52a0*/  NOP ;  /* 0x0000000000007918 */ /* 0x000fe40000000000 */
.L_x_93:
[----:B--2---:R-:W-:Y:S01]  /*52b0*/  UIADD3 UR4, UPT, UPT, UR18, 0x1, URZ ;  /* 0x0000000112047890 */ /* 0x004fe2000fffe0ff */
[----:B------:R-:W-:-:S03]  /*52c0*/  LOP3.LUT R2, R2, 0x1, RZ, 0x3c, !PT ;  /* 0x0000000102027812 */ /* 0x000fc600078e3cff */
[----:B------:R-:W-:-:S04]  /*52d0*/  UISETP.NE.AND UP0, UPT, UR4, 0x2, UPT ;  /* 0x000000020400788c */ /* 0x000fc8000bf05270 */
[----:B---3--:R-:W-:Y:S02]  /*52e0*/  USEL UR5, URZ, 0x1, UP0 ;  /* 0x00000001ff057887 */ /* 0x008fe40008000000 */
[----:B------:R-:W-:-:S04]  /*52f0*/  USEL UR18, UR4, URZ, UP0 ;  /* 0x000000ff04127287 */ /* 0x000fc80008000000 */
[----:B------:R-:W-:Y:S01]  /*5300*/  LOP3.LUT R8, R8, UR5, RZ, 0x3c, !PT ;  /* 0x0000000508087c12 */ /* 0x000fe2000f8e3cff */
[----:B------:R-:W-:Y:S07]  /*5310*/  @P2 BRA `(.L_x_98) ;  /* 0xfffffff800ec2947 */ /* 0x000fee000383ffff */
[----:B------:R-:W2:Y:S01]  /*5320*/  S2UR UR8, SR_CgaCtaId ;  /* 0x00000000000879c3 */ /* 0x000ea20000008800 */
[----:B------:R-:W-:Y:S01]  /*5330*/  ELECT P0, URZ, PT ;  /* 0x0000000000ff782f */ /* 0x000fe20003800000 */
[----:B------:R-:W-:Y:S01]  /*5340*/  HFMA2 R0, -RZ, RZ, 0, 5.9604644775390625e-08 ;  /* 0x00000001ff007431 */ /* 0x000fe200000001ff */
[----:B------:R-:W-:-:S05]  /*5350*/  UMOV UR4, 0x40 ;  /* 0x0000004000047882 */ /* 0x000fca0000000000 */
[----:B------:R-:W-:Y:S01]  /*5360*/  UVIRTCOUNT.DEALLOC.SMPOOL 0x80 ;  /* 0x000000800000784c */ /* 0x000fe20000000000 */
[----:B------:R-:W-:Y:S02]  /*5370*/  UISETP.NE.AND UP0, UPT, UR26, URZ, UPT ;  /* 0x000000ff1a00728c */ /* 0x000fe4000bf05270 */
[----:B--2---:R-:W-:-:S09]  /*5380*/  ULEA UR8, UR8, UR4, 0x18 ;  /* 0x0000000408087291 */ /* 0x004fd2000f8ec0ff */
[----:B------:R2:W-:Y:S01]  /*5390*/  @P0 STS.U8 [UR8+0x1c], R0 ;  /* 0x00001c00ff000988 */ /* 0x0005e20008000008 */
[----:B------:R-:W-:Y:S05]  /*53a0*/  BRA.U UP0, `(.L_x_99) ;  /* 0x0000000100587547 */ /* 0x000fea000b800000 */
[----:B------:R-:W-:Y:S01]  /*53b0*/  UIADD3 UR5, UPT, UPT, UR14, 0x250, URZ ;  /* 0x000002500e057890 */ /* 0x000fe2000fffe0ff */
[----:B-1----:R-:W-:-:S03]  /*53c0*/  SHF.L.U32 R5, R8, 0x1f, RZ ;  /* 0x0000001f08057819 */ /* 0x002fc600000006ff */
[----:B------:R-:W-:-:S09]  /*53d0*/  ULEA UR4, UR18, UR5, 0x3 ;  /* 0x0000000512047291 */ /* 0x000fd2000f8e18ff */
[----:B------:R-:W1:Y:S02]  /*53e0*/  SYNCS.PHASECHK.TRANS64.TRYWAIT P0, [UR4], R5 ;  /* 0x00000005ff0075a7 */ /* 0x000e640008001104 */
[----:B-1----:R-:W-:Y:S05]  /*53f0*/  @!P0 BRA `(.L_x_100) ;  /* 0x0000006400008947 */ /* 0x002fea0003800000 */
.L_x_224:
[----:B------:R-:W-:-:S04]  /*5400*/  UIADD3 UR18, UPT, UPT, UR18, 0x1, URZ ;  /* 0x0000000112127890 */ /* 0x000fc8000fffe0ff */
[----:B------:R-:W-:-:S04]  /*5410*/  UISETP.NE.AND UP1, UPT, UR18, 0x2, UPT ;  /* 0x000000021200788c */ /* 0x000fc8000bf25270 */
[----:B------:R-:W-:Y:S02]  /*5420*/  USEL UR6, URZ, 0x1, UP1 ;  /* 0x00000001ff067887 */ /* 0x000fe40008800000 */
[----:B------:R-:W-:-:S04]  /*5430*/  USEL UR4, UR18, URZ, UP1 ;  /* 0x000000ff12047287 */ /* 0x000fc80008800000 */
[----:B------:R-:W-:Y:S01]  /*5440*/  ULEA UR4, UR4, UR5, 0x3 ;  /* 0x0000000504047291 */ /* 0x000fe2000f8e18ff */
[----:B-1----:R-:W-:-:S04]  /*5450*/  LOP3.LUT R5, R8, UR6, RZ, 0x3c, !PT ;  /* 0x0000000608057c12 */ /* 0x002fc8000f8e3cff */
[----:B------:R-:W-:Y:S01]  /*5460*/  SHF.L.U32 R5, R5, 0x1f, RZ ;  /* 0x0000001f05057819 */ /* 0x000fe200000006ff */
[----:B--2---:R-:W-:-:S04]  /*5470*/  IMAD.U32 R0, RZ, RZ, UR4 ;  /* 0x00000004ff007e24 */ /* 0x004fc8000f8e00ff */
[----:B------:R1:W2:Y:S03]  /*5480*/  SYNCS.PHASECHK.TRANS64.TRYWAIT P0, [R0+URZ], R5 ;  /* 0x00000005000075a7 */ /* 0x0002a600080011ff */
[----:B--2---:R-:W-:Y:S05]  /*5490*/  @!P0 NANOSLEEP.SYNCS 0x989680 ;  /* 0x009896800000895d */ /* 0x004fea0003900000 */
[----:B------:R-:W2:Y:S02]  /*54a0*/  @!P0 SYNCS.PHASECHK.TRANS64 P0, [R0+URZ], R5 ;  /* 0x00000005000085a7 */ /* 0x000ea400080010ff */
[----:B--2---:R-:W-:Y:S05]  /*54b0*/  @P0 BRA `(.L_x_101) ;  /* 0x0000000000200947 */ /* 0x004fea0003800000 */
.L_x_102:
[----:B--2---:R2:W3:Y:S02]  /*54c0*/  SYNCS.PHASECHK.TRANS64.TRYWAIT P0, [R0+URZ], R5 ;  /* 0x00000005000075a7 */ /* 0x0044e400080011ff */
[----:B---3--:R-:W-:Y:S05]  /*54d0*/  @!P0 NANOSLEEP.SYNCS 0x989680 ;  /* 0x009896800000895d */ /* 0x008fea0003900000 */
[----:B------:R-:W3:Y:S02]  /*54e0*/  @!P0 SYNCS.PHASECHK.TRANS64 P0, [R0+URZ], R5 ;  /* 0x00000005000085a7 */ /* 0x000ee400080010ff */
[----:B---3--:R-:W-:Y:S05]  /*54f0*/  @!P0 BRA `(.L_x_102) ;  /* 0xfffffffc00f08947 */ /* 0x008fea000383ffff */
[----:B------:R-:W-:Y:S05]  /*5500*/  BRA `(.L_x_101) ;  /* 0x00000000000c7947 */ /* 0x000fea0003800000 */
.L_x_99:
[----:B------:R-:W-:-:S04]  /*5510*/  UIADD3 UR4, UPT, UPT, UR14, 0x260, URZ ;  /* 0x000002600e047890 */ /* 0x000fc8000fffe0ff */
[----:B------:R-:W-:-:S09]  /*5520*/  UPRMT UR4, UR25, 0x654, UR4 ;  /* 0x0000065419047896 */ /* 0x000fd20008000004 */
[----:B------:R-:W-:Y:S03]  /*5530*/  SYNCS.ARRIVE.TRANS64.RED.A1T0 RZ, [UR4], RZ ;  /* 0x000000ffffff79a7 */ /* 0x000fe60008100404 */
.L_x_101:
[----:B-12---:R-:W-:Y:S01]  /*5540*/  SHF.L.U32 R5, RZ, 0x1f, RZ ;  /* 0x0000001fff057819 */ /* 0x006fe200000006ff */
[----:B------:R-:W-:Y:S01]  /*5550*/  UIADD3 UR4, UPT, UPT, UR14, 0x260, URZ ;  /* 0x000002600e047890 */ /* 0x000fe2000fffe0ff */
[----:B------:R-:W-:Y:S02]  /*5560*/  PLOP3.LUT P0, PT, PT, PT, UP0, 0x80, 0x8 ;  /* 0x000000000008781c */ /* 0x000fe40003f0f008 */
[----:B----4-:R-:W1:Y:S02]  /*5570*/  SYNCS.PHASECHK.TRANS64.TRYWAIT P1, [UR14+0x260], R5 ;  /* 0x00026005ff0075a7 */ /* 0x010e64000802110e */
[----:B-1----:R-:W-:Y:S09]  /*5580*/  @!P1 BRA `(.L_x_103) ;  /* 0x0000006000b49947 */ /* 0x002ff20003800000 */
.L_x_226:
[----:B------:R-:W-:Y:S01]  /*5590*/  @!UP0 UPRMT UR4, UR25, 0x654, UR4 ;  /* 0x0000065419048896 */ /* 0x000fe20008000004 */
[----:B------:R-:W-:Y:S01]  /*55a0*/  LOP3.LUT R2, R3, 0xffff, RZ, 0xc0, !PT ;  /* 0x0000ffff03027812 */ /* 0x000fe200078ec0ff */
[----:B------:R-:W-:Y:S02]  /*55b0*/  IMAD.MOV.U32 R3, RZ, RZ, 0xffff ;  /* 0x0000ffffff037424 */ /* 0x000fe400078e00ff */
[----:B-1----:R-:W-:Y:S01]  /*55c0*/  IMAD.MOV.U32 R5, RZ, RZ, 0x1 ;  /* 0x00000001ff057424 */ /* 0x002fe200078e00ff */
[----:B------:R-:W-:-:S04]  /*55d0*/  SHF.R.U32.HI R2, RZ, 0x5, R2 ;  /* 0x00000005ff027819 */ /* 0x000fc80000011602 */
[----:B------:R-:W-:Y:S01]  /*55e0*/  @!P0 SYNCS.ARRIVE.TRANS64.RED.A1T0 RZ, [UR4], RZ ;  /* 0x000000ffffff89a7 */ /* 0x000fe20008100404 */
[----:B------:R-:W-:Y:S01]  /*55f0*/  NOP ;  /* 0x0000000000007918 */ /* 0x000fe20000000000 */
[----:B------:R-:W1:Y:S01]  /*5600*/  LDS R0, [UR8+0x14] ;  /* 0x00001408ff007984 */ /* 0x000e620008000800 */
[-C--:B------:R-:W-:Y:S02]  /*5610*/  SHF.L.U32 R3, R3, R2.reuse, RZ ;  /* 0x0000000203037219 */ /* 0x080fe400000006ff */
[----:B------:R-:W-:Y:S02]  /*5620*/  SHF.L.U32 R5, R5, R2, RZ ;  /* 0x0000000205057219 */ /* 0x000fe400000006ff */
[----:B-1----:R-:W-:-:S04]  /*5630*/  LOP3.LUT R0, R0, R3, RZ, 0xc0, !PT ;  /* 0x0000000300007212 */ /* 0x002fc800078ec0ff */
[----:B------:R-:W-:-:S13]  /*5640*/  ISETP.NE.AND P0, PT, R0, R3, PT ;  /* 0x000000030000720c */ /* 0x000fda0003f05270 */
[----:B------:R-:W-:Y:S05]  /*5650*/  @P0 BRA `(.L_x_104) ;  /* 0x00000000005c0947 */ /* 0x000fea0003800000 */
[----:B------:R-:W1:Y:S02]  /*5660*/  LDS R0, [UR8+0x18] ;  /* 0x00001808ff007984 */ /* 0x000e640008000800 */
[----:B-1----:R-:W-:-:S04]  /*5670*/  LOP3.LUT R0, R0, R5, RZ, 0xc0, !PT ;  /* 0x0000000500007212 */ /* 0x002fc800078ec0ff */
[----:B------:R-:W-:-:S13]  /*5680*/  ISETP.NE.AND P0, PT, R0, R5, PT ;  /* 0x000000050000720c */ /* 0x000fda0003f05270 */
[----:B------:R-:W-:Y:S05]  /*5690*/  @P0 BRA `(.L_x_105) ;  /* 0x0000000000400947 */ /* 0x000fea0003800000 */
[----:B------:R-:W-:Y:S01]  /*56a0*/  R2UR UR4, R3 ;  /* 0x00000000030472ca */ /* 0x000fe200000e0000 */
[----:B------:R-:W1:Y:S01]  /*56b0*/  S2R R2, SR_LANEID ;  /* 0x0000000000027919 */ /* 0x000e620000000000 */
[----:B------:R-:W-:-:S04]  /*56c0*/  LOP3.LUT R5, RZ, R5, RZ, 0x33, !PT ;  /* 0x00000005ff057212 */ /* 0x000fc800078e33ff */
[----:B------:R-:W2:Y:S07]  /*56d0*/  REDUX UR6, R5 ;  /* 0x00000000050673c4 */ /* 0x000eae0000000000 */
[----:B------:R-:W-:-:S03]  /*56e0*/  ULOP3.LUT UR5, URZ, UR4, URZ, 0x33, !UPT ;  /* 0x00000004ff057292 */ /* 0x000fc6000f8e33ff */
[----:B------:R-:W-:Y:S02]  /*56f0*/  VOTEU.ANY UR4, UPT, PT ;  /* 0x0000000000047886 */ /* 0x000fe400038e0100 */
[----:B------:R-:W-:Y:S01]  /*5700*/  UFLO.U32 UR4, UR4 ;  /* 0x00000004000472bd */ /* 0x000fe200080e0000 */
[----:B------:R-:W-:-:S04]  /*5710*/  IMAD.U32 R0, RZ, RZ, UR5 ;  /* 0x00000005ff007e24 */ /* 0x000fc8000f8e00ff */
[----:B------:R-:W3:Y:S02]  /*5720*/  REDUX UR7, R0 ;  /* 0x00000000000773c4 */ /* 0x000ee40000000000 */
[----:B------:R4:W-:Y:S01]  /*5730*/  UTCATOMSWS.AND URZ, UR5 ;  /* 0x0000000500ff79e3 */ /* 0x0009e20008000000 */
[----:B-1----:R-:W-:Y:S01]  /*5740*/  ISETP.EQ.U32.AND P0, PT, R2, UR4, PT ;  /* 0x0000000402007c0c */ /* 0x002fe2000bf02070 */
[----:B--2---:R-:W-:Y:S02]  /*5750*/  IMAD.U32 R2, RZ, RZ, UR6 ;  /* 0x00000006ff027e24 */ /* 0x004fe4000f8e00ff */
[----:B---3--:R-:W-:-:S10]  /*5760*/  IMAD.U32 R3, RZ, RZ, UR7 ;  /* 0x00000007ff037e24 */ /* 0x008fd4000f8e00ff */
[----:B------:R4:W-:Y:S04]  /*5770*/  @P0 ATOMS.AND RZ, [UR8+0x14], R3 ;  /* 0x00001403ffff098c */ /* 0x0009e8000a800008 */
[----:B------:R4:W-:Y:S01]  /*5780*/  @P0 ATOMS.AND RZ, [UR8+0x18], R2 ;  /* 0x00001802ffff098c */ /* 0x0009e2000a800008 */
[----:B------:R-:W-:Y:S05]  /*5790*/  BRA `(.L_x_106) ;  /* 0x0000000000147947 */ /* 0x000fea0003800000 */
.L_x_105:
[----:B------:R-:W-:Y:S02]  /*57a0*/  MOV R2, 0x57c0 ;  /* 0x000057c000027802 */ /* 0x000fe40000000f00 */
[----:B-----5:R-:W-:Y:S05]  /*57b0*/  CALL.REL.NOINC `($__internal_0_$__cuda_sm10x_tcgen05_guardrail_trap_col_being_dealloced_not_returned_by_alloc) ;  /* 0x00000064000c7944 */ /* 0x020fea0003c00000 */
[----:B------:R-:W-:Y:S05]  /*57c0*/  BRA `(.L_x_106) ;  /* 0x0000000000087947 */ /* 0x000fea0003800000 */
.L_x_104:
[----:B------:R-:W-:Y:S02]  /*57d0*/  MOV R2, 0x57f0 ;  /* 0x000057f000027802 */ /* 0x000fe40000000f00 */
[----:B-----5:R-:W-:Y:S05]  /*57e0*/  CALL.REL.NOINC `($__internal_2_$__cuda_sm10x_tcgen05_guardrail_trap_unallocated_columns_being_dealloced) ;  /* 0x0000006400187944 */ /* 0x020fea0003c00000 */
.L_x_106:
[----:B------:R-:W-:Y:S01]  /*57f0*/  NOP ;  /* 0x0000000000007918 */ /* 0x000fe20000000000 */
[----:B----4-:R-:W-:Y:S05]  /*5800*/  EXIT ;  /* 0x000000000000794d */ /* 0x010fea0003800000 */
.L_x_78:
[----:B------:R-:W-:-:S09]  /*5810*/  UISETP.NE.OR UP0, UPT, UR18, 0x3, !UP3 ;  /* 0x000000031200788c */ /* 0x000fd2000df05670 */
[----:B------:R-:W-:Y:S05]  /*5820*/  BRA.U UP0, `(.L_x_107) ;  /* 0x0000001100007547 */ /* 0x000fea000b800000 */
[----:B------:R-:W2:Y:S01]  /*5830*/  LDCU.64 UR4, c[0x0][0x988] ;  /* 0x00013100ff0477ac */ /* 0x000ea20008000a00 */
[----:B------:R-:W3:Y:S01]  /*5840*/  LDC.64 R12, c[0x0][0x348] ;  /* 0x0000d200ff0c7b82 */ /* 0x000ee20000000a00 */
[----:B------:R-:W-:Y:S01]  /*5850*/  HFMA2 R10, -RZ, RZ, 0, 5.9604644775390625e-08 ;  /* 0x00000001ff0a7431 */ /* 0x000fe200000001ff */
[----:B------:R-:W-:Y:S01]  /*5860*/  MOV R8, RZ ;  /* 0x000000ff00087202 */ /* 0x000fe20000000f00 */
[----:B------:R-:W4:Y:S01]  /*5870*/  LDCU UR37, c[0x0][0x370] ;  /* 0x00006e00ff2577ac */ /* 0x000f220008000800 */
[----:B------:R-:W-:Y:S01]  /*5880*/  HFMA2 R3, -RZ, RZ, 0, 0.0078125 ;  /* 0x00002000ff037431 */ /* 0x000fe200000001ff */
[----:B------:R-:W4:Y:S01]  /*5890*/  LDCU.128 UR28, c[0x0][0xc10] ;  /* 0x00018200ff1c77ac */ /* 0x000f220008000c00 */
[----:B------:R-:W1:Y:S01]  /*58a0*/  LDCU UR36, c[0x0][0x374] ;  /* 0x00006e80ff2477ac */ /* 0x000e620008000800 */
[----:B------:R-:W1:Y:S01]  /*58b0*/  LDCU.64 UR26, c[0x0][0x990] ;  /* 0x00013200ff1a77ac */ /* 0x000e620008000a00 */
[----:B------:R-:W1:Y:S01]  /*58c0*/  LDCU UR17, c[0x0][0xc0c] ;  /* 0x00018180ff1177ac */ /* 0x000e620008000800 */
[----:B--2---:R-:W-:Y:S01]  /*58d0*/  UISETP.NE.U32.AND UP0, UPT, UR4, URZ, UPT ;  /* 0x000000ff0400728c */ /* 0x004fe2000bf05070 */
[----:B------:R-:W2:Y:S01]  /*58e0*/  LDCU.128 UR32, c[0x0][0xa80] ;  /* 0x00015000ff2077ac */ /* 0x000ea20008000c00 */
[----:B------:R-:W3:Y:S01]  /*58f0*/  LDCU UR49, c[0x0][0xc20] ;  /* 0x00018400ff3177ac */ /* 0x000ee20008000800 */
[----:B------:R-:W3:Y:S01]  /*5900*/  LDCU UR4, c[0x0][0xc30] ;  /* 0x00018600ff0477ac */ /* 0x000ee20008000800 */
[----:B------:R-:W3:Y:S01]  /*5910*/  LDCU.128 UR40, c[0x0][0xa90] ;  /* 0x00015200ff2877ac */ /* 0x000ee20008000c00 */
[----:B------:R-:W-:Y:S01]  /*5920*/  UMOV UR22, 0x400 ;  /* 0x0000040000167882 */ /* 0x000fe20000000000 */
[----:B----4-:R-:W-:-:S02]  /*5930*/  UIMAD.WIDE.U32 UR6, UR37, UR28, URZ ;  /* 0x0000001c250672a5 */ /* 0x010fc4000f8e00ff */
[----:B------:R-:W-:Y:S02]  /*5940*/  ULEA UR22, UR45, UR22, 0x18 ;  /* 0x000000162d167291 */ /* 0x000fe4000f8ec0ff */
[----:B-1----:R-:W-:Y:S02]  /*5950*/  UIMAD.WIDE.U32 UR8, UR36, UR31, URZ ;  /* 0x0000001f240872a5 */ /* 0x002fe4000f8e00ff */
[----:B------:R-:W-:Y:S02]  /*5960*/  UIADD3 UR44, UPT, UPT, UR22, 0x208, URZ ;  /* 0x00000208162c7890 */ /* 0x000fe4000fffe0ff */
[----:B------:R-:W-:Y:S02]  /*5970*/  UISETP.NE.AND.EX UP5, UPT, UR5, URZ, UPT, UP0 ;  /* 0x000000ff0500728c */ /* 0x000fe4000bfa5300 */
[----:B------:R-:W-:Y:S02]  /*5980*/  UISETP.NE.U32.AND UP6, UPT, UR26, URZ, UPT ;  /* 0x000000ff1a00728c */ /* 0x000fe4000bfc5070 */
[----:B------:R-:W-:-:S02]  /*5990*/  UIADD3 UR38, UPT, UPT, UR22, 0x238, URZ ;  /* 0x0000023816267890 */ /* 0x000fc4000fffe0ff */
[----:B------:R-:W-:Y:S02]  /*59a0*/  UIADD3 UR25, UPT, UPT, UR22, 0x200, URZ ;  /* 0x0000020016197890 */ /* 0x000fe4000fffe0ff */
[----:B------:R-:W-:Y:S02]  /*59b0*/  UISETP.NE.AND UP0, UPT, UR39, 0x1, UPT ;  /* 0x000000012700788c */ /* 0x000fe4000bf05270 */
[----:B------:R-:W-:Y:S02]  /*59c0*/  UISETP.GE.AND UP2, UPT, UR39, 0x1, UPT ;  /* 0x000000012700788c */ /* 0x000fe4000bf46270 */
[----:B------:R-:W-:Y:S01]  /*59d0*/  UISETP.NE.AND UP0, UPT, UR17, 0x1, UPT ;  /* 0x000000011100788c */ /* 0x000fe2000bf05270 */
[----:B------:R-:W-:Y:S01]  /*59e0*/  UMOV UR47, UR7 ;  /* 0x00000007002f7c82 */ /* 0x000fe20008000000 */
[----:B------:R-:W-:Y:S01]  /*59f0*/  UMOV UR46, UR9 ;  /* 0x00000009002e7c82 */ /* 0x000fe20008000000 */
[----:B------:R-:W-:Y:S02]  /*5a00*/  UPRMT UR44, UR45, 0x654, UR44 ;  /* 0x000006542d2c7896 */ /* 0x000fe4000800002c */
[----:B------:R-:W-:-:S02]  /*5a10*/  UISETP.NE.AND UP2, UPT, UR30, 0x1, UPT ;  /* 0x000000011e00788c */ /* 0x000fc4000bf45270 */
[----:B--2---:R-:W-:Y:S01]  /*5a20*/  UISETP.NE.AND UP0, UPT, UR32, 0x1, UPT ;  /* 0x000000012000788c */ /* 0x004fe2000bf05270 */
[----:B------:R-:W1:Y:S01]  /*5a30*/  LDCU UR50, c[0x0][0xaa0] ;  /* 0x00015400ff3277ac */ /* 0x000e620008000800 */
[----:B------:R-:W-:Y:S01]  /*5a40*/  UPLOP3.LUT UP4, UPT, UPT, UPT, UPT, 0x40, 0x4 ;  /* 0x000000000004789c */ /* 0x000fe20003f8e870 */
[----:B------:R-:W2:Y:S01]  /*5a50*/  LDCU.64 UR18, c[0x0][0xc28] ;  /* 0x00018500ff1277ac */ /* 0x000ea20008000a00 */
[----:B------:R-:W-:Y:S02]  /*5a60*/  UISETP.NE.AND.EX UP6, UPT, UR27, URZ, UPT, UP6 ;  /* 0x000000ff1b00728c */ /* 0x000fe4000bfc5360 */
[----:B------:R-:W-:Y:S02]  /*5a70*/  UPRMT UR38, URZ, 0x654, UR38 ;  /* 0x00000654ff267896 */ /* 0x000fe40008000026 */
[----:B------:R-:W-:Y:S02]  /*5a80*/  UPRMT UR45, UR45, 0x654, UR25 ;  /* 0x000006542d2d7896 */ /* 0x000fe40008000019 */
[----:B------:R-:W-:-:S02]  /*5a90*/  USHF.R.U32.HI UR47, URZ, UR29, UR47 ;  /* 0x0000001dff2f7299 */ /* 0x000fc4000801162f */
[----:B---3--:R-:W-:Y:S02]  /*5aa0*/  USHF.R.U32.HI UR46, URZ, UR49, UR46 ;  /* 0x00000031ff2e7299 */ /* 0x008fe4000801162e */
[----:B------:R-:W-:Y:S02]  /*5ab0*/  UISETP.NE.AND UP3, UPT, UR4, 0x1, UPT ;  /* 0x000000010400788c */ /* 0x000fe4000bf65270 */
[----:B------:R-:W-:Y:S02]  /*5ac0*/  UISETP.NE.AND UP2, UPT, UR35, 0x1, UPT ;  /* 0x000000012300788c */ /* 0x000fe4000bf45270 */
[----:B------:R-:W-:-:S11]  /*5ad0*/  UISETP.NE.AND UP0, UPT, UR42, 0x1, UPT ;  /* 0x000000012a00788c */ /* 0x000fd6000bf05270 */
.L_x_116:
[----:B------:R-:W-:Y:S04]  /*5ae0*/  SHF.L.U32 R5, R8, 0x1f, RZ ;  /* 0x0000001f08057819 */ /* 0x000fe800000006ff */
[----:B---3--:R-:W3:Y:S02]  /*5af0*/  SYNCS.PHASECHK.TRANS64.TRYWAIT P0, [UR22+0x230], R5 ;  /* 0x00023005ff0075a7 */ /* 0x008ee40008001116 */
[----:B---3--:R-:W-:Y:S05]  /*5b00*/  @!P0 BRA `(.L_x_108) ;  /* 0x0000005c006c8947 */ /* 0x008fea0003800000 */
.L_x_228:
[----:B---3--:R-:W3:Y:S01]  /*5b10*/  LDS.128 R4, [UR22+0x270] ;  /* 0x00027016ff047984 */ /* 0x008ee20008000c00 */
[----:B------:R-:W-:Y:S01]  /*5b20*/  UISETP.GE.AND UP0, UPT, UR39, 0x1, UPT ;  /* 0x000000012700788c */ /* 0x000fe2000bf06270 */
[----:B------:R-:W-:Y:S01]  /*5b30*/  @!PT LDS RZ, [RZ] ;  /* 0x00000000fffff984 */ /* 0x000fe20000000800 */
[----:B------:R-:W-:Y:S01]  /*5b40*/  @!PT LDS RZ, [RZ] ;  /* 0x00000000fffff984 */ /* 0x000fe20000000800 */
[----:B------:R-:W-:Y:S01]  /*5b50*/  @!PT LDS RZ, [RZ] ;  /* 0x00000000fffff984 */ /* 0x000fe20000000800 */
[----:B------:R-:W-:Y:S01]  /*5b60*/  @!PT LDS RZ, [RZ] ;  /* 0x00000000fffff984 */ /* 0x000fe20000000800 */
[----:B------:R4:W-:Y:S06]  /*5b70*/  MEMBAR.ALL.CTA ;  /* 0x0000000000007992 */ /* 0x0009ec0000008000 */
[----:B----4-:R-:W4:Y:S02]  /*5b80*/  FENCE.VIEW.ASYNC.S ;  /* 0x00000000000073c6 */ /* 0x010f240000000000 */
[----:B----4-:R-:W-:Y:S01]  /*5b90*/  SYNCS.ARRIVE.TRANS64.RED.A1T0 RZ, [UR38], RZ ;  /* 0x000000ffffff79a7 */ /* 0x010fe20008100426 */
[----:B---3--:R-:W-:Y:S11]  /*5ba0*/  LOP3.LUT P0, RZ, R6, 0x1, RZ, 0xc0, !PT ;  /* 0x0000000106ff7812 */ /* 0x008ff6000780c0ff */
[----:B------:R-:W-:Y:S02]  /*5bb0*/  @!UPT UIADD3 URZ, UPT, UPT, URZ, URZ, URZ ;  /* 0x000000fffffff290 */ /* 0x000fe4000fffe0ff */
[----:B------:R-:W-:Y:S01]  /*5bc0*/  VOTEU.ANY UP2, P0 ;  /* 0x0000000000ff7886 */ /* 0x000fe20000040100 */
[----:B------:R-:W-:Y:S11]  /*5bd0*/  PLOP3.LUT P0, PT, PT, PT, UP2, 0x80, 0x8 ;  /* 0x000000000008781c */ /* 0x000ff60003f0f028 */
[----:B------:R-:W-:Y:S02]  /*5be0*/  @!UPT UIADD3 URZ, UPT, UPT, URZ, URZ, URZ ;  /* 0x000000fffffff290 */ /* 0x000fe4000fffe0ff */
[----:B------:R-:W-:Y:S02]  /*5bf0*/  @P0 MOV R2, R4 ;  /* 0x0000000400020202 */ /* 0x000fe40000000f00 */
[----:B------:R-:W-:Y:S02]  /*5c00*/  @P0 LOP3.LUT R0, R5, 0xffff, RZ, 0xc0, !PT ;  /* 0x0000ffff05000812 */ /* 0x000fe400078ec0ff */
[----:B------:R-:W-:Y:S02]  /*5c10*/  @P0 R2UR UR5, R2 ;  /* 0x00000000020502ca */ /* 0x000fe400000e0000 */
[----:B------:R-:W-:Y:S11]  /*5c20*/  @P0 R2UR UR4, R0 ;  /* 0x00000000000402ca */ /* 0x000ff600000e0000 */
[----:B------:R-:W-:Y:S02]  /*5c30*/  @UP2 UMOV UR16, UR5 ;  /* 0x0000000500102c82 */ /* 0x000fe40008000000 */
[----:B------:R-:W-:Y:S01]  /*5c40*/  @UP2 UMOV UR15, UR4 ;  /* 0x00000004000f2c82 */ /* 0x000fe20008000000 */
[----:B------:R-:W-:Y:S05]  /*5c50*/  BRA.U !UP0, `(.L_x_109) ;  /* 0x0000000108c07547 */ /* 0x000fea000b800000 */
[----:B------:R-:W-:Y:S02]  /*5c60*/  UIMAD.WIDE.U32 UR8, UR15, UR31, URZ ;  /* 0x0000001f0f0872a5 */ /* 0x000fe4000f8e00ff */
[----:B------:R-:W-:Y:S02]  /*5c70*/  UP2UR UR14, UPR, URZ, 0x4 ;  /* 0x00000004ff0e7883 */ /* 0x000fe40008000000 */
[----:B------:R-:W-:Y:S02]  /*5c80*/  UISETP.NE.AND UP2, UPT, UR30, 0x1, UPT ;  /* 0x000000011e00788c */ /* 0x000fe4000bf45270 */
[----:B------:R-:W-:Y:S02]  /*5c90*/  UIMAD.WIDE.U32 UR10, UR16, UR28, URZ ;  /* 0x0000001c100a72a5 */ /* 0x000fe4000f8e00ff */
[----:B------:R-:W-:Y:S02]  /*5ca0*/  USEL UR4, UR36, UR46, !UP2 ;  /* 0x0000002e24047287 */ /* 0x000fe4000d000000 */
[----:B------:R-:W-:Y:S02]  /*5cb0*/  UISETP.NE.AND UP0, UPT, UR17, 0x1, UPT ;  /* 0x000000011100788c */ /* 0x000fe4000bf05270 */
[----:B------:R-:W-:Y:S02]  /*5cc0*/  UP2UR UR23, UPR, URZ, 0x2 ;  /* 0x00000002ff177883 */ /* 0x000fe40008000000 */
[----:B------:R-:W-:Y:S02]  /*5cd0*/  UISETP.NE.AND UP1, UPT, UR39, 0x1, UPT ;  /* 0x000000012700788c */ /* 0x000fe4000bf25270 */
[----:B--2---:R-:W-:Y:S02]  /*5ce0*/  UIMAD.WIDE.U32 UR12, UR4, UR18, URZ ;  /* 0x00000012040c72a5 */ /* 0x004fe4000f8e00ff */
[----:B------:R-:W-:Y:S01]  /*5cf0*/  USEL UR7, UR37, UR47, !UP0 ;  /* 0x0000002f25077287 */ /* 0x000fe2000c000000 */
[----:B------:R-:W-:Y:S02]  /*5d00*/  UMOV UR5, UR9 ;  /* 0x0000000900057c82 */ /* 0x000fe40008000000 */
[----:B------:R-:W-:Y:S02]  /*5d10*/  USHF.R.U32.HI UR6, URZ, UR49, UR5 ;  /* 0x00000031ff067299 */ /* 0x000fe40008011605 */
[----:B------:R-:W-:Y:S02]  /*5d20*/  UIMAD.WIDE.U32 UR20, UR7, UR18, URZ ;  /* 0x00000012071472a5 */ /* 0x000fe4000f8e00ff */
[----:B------:R-:W-:Y:S02]  /*5d30*/  USEL UR6, UR15, UR6, !UP2 ;  /* 0x000000060f067287 */ /* 0x000fe4000d000000 */
[----:B------:R-:W-:Y:S01]  /*5d40*/  UISETP.NE.AND UP2, UPT, UR14, URZ, UPT ;  /* 0x000000ff0e00728c */ /* 0x000fe2000bf45270 */
[----:B------:R-:W-:Y:S01]  /*5d50*/  UMOV UR5, UR11 ;  /* 0x0000000b00057c82 */ /* 0x000fe20008000000 */
[----:B------:R-:W-:Y:S02]  /*5d60*/  UIMAD.WIDE.U32 UR10, UR6, UR18, URZ ;  /* 0x00000012060a72a5 */ /* 0x000fe4000f8e00ff */
[----:B------:R-:W-:Y:S03]  /*5d70*/  USHF.R.U32.HI UR8, URZ, UR29, UR5 ;  /* 0x0000001dff087299 */ /* 0x000fe60008011605 */
[----:B------:R-:W-:Y:S02]  /*5d80*/  UMOV UR5, UR13 ;  /* 0x0000000d00057c82 */ /* 0x000fe40008000000 */
[----:B------:R-:W-:Y:S03]  /*5d90*/  @UP1 USHF.R.U32.HI UR4, URZ, UR19, UR5 ;  /* 0x00000013ff041299 */ /* 0x000fe60008011605 */
[----:B------:R-:W-:Y:S01]  /*5da0*/  UMOV UR5, UR21 ;  /* 0x0000001500057c82 */ /* 0x000fe20008000000 */
[----:B------:R-:W-:Y:S02]  /*5db0*/  UIMAD UR4, UR39, UR4, URZ ;  /* 0x00000004270472a4 */ /* 0x000fe4000f8e02ff */
[----:B------:R-:W-:Y:S02]  /*5dc0*/  @UP1 USHF.R.U32.HI UR7, URZ, UR19, UR5 ;  /* 0x00000013ff071299 */ /* 0x000fe40008011605 */
[----:B------:R-:W-:Y:S02]  /*5dd0*/  USEL UR5, UR16, UR8, !UP0 ;  /* 0x0000000810057287 */ /* 0x000fe4000c000000 */
[----:B------:R-:W-:Y:S02]  /*5de0*/  UIMAD UR8, UR39, UR7, URZ ;  /* 0x00000007270872a4 */ /* 0x000fe4000f8e02ff */
[----:B------:R-:W-:Y:S03]  /*5df0*/  UISETP.GE.AND UP0, UPT, UR6, UR4, UPT ;  /* 0x000000040600728c */ /* 0x000fe6000bf06270 */
[----:B------:R-:W-:Y:S01]  /*5e00*/  UMOV UR4, UR11 ;  /* 0x0000000b00047c82 */ /* 0x000fe20008000000 */
[----:B------:R-:W-:Y:S02]  /*5e10*/  UISETP.GE.OR UP0, UPT, UR5, UR8, UP0 ;  /* 0x000000080500728c */ /* 0x000fe40008706670 */
[----:B------:R-:W-:Y:S02]  /*5e20*/  USHF.R.U32.HI UR4, URZ, UR19, UR4 ;  /* 0x00000013ff047299 */ /* 0x000fe40008011604 */
[----:B------:R-:W-:Y:S02]  /*5e30*/  UIMAD.WIDE.U32 UR8, UR5, UR18, URZ ;  /* 0x00000012050872a5 */ /* 0x000fe4000f8e00ff */
[----:B------:R-:W-:Y:S04]  /*5e40*/  USEL UR10, UR6, UR4, !UP1 ;  /* 0x00000004060a7287 */ /* 0x000fe8000c800000 */
[----:B------:R-:W-:Y:S01]  /*5e50*/  UIADD3 UR11, UPT, UPT, -UR10, URZ, URZ ;  /* 0x000000ff0a0b7290 */ /* 0x000fe2000fffe1ff */
[----:B------:R-:W-:Y:S02]  /*5e60*/  @!UP0 UMOV UR4, UR9 ;  /* 0x0000000900048c82 */ /* 0x000fe40008000000 */
[----:B------:R-:W-:Y:S02]  /*5e70*/  @!UP0 USHF.R.U32.HI UR4, URZ, UR19, UR4 ;  /* 0x00000013ff048299 */ /* 0x000fe40008011604 */
[----:B------:R-:W-:Y:S02]  /*5e80*/  UIMAD UR8, UR39, UR11, UR6 ;  /* 0x0000000b270872a4 */ /* 0x000fe4000f8e0206 */
[----:B------:R-:W-:Y:S02]  /*5e90*/  @!UP0 USEL UR4, UR5, UR4, !UP1 ;  /* 0x0000000405048287 */ /* 0x000fe4000c800000 */
[----:B------:R-:W-:Y:S02]  /*5ea0*/  UISETP.NE.AND UP1, UPT, UR23, URZ, UPT ;  /* 0x000000ff1700728c */ /* 0x000fe4000bf25270 */
[----:B------:R-:W-:Y:S02]  /*5eb0*/  @!UP0 UIMAD UR8, UR7, UR8, UR4 ;  /* 0x00000008070882a4 */ /* 0x000fe4000f8e0204 */
[----:B------:R-:W-:Y:S02]  /*5ec0*/  @!UP0 UIADD3 UR9, UPT, UPT, UR10, -UR4, URZ ;  /* 0x800000040a098290 */ /* 0x000fe4000fffe0ff */
[----:B------:R-:W-:Y:S02]  /*5ed0*/  UIADD3 UR4, UPT, UPT, -UR5, URZ, URZ ;  /* 0x000000ff05047290 */ /* 0x000fe4000fffe1ff */
[----:B------:R-:W-:Y:S02]  /*5ee0*/  UIADD3 UR7, UPT, UPT, -UR6, URZ, URZ ;  /* 0x000000ff06077290 */ /* 0x000fe4000fffe1ff */
[----:B------:R-:W-:Y:S02]  /*5ef0*/  @!UP0 UIMAD UR6, UR9, UR39, UR5 ;  /* 0x00000027090682a4 */ /* 0x000fe4000f8e0205 */
[----:B------:R-:W-:Y:S02]  /*5f00*/  UIMAD UR16, UR17, UR4, UR16 ;  /* 0x00000004111072a4 */ /* 0x000fe4000f8e0210 */
[----:B------:R-:W-:Y:S01]  /*5f10*/  UIMAD UR15, UR30, UR7, UR15 ;  /* 0x000000071e0f72a4 */ /* 0x000fe2000f8e020f */
[----:B------:R-:W-:Y:S02]  /*5f20*/  @!UP0 UMOV UR5, UR8 ;  /* 0x0000000800058c82 */ /* 0x000fe40008000000 */
[----:B------:R-:W-:Y:S02]  /*5f30*/  UIMAD UR16, UR5, UR17, UR16 ;  /* 0x00000011051072a4 */ /* 0x000fe4000f8e0210 */
[----:B------:R-:W-:Y:S11]  /*5f40*/  UIMAD UR15, UR6, UR30, UR15 ;  /* 0x0000001e060f72a4 */ /* 0x000ff6000f8e020f */
[----:B------:R-:W-:Y:S01]  /*5f50*/  @!UPT UIADD3 URZ, UPT, UPT, URZ, URZ, URZ ;  /* 0x000000fffffff290 */ /* 0x000fe2000fffe0ff */
.L_x_109:
[----:B------:R-:W3:Y:S01]  /*5f60*/  @!UP3 LDCU.128 UR8, c[0x0][0xc10] ;  /* 0x00018200ff08b7ac */ /* 0x000ee20008000c00 */
[----:B------:R-:W-:Y:S02]  /*5f70*/  ISETP.NE.U32.AND P1, PT, RZ, UR26, PT ;  /* 0x0000001aff007c0c */ /* 0x000fe4000bf25070 */
[----:B------:R-:W-:Y:S02]  /*5f80*/  SHF.L.U32 R9, R10, 0x1f, RZ ;  /* 0x0000001f0a097819 */ /* 0x000fe400000006ff */
[----:B------:R-:W-:Y:S01]  /*5f90*/  ISETP.NE.AND.EX P1, PT, RZ, UR27, PT, P1 ;  /* 0x0000001bff007c0c */ /* 0x000fe2000bf25310 */
[----:B------:R-:W4:Y:S01]  /*5fa0*/  @!UP3 LDCU UR5, c[0x0][0xc0c] ;  /* 0x00018180ff05b7ac */ /* 0x000f220008000800 */
[----:B---3--:R-:W-:Y:S07]  /*5fb0*/  UIMAD.WIDE.U32 UR6, UR16, UR8, URZ ;  /* 0x00000008100672a5 */ /* 0x008fee000f8e00ff */
[----:B------:R-:W-:Y:S01]  /*5fc0*/  @!UP3 UMOV UR4, UR7 ;  /* 0x000000070004bc82 */ /* 0x000fe20008000000 */
[----:B----4-:R-:W-:Y:S02]  /*5fd0*/  @!UP3 UISETP.NE.AND UP0, UPT, UR5, 0x1, UPT ;  /* 0x000000010500b88c */ /* 0x010fe4000bf05270 */
[----:B------:R-:W-:Y:S02]  /*5fe0*/  @!UP3 USHF.R.U32.HI UR4, URZ, UR9, UR4 ;  /* 0x00000009ff04b299 */ /* 0x000fe40008011604 */
[----:B------:R-:W-:Y:S02]  /*5ff0*/  UIMAD.WIDE.U32 UR6, UR15, UR11, URZ ;  /* 0x0000000b0f0672a5 */ /* 0x000fe4000f8e00ff */
[----:B------:R-:W-:Y:S02]  /*6000*/  @!UP3 USEL UR8, UR16, UR4, !UP0 ;  /* 0x000000041008b287 */ /* 0x000fe4000c000000 */
[----:B------:R-:W-:Y:S03]  /*6010*/  @!UP3 UISETP.NE.AND UP0, UPT, UR10, 0x1, UPT ;  /* 0x000000010a00b88c */ /* 0x000fe6000bf05270 */
[----:B------:R-:W-:Y:S01]  /*6020*/  @!UP3 UMOV UR6, UR7 ;  /* 0x000000070006bc82 */ /* 0x000fe20008000000 */
[----:B------:R-:W-:Y:S01]  /*6030*/  USHF.L.U32 UR7, UR24, 0x7, URZ ;  /* 0x0000000718077899 */ /* 0x000fe200080006ff */
[----:B------:R-:W3:Y:S02]  /*6040*/  @!UP3 LDCU UR4, c[0x0][0xc20] ;  /* 0x00018400ff04b7ac */ /* 0x000ee40008000800 */
[----:B---3--:R-:W-:Y:S04]  /*6050*/  @!UP3 USHF.R.U32.HI UR6, URZ, UR4, UR6 ;  /* 0x00000004ff06b299 */ /* 0x008fe80008011606 */
[----:B------:R-:W-:Y:S04]  /*6060*/  @!UP3 USEL UR6, UR15, UR6, !UP0 ;  /* 0x000000060f06b287 */ /* 0x000fe8000c000000 */
[----:B------:R-:W-:Y:S02]  /*6070*/  @!UP3 UIADD3 UR4, UPT, UPT, -UR8, UR6, URZ ;  /* 0x000000060804b290 */ /* 0x000fe4000fffe1ff */
[----:B------:R-:W-:Y:S02]  /*6080*/  @!UP3 UIADD3 UR6, UPT, UPT, UR8, -UR6, URZ ;  /* 0x800000060806b290 */ /* 0x000fe4000fffe0ff */
[----:B------:R-:W-:Y:S02]  /*6090*/  @!UP3 UIMAD UR16, UR4, UR5, UR16 ;  /* 0x000000050410b2a4 */ /* 0x000fe4000f8e0210 */
[----:B------:R-:W-:Y:S01]  /*60a0*/  @!UP3 UIMAD UR15, UR6, UR10, UR15 ;  /* 0x0000000a060fb2a4 */ /* 0x000fe2000f8e020f */
[----:B------:R-:W-:Y:S11]  /*60b0*/  BRA.U UP4, `(.L_x_110) ;  /* 0x0000000104107547 */ /* 0x000ff6000b800000 */
[----:B------:R-:W-:Y:S04]  /*60c0*/  MOV R0, UR48 ;  /* 0x0000003000007c02 */ /* 0x000fe80008000f00 */
[----:B------:R-:W-:Y:S04]  /*60d0*/  SHF.L.U32 R11, R0, 0x1f, RZ ;  /* 0x0000001f000b7819 */ /* 0x000fe800000006ff */
[----:B------:R-:W3:Y:S02]  /*60e0*/  SYNCS.PHASECHK.TRANS64.TRYWAIT P2, [UR22+0x228], R11 ;  /* 0x0002280bff0075a7 */ /* 0x000ee40008041116 */
[----:B---3--:R-:W-:Y:S05]  /*60f0*/  @!P2 BRA `(.L_x_111) ;  /* 0x000000580008a947 */ /* 0x008fea0003800000 */
.L_x_110:
[----:B------:R-:W-:Y:S05]  /*6100*/  BRA.U !UP6, `(.L_x_112) ;  /* 0x000000010e387547 */ /* 0x000fea000b800000 */
[----:B------:R-:W-:Y:S01]  /*6110*/  UPLOP3.LUT UP1, UPT, UPT, UPT, UP5, 0x80, 0x8 ;  /* 0x000000000008789c */ /* 0x000fe20003f2f050 */
[----:B---3--:R-:W-:Y:S01]  /*6120*/  HFMA2 R0, -RZ, RZ, 0, 5.9604644775390625e-08 ;  /* 0x00000001ff007431 */ /* 0x008fe200000001ff */
[----:B------:R-:W3:Y:S01]  /*6130*/  LDCU.64 UR8, c[0x0][0x358] ;  /* 0x00006b00ff0877ac */ /* 0x000ee20008000a00 */
[----:B------:R-:W-:Y:S03]  /*6140*/  IMAD.MOV.U32 R167, RZ, RZ, 0x1 ;  /* 0x00000001ffa77424 */ /* 0x000fe600078e00ff */
[----:B------:R-:W-:Y:S05]  /*6150*/  PLOP3.LUT P2, PT, PT, PT, UP1, 0x80, 0x8 ;  /* 0x000000000008781c */ /* 0x000fea0003f4f018 */
[----:B------:R-:W4:Y:S01]  /*6160*/  @UP1 LDCU.64 UR4, c[0x0][0x988] ;  /* 0x00013100ff0417ac */ /* 0x000f220008000a00 */
[----:B------:R-:W-:Y:S07]  /*6170*/  @UP1 UIMAD UR6, UR52, UR26, URZ ;  /* 0x0000001a340612a4 */ /* 0x000fee000f8e02ff */
[----:B------:R-:W-:Y:S01]  /*6180*/  @!P2 PRMT R167, R0, 0x7610, R167 ;  /* 0x0000761000a7a816 */ /* 0x000fe200000000a7 */
[----:B----4-:R-:W-:Y:S06]  /*6190*/  @UP1 UIMAD.WIDE UR4, UR6, 0x4, UR4 ;  /* 0x00000004060418a5 */ /* 0x010fec000f8e0204 */
[----:B------:R-:W-:Y:S01]  /*61a0*/  IMAD.U32 R14, RZ, RZ, UR4 ;  /* 0x00000004ff0e7e24 */ /* 0x000fe2000f8e00ff */
[----:B------:R-:W-:Y:S04]  /*61b0*/  MOV R15, UR5 ;  /* 0x00000005000f7c02 */ /* 0x000fe80008000f00 */
[----:B------:R-:W4:Y:S01]  /*61c0*/  @!UP1 LDCU UR4, c[0x0][0x980] ;  /* 0x00013000ff0497ac */ /* 0x000f220008000800 */
[----:B---3-5:R3:W5:Y:S02]  /*61d0*/  @P2 LDG.E R73, desc[UR8][R14.64] ;  /* 0x000000080e492981 */ /* 0x028764000c1e1900 */
[----:B---34-:R-:W-:Y:S07]  /*61e0*/  @!P2 IMAD.U32 R73, RZ, RZ, UR4 ;  /* 0x00000004ff49ae24 */ /* 0x018fee000f8e00ff */
.L_x_112:
[----:B-----5:R-:W-:Y:S01]  /*61f0*/  @!P1 FSETP.EQ.AND P3, PT, R73, RZ, PT ;  /* 0x000000ff4900920b */ /* 0x020fe20003f62000 */
[----:B------:R-:W-:Y:S01]  /*6200*/  @!UPT UIADD3 URZ, UPT, UPT, URZ, URZ, URZ ;  /* 0x000000fffffff290 */ /* 0x000fe2000fffe0ff */
[----:B------:R-:W-:Y:S11]  /*6210*/  @!P1 BRA `(.L_x_113) ;  /* 0x0000000000149947 */ /* 0x000ff60003800000 */
[----:B------:R-:W-:Y:S02]  /*6220*/  LOP3.LUT P1, RZ, R167, 0xff, RZ, 0xc0, !PT ;  /* 0x000000ffa7ff7812 */ /* 0x000fe4000782c0ff */
[----:B------:R-:W-:Y:S04]  /*6230*/  PLOP3.LUT P3, PT, PT, PT, UP1, 0x80, 0x8 ;  /* 0x000000000008781c */ /* 0x000fe80003f6f018 */
[----:B------:R-:W-:Y:S07]  /*6240*/  PLOP3.LUT P3, PT, P3, PT, PT, 0x8, 0x80 ;  /* 0x000000000080781c */ /* 0x000fee0001f6e170 */
[----:B------:R-:W-:Y:S11]  /*6250*/  @P1 FSETP.EQ.AND P3, PT, R73, RZ, PT ;  /* 0x000000ff4900120b */ /* 0x000ff60003f62000 */
[----:B------:R-:W-:Y:S02]  /*6260*/  @!UPT UIADD3 URZ, UPT, UPT, URZ, URZ, URZ ;  /* 0x000000fffffff290 */ /* 0x000fe4000fffe0ff */
.L_x_113:
[----:B------:R-:W-:Y:S01]  /*6270*/  USHF.L.U32 UR11, UR51, 0x7, URZ ;  /* 0x00000007330b7899 */ /* 0x000fe200080006ff */
[----:B------:R-:W4:Y:S01]  /*6280*/  SYNCS.PHASECHK.TRANS64.TRYWAIT P1, [UR22+0x210], R9 ;  /* 0x00021009ff0075a7 */ /* 0x000f220008021116 */
[----:B------:R-:W-:Y:S02]  /*6290*/  UISETP.NE.AND UP0, UPT, UR32, 0x1, UPT ;  /* 0x000000012000788c */ /* 0x000fe4000bf05270 */
[----:B------:R-:W-:Y:S01]  /*62a0*/  UIMAD.WIDE.U32 UR4, UR11, UR33, URZ ;  /* 0x000000210b0472a5 */ /* 0x000fe2000f8e00ff */
[----:B------:R-:W-:Y:S04]  /*62b0*/  ELECT P2, URZ, PT ;  /* 0x0000000000ff782f */ /* 0x000fe80003840000 */
[----:B------:R-:W-:Y:S02]  /*62c0*/  PLOP3.LUT P2, PT, P3, P2, PT, 0xf2, 0x2f ;  /* 0x00000000002f781c */ /* 0x000fe40001f45e72 */
[----:B------:R-:W-:Y:S02]  /*62d0*/  UMOV UR4, UR5 ;  /* 0x0000000500047c82 */ /* 0x000fe40008000000 */
[----:B------:R-:W-:Y:S04]  /*62e0*/  USHF.R.U32.HI UR4, URZ, UR34, UR4 ;  /* 0x00000022ff047299 */ /* 0x000fe80008011604 */
[----:B------:R-:W-:Y:S02]  /*62f0*/  USEL UR12, UR11, UR4, !UP0 ;  /* 0x000000040b0c7287 */ /* 0x000fe4000c000000 */
[----:B------:R-:W-:Y:S02]  /*6300*/  UISETP.NE.AND UP0, UPT, UR35, 0x1, UPT ;  /* 0x000000012300788c */ /* 0x000fe4000bf05270 */
[----:B------:R-:W-:Y:S02]  /*6310*/  UIMAD.WIDE.U32 UR4, UR12, UR40, URZ ;  /* 0x000000280c0472a5 */ /* 0x000fe4000f8e00ff */
[----:B------:R-:W-:Y:S01]  /*6320*/  UIADD3 UR6, UPT, UPT, -UR12, URZ, URZ ;  /* 0x000000ff0c067290 */ /* 0x000fe2000fffe1ff */
[----:B---3--:R-:W-:Y:S03]  /*6330*/  @!P2 IMAD.MOV.U32 R0, RZ, 0x20, RZ ;  /* 0x00000020ff00a824 */ /* 0x008fe600078e00ff */
[----:B------:R-:W-:Y:S01]  /*6340*/  UIMAD UR11, UR32, UR6, UR11 ;  /* 0x00000006200b72a4 */ /* 0x000fe2000f8e020b */
[----:B------:R-:W-:Y:S01]  /*6350*/  @!P2 IMAD.MOV.U32 R0, RZ, 0x400, R0 ;  /* 0x00000400ff00a824 */ /* 0x000fe200078e0000 */
[----:B------:R-:W-:Y:S02]  /*6360*/  UMOV UR4, UR5 ;  /* 0x0000000500047c82 */ /* 0x000fe40008000000 */
[----:B------:R-:W-:Y:S04]  /*6370*/  USHF.R.U32.HI UR4, URZ, UR41, UR4 ;  /* 0x00000029ff047299 */ /* 0x000fe80008011604 */
[----:B------:R-:W-:Y:S02]  /*6380*/  USEL UR13, UR12, UR4, !UP0 ;  /* 0x000000040c0d7287 */ /* 0x000fe4000c000000 */
[----:B------:R-:W-:Y:S02]  /*6390*/  UISETP.NE.AND UP0, UPT, UR42, 0x1, UPT ;  /* 0x000000012a00788c */ /* 0x000fe4000bf05270 */
[----:B------:R-:W-:Y:S07]  /*63a0*/  UIMAD.WIDE.U32 UR4, UR13, UR43, URZ ;  /* 0x0000002b0d0472a5 */ /* 0x000fee000f8e00ff */
[----:B------:R-:W-:Y:S02]  /*63b0*/  UMOV UR4, UR5 ;  /* 0x0000000500047c82 */ /* 0x000fe40008000000 */
[----:B-1----:R-:W-:Y:S04]  /*63c0*/  USHF.R.U32.HI UR4, URZ, UR50, UR4 ;  /* 0x00000032ff047299 */ /* 0x002fe80008011604 */
[----:B------:R-:W-:Y:S02]  /*63d0*/  USEL UR14, UR13, UR4, !UP0 ;  /* 0x000000040d0e7287 */ /* 0x000fe4000c000000 */
[----:B------:R-:W-:Y:S02]  /*63e0*/  UIADD3 UR4, UPT, UPT, -UR13, URZ, URZ ;  /* 0x000000ff0d047290 */ /* 0x000fe4000fffe1ff */
[----:B------:R-:W-:Y:S02]  /*63f0*/  UIADD3 UR5, UPT, UPT, -UR14, URZ, URZ ;  /* 0x000000ff0e057290 */ /* 0x000fe4000fffe1ff */
[----:B------:R-:W-:Y:S02]  /*6400*/  UIMAD UR12, UR35, UR4, UR12 ;  /* 0x00000004230c72a4 */ /* 0x000fe4000f8e020c */
[----:B------:R-:W-:Y:S01]  /*6410*/  UIMAD UR13, UR42, UR5, UR13 ;  /* 0x000000052a0d72a4 */ /* 0x000fe2000f8e020d */
[----:B----4-:R-:W-:Y:S11]  /*6420*/  @!P1 BRA `(.L_x_114) ;  /* 0x0000005400549947 */ /* 0x010ff60003800000 */
.L_x_231:
[----:B------:R-:W-:Y:S01]  /*6430*/  @!P2 R2UR UR4, R0 ;  /* 0x000000000004a2ca */ /* 0x000fe200000e0000 */
[----:B------:R-:W-:Y:S01]  /*6440*/  VOTEU.ALL UP0, P2 ;  /* 0x0000000000ff7886 */ /* 0x000fe20001000000 */
[----:B-1----:R-:W-:Y:S02]  /*6450*/  @!P2 IADD3 R2, P1, PT, R12, 0x680, RZ ;  /* 0x000006800c02a810 */ /* 0x002fe40007f3e0ff */
[----:B------:R-:W-:Y:S02]  /*6460*/  @P0 SHF.R.U32.HI R4, RZ, 0x10, R5 ;  /* 0x00000010ff040819 */ /* 0x000fe40000011605 */
[----:B------:R-:W-:Y:S01]  /*6470*/  @!P2 R2UR UR5, R2 ;  /* 0x000000000205a2ca */ /* 0x000fe200000e0000 */
[----:B------:R-:W-:Y:S01]  /*6480*/  @!P2 IMAD.X R0, RZ, RZ, R13, P1 ;  /* 0x000000ffff00a224 */ /* 0x000fe200008e060d */
[----:B------:R-:W-:Y:S01]  /*6490*/  @!UP0 UIADD3 UR8, UPT, UPT, UR22, 0x400, URZ ;  /* 0x0000040016088890 */ /* 0x000fe2000fffe0ff */
[----:B------:R-:W-:Y:S04]  /*64a0*/  @P0 R2UR UR52, R4 ;  /* 0x00000000043402ca */ /* 0x000fe800000e0000 */
[----:B------:R-:W-:Y:S01]  /*64b0*/  @!UP0 UPRMT UR6, UR4, 0x5410, URZ ;  /* 0x0000541004068896 */ /* 0x000fe200080000ff */
[----:B------:R-:W-:Y:S01]  /*64c0*/  @!P2 R2UR UR4, R0 ;  /* 0x000000000004a2ca */ /* 0x000fe200000e0000 */
[----:B------:R-:W-:Y:S01]  /*64d0*/  VOTEU.ALL UP0, P2 ;  /* 0x0000000000ff7886 */ /* 0x000fe20001000000 */
[----:B------:R-:W-:Y:S03]  /*64e0*/  @!P2 IMAD.MOV.U32 R0, RZ, RZ, 0x2000 ;  /* 0x00002000ff00a424 */ /* 0x000fe600078e00ff */
[----:B------:R-:W-:Y:S01]  /*64f0*/  IMAD.U32 R14, RZ, RZ, UR5 ;  /* 0x00000005ff0e7e24 */ /* 0x000fe2000f8e00ff */
[----:B------:R-:W-:Y:S01]  /*6500*/  @!UP0 UMOV UR9, UR25 ;  /* 0x0000001900098c82 */ /* 0x000fe20008000000 */
[----:B------:R-:W-:Y:S06]  /*6510*/  @!UP0 UMOV UR10, UR7 ;  /* 0x00000007000a8c82 */ /* 0x000fec0008000000 */
[----:B------:R-:W-:Y:S01]  /*6520*/  IMAD.U32 R15, RZ, RZ, UR4 ;  /* 0x00000004ff0f7e24 */ /* 0x000fe2000f8e00ff */
[----:B------:R-:W-:Y:S04]  /*6530*/  @!P2 R2UR UR4, R14 ;  /* 0x000000000e04a2ca */ /* 0x000fe800000e0000 */
[----:B------:R-:W-:Y:S11]  /*6540*/  @!P2 R2UR UR5, R15 ;  /* 0x000000000f05a2ca */ /* 0x000ff600000e0000 */
[----:B------:R-:W-:Y:S02]  /*6550*/  @!UPT UIADD3 URZ, UPT, UPT, URZ, URZ, URZ ;  /* 0x000000fffffff290 */ /* 0x000fe4000fffe0ff */
[----:B------:R1:W-:Y:S01]  /*6560*/  @!UP0 UTMALDG.5D.IM2COL [UR8], [UR4], UR6 ;  /* 0x00000008040083b4 */ /* 0x0003e20008060006 */
[----:B------:R1:W-:Y:S01]  /*6570*/  @!P2 SYNCS.ARRIVE.TRANS64.RED.A0TR RZ, [UR22+0x200], R0 ;  /* 0x00020000ffffa9a7 */ /* 0x0003e20008300416 */
[----:B------:R-:W-:Y:S01]  /*6580*/  SYNCS.ARRIVE.TRANS64.RED.A1T0 RZ, [UR45], RZ ;  /* 0x000000ffffff79a7 */ /* 0x000fe2000810042d */
[----:B------:R-:W3:Y:S02]  /*6590*/  SYNCS.PHASECHK.TRANS64.TRYWAIT P1, [UR22+0x218], R9 ;  /* 0x00021809ff0075a7 */ /* 0x000ee40008021116 */
[----:B-1-3--:R-:W-:Y:S05]  /*65a0*/  @!P1 BRA `(.L_x_115) ;  /* 0x00000054000c9947 */ /* 0x00afea0003800000 */
.L_x_233:
[----:B-1----:R-:W-:Y:S01]  /*65b0*/  @!P2 IMAD.MOV.U32 R0, RZ, 0x20, RZ ;  /* 0x00000020ff00a824 */ /* 0x002fe200078e00ff */
[----:B------:R-:W-:Y:S01]  /*65c0*/  @!P2 IADD3 R2, P0, PT, R12, 0x680, RZ ;  /* 0x000006800c02a810 */ /* 0x000fe20007f1e0ff */
[----:B------:R-:W-:Y:S01]  /*65d0*/  VOTEU.ALL UP0, P2 ;  /* 0x0000000000ff7886 */ /* 0x000fe20001000000 */
[----:B------:R-:W-:Y:S01]  /*65e0*/  R2UR UR21, R175 ;  /* 0x00000000af1572ca */ /* 0x000fe200000e0000 */
[----:B------:R-:W-:Y:S01]  /*65f0*/  @!P2 IMAD.MOV.U32 R0, RZ, 0x400, R0 ;  /* 0x00000400ff00a824 */ /* 0x000fe200078e0000 */
[----:B------:R-:W-:Y:S01]  /*6600*/  @!P2 R2UR UR5, R2 ;  /* 0x000000000205a2ca */ /* 0x000fe200000e0000 */
[----:B------:R-:W-:Y:S01]  /*6610*/  UPLOP3.LUT UP4, UPT, UPT, UPT, UPT, 0x80, 0x8 ;  /* 0x000000000008789c */ /* 0x000fe20003f8f070 */
[----:B------:R-:W-:Y:S01]  /*6620*/  R2UR UR20, R176 ;  /* 0x00000000b01472ca */ /* 0x000fe200000e0000 */
[----:B------:R-:W-:Y:S01]  /*6630*/  @!UP0 UIADD3 UR8, UPT, UPT, UR22, 0x2400, URZ ;  /* 0x0000240016088890 */ /* 0x000fe2000fffe0ff */
[----:B------:R-:W-:Y:S01]  /*6640*/  @!P2 R2UR UR4, R0 ;  /* 0x000000000004a2ca */ /* 0x000fe200000e0000 */
[----:B------:R-:W-:Y:S01]  /*6650*/  @!P2 IMAD.X R0, RZ, RZ, R13, P0 ;  /* 0x000000ffff00a224 */ /* 0x000fe200000e060d */
[----:B------:R-:W-:Y:S01]  /*6660*/  @!UP0 UIADD3 UR10, UPT, UPT, UR7, 0x40, URZ ;  /* 0x00000040070a8890 */ /* 0x000fe2000fffe0ff */
[----:B------:R-:W-:Y:S01]  /*6670*/  LOP3.LUT R10, R10, 0x1, RZ, 0x3c, !PT ;  /* 0x000000010a0a7812 */ /* 0x000fe200078e3cff */
[----:B------:R-:W-:Y:S01]  /*6680*/  @!UP0 UIADD3 UR9, UPT, UPT, UR22, 0x208, URZ ;  /* 0x0000020816098890 */ /* 0x000fe2000fffe0ff */
[----:B------:R-:W-:Y:S02]  /*6690*/  LOP3.LUT R8, R8, 0x1, RZ, 0x3c, !PT ;  /* 0x0000000108087812 */ /* 0x000fe400078e3cff */
[----:B------:R-:W-:Y:S02]  /*66a0*/  UIADD3 UR24, UPT, UPT, UR15, UR21, URZ ;  /* 0x000000150f187290 */ /* 0x000fe4000fffe0ff */
[----:B------:R-:W-:Y:S02]  /*66b0*/  IMAD.U32 R4, RZ, RZ, UR5 ;  /* 0x00000005ff047e24 */ /* 0x000fe4000f8e00ff */
[----:B------:R-:W-:Y:S02]  /*66c0*/  UIADD3 UR51, UPT, UPT, UR16, UR20, URZ ;  /* 0x0000001410337290 */ /* 0x000fe4000fffe0ff */
[----:B------:R-:W-:Y:S01]  /*66d0*/  @!UP0 UPRMT UR6, UR4, 0x5410, URZ ;  /* 0x0000541004068896 */ /* 0x000fe200080000ff */
[----:B------:R-:W-:Y:S01]  /*66e0*/  @!P2 R2UR UR4, R0 ;  /* 0x000000000004a2ca */ /* 0x000fe200000e0000 */
[----:B------:R-:W-:Y:S11]  /*66f0*/  VOTEU.ALL UP0, P2 ;  /* 0x0000000000ff7886 */ /* 0x000ff60001000000 */
[----:B------:R-:W-:Y:S01]  /*6700*/  @!UPT UIADD3 URZ, UPT, UPT, URZ, URZ, URZ ;  /* 0x000000fffffff290 */ /* 0x000fe2000fffe0ff */
[----:B------:R-:W-:Y:S01]  /*6710*/  IMAD.U32 R5, RZ, RZ, UR4 ;  /* 0x00000004ff057e24 */ /* 0x000fe2000f8e00ff */
[----:B------:R-:W-:Y:S04]  /*6720*/  @!P2 R2UR UR4, R4 ;  /* 0x000000000404a2ca */ /* 0x000fe800000e0000 */
[----:B------:R-:W-:Y:S11]  /*6730*/  @!P2 R2UR UR5, R5 ;  /* 0x000000000505a2ca */ /* 0x000ff600000e0000 */
[----:B------:R-:W-:Y:S02]  /*6740*/  @!UPT UIADD3 URZ, UPT, UPT, URZ, URZ, URZ ;  /* 0x000000fffffff290 */ /* 0x000fe4000fffe0ff */
[----:B------:R3:W-:Y:S01]  /*6750*/  @!UP0 UTMALDG.5D.IM2COL [UR8], [UR4], UR6 ;  /* 0x00000008040083b4 */ /* 0x0007e20008060006 */
[----:B------:R3:W-:Y:S01]  /*6760*/  @!P2 SYNCS.ARRIVE.TRANS64.RED.A0TR RZ, [UR22+0x208], R3 ;  /* 0x00020803ffffa9a7 */ /* 0x0007e20008300416 */
[----:B------:R-:W-:Y:S01]  /*6770*/  SYNCS.ARRIVE.TRANS64.RED.A1T0 RZ, [UR44], RZ ;  /* 0x000000ffffff79a7 */ /* 0x000fe2000810042c */
[----:B------:R-:W-:Y:S05]  /*6780*/  BRA.U UP2, `(.L_x_116) ;  /* 0xfffffff102d47547 */ /* 0x000fea000b83ffff */
[----:B---3--:R-:W-:-:S04]  /*6790*/  SHF.L.U32 R3, R10, 0x1f, RZ ;  /* 0x0000001f0a037819 */ /* 0x008fc800000006ff */
[----:B------:R-:W1:Y:S02]  /*67a0*/  SYNCS.PHASECHK.TRANS64.TRYWAIT P0, [UR22+0x210], R3 ;  /* 0x00021003ff0075a7 */ /* 0x000e640008001116 */
[----:B-1----:R-:W-:Y:S05]  /*67b0*/  @!P0 BRA `(.L_x_117) ;  /* 0x0000005000a08947 */ /* 0x002fea0003800000 */
.L_x_235:
[----:B-1----:R-:W-:-:S07]  /*67c0*/  MOV R0, UR22 ;  /* 0x0000001600007c02 */ /* 0x002fce0008000f00 */
.L_x_118:
[----:B-1----:R-:W-:-:S04]  /*67d0*/  SHF.L.U32 R3, R10, 0x1f, RZ ;  /* 0x0000001f0a037819 */ /* 0x002fc800000006ff */
[----:B------:R1:W3:Y:S03]  /*67e0*/  SYNCS.PHASECHK.TRANS64.TRYWAIT P0, [R0+URZ+0x218], R3 ;  /* 0x00021803000075a7 */ /* 0x0002e600080011ff */
[----:B---3--:R-:W-:Y:S05]  /*67f0*/  @!P0 NANOSLEEP.SYNCS 0x989680 ;  /* 0x009896800000895d */ /* 0x008fea0003900000 */
[----:B------:R-:W3:Y:S02]  /*6800*/  @!P0 SYNCS.PHASECHK.TRANS64 P0, [R0+URZ+0x218], R3 ;  /* 0x00021803000085a7 */ /* 0x000ee400080010ff */
[----:B--23--:R-:W-:Y:S05]  /*6810*/  @P0 EXIT ;  /* 0x000000000000094d */ /* 0x00cfea0003800000 */
[----:B------:R-:W-:Y:S05]  /*6820*/  BRA `(.L_x_118) ;  /* 0xfffffffc00e87947 */ /* 0x000fea000383ffff */
.L_x_107:
[----:B------:R-:W-:-:S06]  /*6830*/  UISETP.GE.AND UP0, UPT, UR18, 0x4, UPT ;  /* 0x000000041200788c */ /* 0x000fcc000bf06270 */
[----:B------:R-:W-:-:S13]  /*6840*/  PLOP3.LUT P0, PT, PT, PT, UP0, 0x80, 0x8 ;  /* 0x000000000008781c */ /* 0x000fda0003f0f008 */
[----:B-1----:R-:W-:Y:S05]  /*6850*/  @!P0 EXIT ;  /* 0x000000000000894d */ /* 0x002fea0003800000 */
[----:B------:R-:W-:Y:S01]  /*6860*/  BAR.SYNC.DEFER_BLOCKING 0x6, 0xa0 ;  /* 0x0182800000007b1d */ /* 0x000fe20000010000 */
[C---:B------:R-:W-:Y:S01]  /*6870*/  IMAD.SHL.U32 R4, R164.reuse, 0x40, RZ ;  /* 0x00000040a4047824 */ /* 0x040fe200078e00ff */
[C---:B------:R-:W-:Y:S01]  /*6880*/  SHF.L.U32 R69, R164.reuse, 0x10, RZ ;  /* 0x00000010a4457819 */ /* 0x040fe200000006ff */
[C---:B------:R-:W-:Y:S01]  /*6890*/  IMAD.SHL.U32 R163, R164.reuse, 0x8, RZ ;  /* 0x00000008a4a37824 */ /* 0x040fe200078e00ff */
[----:B------:R-:W-:Y:S01]  /*68a0*/  LOP3.LUT R166, R164, 0x60, RZ, 0xc0, !PT ;  /* 0x00000060a4a67812 */ /* 0x000fe200078ec0ff */
[----:B------:R-:W-:Y:S01]  /*68b0*/  HFMA2 R162, -RZ, RZ, 0, 0 ;  /* 0x00000000ffa27431 */ /* 0x000fe200000001ff */
[----:B------:R-:W-:Y:S01]  /*68c0*/  UMOV UR50, 0x400 ;  /* 0x0000040000327882 */ /* 0x000fe20000000000 */
[----:B------:R-:W1:Y:S01]  /*68d0*/  LDCU.64 UR4, c[0x0][0x990] ;  /* 0x00013200ff0477ac */ /* 0x000e620008000a00 */
[----:B------:R-:W2:Y:S01]  /*68e0*/  LDC.64 R154, c[0x0][0x9b0] ;  /* 0x00026c00ff9a7b82 */ /* 0x000ea20000000a00 */
[----:B------:R-:W-:Y:S01]  /*68f0*/  LOP3.LUT R6, R4, 0x180, RZ, 0xc0, !PT ;  /* 0x0000018004067812 */ /* 0x000fe200078ec0ff */
[----:B------:R-:W-:Y:S01]  /*6900*/  IMAD.MOV.U32 R68, RZ, RZ, RZ ;  /* 0x000000ffff447224 */ /* 0x000fe200078e00ff */
[----:B------:R-:W-:Y:S01]  /*6910*/  ULEA UR50, UR45, UR50, 0x18 ;  /* 0x000000322d327291 */ /* 0x000fe2000f8ec0ff */
[----:B------:R-:W-:-:S02]  /*6920*/  LOP3.LUT R165, R164, 0x2, RZ, 0xc0, !PT ;  /* 0x00000002a4a57812 */ /* 0x000fc400078ec0ff */
[----:B------:R-:W-:Y:S02]  /*6930*/  CS2R R160, SRZ ;  /* 0x0000000000a07805 */ /* 0x000fe4000001ff00 */
[----:B------:R-:W-:Y:S01]  /*6940*/  LOP3.LUT R163, R6, 0x30, R163, 0xf8, !PT ;  /* 0x0000003006a37812 */ /* 0x000fe200078ef8a3 */
[----:B------:R-:W-:Y:S01]  /*6950*/  IMAD.MOV.U32 R135, RZ, RZ, RZ ;  /* 0x000000ffff877224 */ /* 0x000fe200078e00ff */
[----:B------:R-:W3:Y:S01]  /*6960*/  LDC.64 R152, c[0x0][0x9a8] ;  /* 0x00026a00ff987b82 */ /* 0x000ee20000000a00 */
[----:B------:R-:W-:Y:S01]  /*6970*/  LOP3.LUT R164, R164, 0x4, RZ, 0xc0, !PT ;  /* 0x00000004a4a47812 */ /* 0x000fe200078ec0ff */
[----:B------:R-:W-:Y:S01]  /*6980*/  IMAD.MOV R179, RZ, RZ, -R165 ;  /* 0x000000ffffb37224 */ /* 0x000fe200078e0aa5 */
[----:B------:R-:W-:Y:S01]  /*6990*/  LOP3.LUT R163, R163, 0x1e40, R4, 0xf8, !PT ;  /* 0x00001e40a3a37812 */ /* 0x000fe200078ef804 */
[----:B------:R-:W4:Y:S01]  /*69a0*/  LDCU UR61, c[0x0][0x370] ;  /* 0x00006e00ff3d77ac */ /* 0x000f220008000800 */
[----:B------:R-:W-:Y:S01]  /*69b0*/  LOP3.LUT R69, R69, 0x600000, RZ, 0xc0, !PT ;  /* 0x0060000045457812 */ /* 0x000fe200078ec0ff */
[----:B------:R-:W-:Y:S01]  /*69c0*/  IMAD.MOV R178, RZ, RZ, -R164 ;  /* 0x000000ffffb27224 */ /* 0x000fe200078e0aa4 */
[----:B------:R-:W-:Y:S01]  /*69d0*/  IADD3 R181, PT, PT, R163, UR50, RZ ;  /* 0x00000032a3b57c10 */ /* 0x000fe2000fffe0ff */
[----:B------:R-:W4:Y:S01]  /*69e0*/  LDS R2, [UR50+0x280] ;  /* 0x00028032ff027984 */ /* 0x000f220008000800 */
[----:B-1----:R-:W-:Y:S01]  /*69f0*/  IMAD.U32 R170, RZ, RZ, UR4 ;  /* 0x00000004ffaa7e24 */ /* 0x002fe2000f8e00ff */
[----:B------:R-:W-:Y:S01]  /*6a00*/  IADD3 R180, PT, PT, -R164, 0x2, RZ ;  /* 0x00000002a4b47810 */ /* 0x000fe20007ffe1ff */
[----:B------:R-:W-:Y:S01]  /*6a10*/  IMAD.U32 R169, RZ, RZ, UR5 ;  /* 0x00000005ffa97e24 */ /* 0x000fe2000f8e00ff */
[----:B------:R-:W1:Y:S01]  /*6a20*/  LDCU.128 UR4, c[0x0][0xb80] ;  /* 0x00017000ff0477ac */ /* 0x000e620008000c00 */
[----:B------:R-:W-:Y:S01]  /*6a30*/  VIADD R181, R181, 0x400 ;  /* 0x00000400b5b57836 */ /* 0x000fe20000000000 */
[----:B------:R-:W2:Y:S01]  /*6a40*/  LDCU UR48, c[0x0][0xc0c] ;  /* 0x00018180ff3077ac */ /* 0x000ea20008000800 */
[----:B------:R-:W2:Y:S01]  /*6a50*/  LDCU UR38, c[0x0][0xc30] ;  /* 0x00018600ff2677ac */ /* 0x000ea20008000800 */
[----:B------:R-:W2:Y:S01]  /*6a60*/  LDCU.64 UR54, c[0x0][0x988] ;  /* 0x00013100ff3677ac */ /* 0x000ea20008000a00 */
[----:B------:R-:W2:Y:S01]  /*6a70*/  LDCU.64 UR46, c[0x0][0xc28] ;  /* 0x00018500ff2e77ac */ /* 0x000ea20008000a00 */
[----:B-1----:R-:W-:Y:S01]  /*6a80*/  IMAD.U32 R174, RZ, RZ, UR4 ;  /* 0x00000004ffae7e24 */ /* 0x002fe2000f8e00ff */
[----:B------:R-:W-:Y:S01]  /*6a90*/  MOV R172, UR6 ;  /* 0x0000000600ac7c02 */ /* 0x000fe20008000f00 */
[----:B------:R-:W-:Y:S01]  /*6aa0*/  UIADD3 UR4, UPT, UPT, UR50, 0x4400, URZ ;  /* 0x0000440032047890 */ /* 0x000fe2000fffe0ff */
[----:B------:R-:W-:Y:S01]  /*6ab0*/  IMAD.U32 R173, RZ, RZ, UR5 ;  /* 0x00000005ffad7e24 */ /* 0x000fe2000f8e00ff */
[----:B------:R-:W1:Y:S01]  /*6ac0*/  LDCU.128 UR56, c[0x0][0xc10] ;  /* 0x00018200ff3877ac */ /* 0x000e620008000c00 */
[----:B------:R-:W-:-:S03]  /*6ad0*/  IMAD.U32 R171, RZ, RZ, UR7 ;  /* 0x00000007ffab7e24 */ /* 0x000fc6000f8e00ff */
[----:B------:R-:W-:Y:S01]  /*6ae0*/  MOV R182, UR4 ;  /* 0x0000000400b67c02 */ /* 0x000fe20008000f00 */
[----:B------:R-:W1:Y:S01]  /*6af0*/  LDCU UR60, c[0x0][0x374] ;  /* 0x00006e80ff3c77ac */ /* 0x000e620008000800 */
[----:B------:R-:W-:Y:S01]  /*6b00*/  UIADD3 UR63, UPT, UPT, UR50, 0x400, URZ ;  /* 0x00000400323f7890 */ /* 0x000fe2000fffe0ff */
[C---:B----4-:R-:W-:Y:S01]  /*6b10*/  VIADD R3, R2.reuse, 0x80 ;  /* 0x0000008002037836 */ /* 0x050fe20000000000 */
[----:B------:R-:W-:-:S04]  /*6b20*/  LOP3.LUT R2, R2, 0xffff, RZ, 0xc0, !PT ;  /* 0x0000ffff02027812 */ /* 0x000fc800078ec0ff */
[----:B------:R-:W-:-:S05]  /*6b30*/  LOP3.LUT R3, R3, 0xffff, RZ, 0xc0, !PT ;  /* 0x0000ffff03037812 */ /* 0x000fca00078ec0ff */
[----:B-123--:R4:W-:Y:S02]  /*6b40*/  STL.64 [R1], R2 ;  /* 0x0000000201007387 */ /* 0x00e9e40000100a00 */
.L_x_145:
[----:B----4-:R-:W-:Y:S04]  /*6b50*/  SHF.L.U32 R3, R161, 0x1f, RZ ;  /* 0x0000001fa1037819 */ /* 0x010fe800000006ff */
[----:B-1----:R-:W1:Y:S02]  /*6b60*/  SYNCS.PHASECHK.TRANS64.TRYWAIT P0, [UR50+0x230], R3 ;  /* 0x00023003ff0075a7 */ /* 0x002e640008001132 */
[----:B-1----:R-:W-:Y:S05]  /*6b70*/  @!P0 BRA `(.L_x_119) ;  /* 0x0000004c00c88947 */ /* 0x002fea0003800000 */
.L_x_237:
[----:B------:R-:W-:Y:S01]  /*6b80*/  LEA R2, R68, UR49, 0x2 ;  /* 0x0000003144027c11 */ /* 0x000fe2000f8e10ff */
        /* <DEDUP_REMOVED lines=9> */
[----:B------:R-:W-:Y:S09]  /*6c20*/  UPRMT UR4, URZ, 0x654, UR4 ;  /* 0x00000654ff047896 */ /* 0x000ff20008000004 */
[----:B---3--:R-:W-:Y:S01]  /*6c30*/  SYNCS.ARRIVE.TRANS64.RED.A1T0 RZ, [UR4], RZ ;  /* 0x000000ffffff79a7 */ /* 0x008fe20008100404 */
[----:B------:R-:W5:Y:S01]  /*6c40*/  LDL R2, [R2] ;  /* 0x0000000002027983 */ /* 0x000f620000100800 */
[----:B--2---:R-:W-:Y:S11]  /*6c50*/  LOP3.LUT P0, RZ, R6, 0x1, RZ, 0xc0, !PT ;  /* 0x0000000106ff7812 */ /* 0x004ff6000780c0ff */
[----:B------:R-:W-:Y:S02]  /*6c60*/  @!UPT UIADD3 URZ, UPT, UPT, URZ, URZ, URZ ;  /* 0x000000fffffff290 */ /* 0x000fe4000fffe0ff */
[----:B------:R-:W-:Y:S01]  /*6c70*/  VOTEU.ANY UP1, P0 ;  /* 0x0000000000ff7886 */ /* 0x000fe20000020100 */
[----:B------:R-:W-:Y:S01]  /*6c80*/  PLOP3.LUT P0, PT, PT, PT, UP1, 0x80, 0x8 ;  /* 0x000000000008781c */ /* 0x000fe20003f0f018 */
[----:B------:R-:W-:Y:S11]  /*6c90*/  UP2UR UR53, UPR, URZ, 0x2 ;  /* 0x00000002ff357883 */ /* 0x000ff60008000000 */
[----:B------:R-:W-:Y:S01]  /*6ca0*/  @!UPT UIADD3 URZ, UPT, UPT, URZ, URZ, URZ ;  /* 0x000000fffffff290 */ /* 0x000fe2000fffe0ff */
[----:B-1----:R-:W-:Y:S02]  /*6cb0*/  @P0 MOV R3, R4 ;  /* 0x0000000400030202 */ /* 0x002fe40000000f00 */
[----:B------:R-:W-:Y:S02]  /*6cc0*/  @P0 LOP3.LUT R0, R5, 0xffff, RZ, 0xc0, !PT ;  /* 0x0000ffff05000812 */ /* 0x000fe400078ec0ff */
[----:B------:R-:W-:Y:S02]  /*6cd0*/  @P0 R2UR UR5, R3 ;  /* 0x00000000030502ca */ /* 0x000fe400000e0000 */
[----:B------:R-:W-:Y:S11]  /*6ce0*/  @P0 R2UR UR4, R0 ;  /* 0x00000000000402ca */ /* 0x000ff600000e0000 */
[----:B------:R-:W-:Y:S02]  /*6cf0*/  @UP1 UMOV UR37, UR5 ;  /* 0x0000000500251c82 */ /* 0x000fe40008000000 */
[----:B------:R-:W-:Y:S01]  /*6d00*/  @UP1 UMOV UR36, UR4 ;  /* 0x0000000400241c82 */ /* 0x000fe20008000000 */
[----:B------:R-:W-:Y:S05]  /*6d10*/  BRA.U !UP0, `(.L_x_120) ;  /* 0x0000000108cc7547 */ /* 0x000fea000b800000 */
[----:B------:R-:W1:Y:S01]  /*6d20*/  LDCU UR9, c[0x0][0xc20] ;  /* 0x00018400ff0977ac */ /* 0x000e620008000800 */
[----:B------:R-:W-:Y:S02]  /*6d30*/  UIMAD.WIDE.U32 UR4, UR60, UR59, URZ ;  /* 0x0000003b3c0472a5 */ /* 0x000fe4000f8e00ff */
[----:B------:R-:W-:Y:S02]  /*6d40*/  UIMAD.WIDE.U32 UR6, UR61, UR56, URZ ;  /* 0x000000383d0672a5 */ /* 0x000fe4000f8e00ff */
[----:B------:R-:W-:Y:S02]  /*6d50*/  UIMAD.WIDE.U32 UR10, UR36, UR59, URZ ;  /* 0x0000003b240a72a5 */ /* 0x000fe4000f8e00ff */
[----:B------:R-:W-:Y:S02]  /*6d60*/  UISETP.NE.AND UP0, UPT, UR58, 0x1, UPT ;  /* 0x000000013a00788c */ /* 0x000fe4000bf05270 */
[----:B------:R-:W-:Y:S02]  /*6d70*/  UISETP.NE.AND UP1, UPT, UR48, 0x1, UPT ;  /* 0x000000013000788c */ /* 0x000fe4000bf25270 */
[----:B------:R-:W-:Y:S02]  /*6d80*/  UISETP.NE.AND UP2, UPT, UR39, 0x1, UPT ;  /* 0x000000012700788c */ /* 0x000fe4000bf45270 */
[----:B------:R-:W-:Y:S01]  /*6d90*/  UIMAD.WIDE.U32 UR12, UR37, UR56, URZ ;  /* 0x00000038250c72a5 */ /* 0x000fe2000f8e00ff */
[----:B------:R-:W-:Y:S01]  /*6da0*/  UMOV UR4, UR5 ;  /* 0x0000000500047c82 */ /* 0x000fe20008000000 */
[----:B------:R-:W-:Y:S01]  /*6db0*/  UMOV UR6, UR11 ;  /* 0x0000000b00067c82 */ /* 0x000fe20008000000 */
[----:B-1----:R-:W-:Y:S03]  /*6dc0*/  USHF.R.U32.HI UR8, URZ, UR9, UR4 ;  /* 0x00000009ff087299 */ /* 0x002fe60008011604 */
[----:B------:R-:W-:Y:S02]  /*6dd0*/  UMOV UR4, UR7 ;  /* 0x0000000700047c82 */ /* 0x000fe40008000000 */
[----:B------:R-:W-:Y:S02]  /*6de0*/  USHF.R.U32.HI UR5, URZ, UR57, UR4 ;  /* 0x00000039ff057299 */ /* 0x000fe40008011604 */
[----:B------:R-:W-:Y:S02]  /*6df0*/  USEL UR4, UR60, UR8, !UP0 ;  /* 0x000000083c047287 */ /* 0x000fe4000c000000 */
[----:B------:R-:W-:Y:S02]  /*6e00*/  USHF.R.U32.HI UR8, URZ, UR9, UR6 ;  /* 0x00000009ff087299 */ /* 0x000fe40008011606 */
[----:B------:R-:W-:Y:S02]  /*6e10*/  UIMAD.WIDE.U32 UR6, UR4, UR46, URZ ;  /* 0x0000002e040672a5 */ /* 0x000fe4000f8e00ff */
[----:B------:R-:W-:Y:S02]  /*6e20*/  USEL UR9, UR61, UR5, !UP1 ;  /* 0x000000053d097287 */ /* 0x000fe4000c800000 */
[----:B------:R-:W-:Y:S02]  /*6e30*/  USEL UR8, UR36, UR8, !UP0 ;  /* 0x0000000824087287 */ /* 0x000fe4000c000000 */
[----:B------:R-:W-:Y:S01]  /*6e40*/  UIMAD.WIDE.U32 UR10, UR9, UR46, URZ ;  /* 0x0000002e090a72a5 */ /* 0x000fe2000f8e00ff */
[----:B------:R-:W-:Y:S01]  /*6e50*/  UMOV UR6, UR7 ;  /* 0x0000000700067c82 */ /* 0x000fe20008000000 */
[----:B------:R-:W-:Y:S01]  /*6e60*/  UMOV UR5, UR13 ;  /* 0x0000000d00057c82 */ /* 0x000fe20008000000 */
[----:B------:R-:W-:Y:S02]  /*6e70*/  @UP2 USHF.R.U32.HI UR4, URZ, UR47, UR6 ;  /* 0x0000002fff042299 */ /* 0x000fe40008011606 */
[----:B------:R-:W-:Y:S02]  /*6e80*/  USHF.R.U32.HI UR5, URZ, UR57, UR5 ;  /* 0x00000039ff057299 */ /* 0x000fe40008011605 */
[----:B------:R-:W-:Y:S02]  /*6e90*/  UIMAD UR4, UR39, UR4, URZ ;  /* 0x00000004270472a4 */ /* 0x000fe4000f8e02ff */
[----:B------:R-:W-:Y:S02]  /*6ea0*/  USEL UR5, UR37, UR5, !UP1 ;  /* 0x0000000525057287 */ /* 0x000fe4000c800000 */
[----:B------:R-:W-:Y:S01]  /*6eb0*/  UISETP.GE.AND UP0, UPT, UR8, UR4, UPT ;  /* 0x000000040800728c */ /* 0x000fe2000bf06270 */
[----:B------:R-:W-:Y:S01]  /*6ec0*/  UMOV UR6, UR11 ;  /* 0x0000000b00067c82 */ /* 0x000fe20008000000 */
[----:B------:R-:W-:Y:S02]  /*6ed0*/  UIMAD.WIDE.U32 UR10, UR8, UR46, URZ ;  /* 0x0000002e080a72a5 */ /* 0x000fe4000f8e00ff */
[----:B------:R-:W-:Y:S04]  /*6ee0*/  @UP2 USHF.R.U32.HI UR9, URZ, UR47, UR6 ;  /* 0x0000002fff092299 */ /* 0x000fe80008011606 */
[----:B------:R-:W-:Y:S01]  /*6ef0*/  UIMAD UR6, UR39, UR9, URZ ;  /* 0x00000009270672a4 */ /* 0x000fe2000f8e02ff */
[----:B------:R-:W-:Y:S03]  /*6f00*/  UMOV UR4, UR11 ;  /* 0x0000000b00047c82 */ /* 0x000fe60008000000 */
[----:B------:R-:W-:Y:S02]  /*6f10*/  UISETP.GE.OR UP0, UPT, UR5, UR6, UP0 ;  /* 0x000000060500728c */ /* 0x000fe40008706670 */
[----:B------:R-:W-:Y:S02]  /*6f20*/  USHF.R.U32.HI UR4, URZ, UR47, UR4 ;  /* 0x0000002fff047299 */ /* 0x000fe40008011604 */
[----:B------:R-:W-:Y:S02]  /*6f30*/  UIMAD.WIDE.U32 UR6, UR5, UR46, URZ ;  /* 0x0000002e050672a5 */ /* 0x000fe4000f8e00ff */
[----:B------:R-:W-:Y:S02]  /*6f40*/  USEL UR11, UR8, UR4, !UP2 ;  /* 0x00000004080b7287 */ /* 0x000fe4000d000000 */
[----:B------:R-:W-:Y:S02]  /*6f50*/  UIADD3 UR6, UPT, UPT, -UR5, URZ, URZ ;  /* 0x000000ff05067290 */ /* 0x000fe4000fffe1ff */
[----:B------:R-:W-:Y:S02]  /*6f60*/  UIADD3 UR10, UPT, UPT, -UR11, URZ, URZ ;  /* 0x000000ff0b0a7290 */ /* 0x000fe4000fffe1ff */
[----:B------:R-:W-:Y:S02]  /*6f70*/  UIMAD UR6, UR48, UR6, UR37 ;  /* 0x00000006300672a4 */ /* 0x000fe4000f8e0225 */
[----:B------:R-:W-:Y:S01]  /*6f80*/  UIMAD UR10, UR39, UR10, UR8 ;  /* 0x0000000a270a72a4 */ /* 0x000fe2000f8e0208 */
[----:B------:R-:W-:Y:S01]  /*6f90*/  @!UP0 UMOV UR4, UR7 ;  /* 0x0000000700048c82 */ /* 0x000fe20008000000 */
[----:B------:R-:W-:Y:S02]  /*6fa0*/  UIADD3 UR7, UPT, UPT, -UR8, URZ, URZ ;  /* 0x000000ff08077290 */ /* 0x000fe4000fffe1ff */
[----:B------:R-:W-:Y:S04]  /*6fb0*/  @!UP0 USHF.R.U32.HI UR4, URZ, UR47, UR4 ;  /* 0x0000002fff048299 */ /* 0x000fe80008011604 */
[----:B------:R-:W-:Y:S04]  /*6fc0*/  @!UP0 USEL UR4, UR5, UR4, !UP2 ;  /* 0x0000000405048287 */ /* 0x000fe8000d000000 */
[----:B------:R-:W-:Y:S02]  /*6fd0*/  @!UP0 UIMAD UR9, UR9, UR10, UR4 ;  /* 0x0000000a090982a4 */ /* 0x000fe4000f8e0204 */
[----:B------:R-:W-:Y:S02]  /*6fe0*/  @!UP0 UIADD3 UR10, UPT, UPT, UR11, -UR4, URZ ;  /* 0x800000040b0a8290 */ /* 0x000fe4000fffe0ff */
[----:B------:R-:W-:Y:S02]  /*6ff0*/  UIMAD UR4, UR58, UR7, UR36 ;  /* 0x000000073a0472a4 */ /* 0x000fe4000f8e0224 */
[----:B------:R-:W-:Y:S03]  /*7000*/  @!UP0 UIMAD UR8, UR10, UR39, UR5 ;  /* 0x000000270a0882a4 */ /* 0x000fe6000f8e0205 */
[----:B------:R-:W-:Y:S02]  /*7010*/  @!UP0 UMOV UR5, UR9 ;  /* 0x0000000900058c82 */ /* 0x000fe40008000000 */
[----:B------:R-:W-:Y:S02]  /*7020*/  UIMAD UR37, UR5, UR48, UR6 ;  /* 0x00000030052572a4 */ /* 0x000fe4000f8e0206 */
[----:B------:R-:W-:Y:S11]  /*7030*/  UIMAD UR36, UR8, UR58, UR4 ;  /* 0x0000003a082472a4 */ /* 0x000ff6000f8e0204 */
[----:B------:R-:W-:Y:S01]  /*7040*/  @!UPT UIADD3 URZ, UPT, UPT, URZ, URZ, URZ ;  /* 0x000000fffffff290 */ /* 0x000fe2000fffe0ff */
.L_x_120:
[----:B------:R-:W-:Y:S01]  /*7050*/  UISETP.NE.AND UP0, UPT, UR38, 0x1, UPT ;  /* 0x000000012600788c */ /* 0x000fe2000bf05270 */
[----:B------:R-:W-:Y:S01]  /*7060*/  @P0 SHF.R.U32.HI R4, RZ, 0x10, R5 ;  /* 0x00000010ff040819 */ /* 0x000fe20000011605 */
[----:B------:R-:W-:Y:S03]  /*7070*/  USHF.L.U32 UR41, UR24, 0x7, URZ ;  /* 0x0000000718297899 */ /* 0x000fe600080006ff */
[----:B------:R-:W-:Y:S06]  /*7080*/  @P0 R2UR UR62, R4 ;  /* 0x00000000043e02ca */ /* 0x000fec00000e0000 */
[----:B------:R-:W1:Y:S01]  /*7090*/  @!UP0 LDCU.128 UR12, c[0x0][0xc10] ;  /* 0x00018200ff0c87ac */ /* 0x000e620008000c00 */
[----:B------:R-:W2:Y:S01]  /*70a0*/  @!UP0 LDCU UR5, c[0x0][0xc0c] ;  /* 0x00018180ff0587ac */ /* 0x000ea20008000800 */
[----:B------:R-:W3:Y:S01]  /*70b0*/  @!UP0 LDCU UR10, c[0x0][0xc20] ;  /* 0x00018400ff0a87ac */ /* 0x000ee20008000800 */
[----:B-1----:R-:W-:Y:S02]  /*70c0*/  UIMAD.WIDE.U32 UR8, UR37, UR12, URZ ;  /* 0x0000000c250872a5 */ /* 0x002fe4000f8e00ff */
[----:B------:R-:W-:Y:S02]  /*70d0*/  UIMAD.WIDE.U32 UR6, UR36, UR15, URZ ;  /* 0x0000000f240672a5 */ /* 0x000fe4000f8e00ff */
[----:B------:R-:W-:Y:S03]  /*70e0*/  @!UP0 UISETP.NE.AND UP1, UPT, UR14, 0x1, UPT ;  /* 0x000000010e00888c */ /* 0x000fe6000bf25270 */
[----:B------:R-:W-:Y:S01]  /*70f0*/  @!UP0 UMOV UR4, UR9 ;  /* 0x0000000900048c82 */ /* 0x000fe20008000000 */
[----:B--2---:R-:W-:Y:S02]  /*7100*/  @!UP0 UISETP.NE.AND UP2, UPT, UR5, 0x1, UPT ;  /* 0x000000010500888c */ /* 0x004fe4000bf45270 */
[----:B------:R-:W-:Y:S01]  /*7110*/  @!UP0 USHF.R.U32.HI UR4, URZ, UR13, UR4 ;  /* 0x0000000dff048299 */ /* 0x000fe20008011604 */
[----:B------:R-:W-:Y:S02]  /*7120*/  @!UP0 UMOV UR6, UR7 ;  /* 0x0000000700068c82 */ /* 0x000fe40008000000 */
[----:B---3--:R-:W-:Y:S02]  /*7130*/  @!UP0 USHF.R.U32.HI UR6, URZ, UR10, UR6 ;  /* 0x0000000aff068299 */ /* 0x008fe40008011606 */
[----:B------:R-:W-:Y:S02]  /*7140*/  @!UP0 USEL UR7, UR37, UR4, !UP2 ;  /* 0x0000000425078287 */ /* 0x000fe4000d000000 */
[----:B------:R-:W-:Y:S04]  /*7150*/  @!UP0 USEL UR6, UR36, UR6, !UP1 ;  /* 0x0000000624068287 */ /* 0x000fe8000c800000 */
[----:B------:R-:W-:Y:S02]  /*7160*/  @!UP0 UIADD3 UR4, UPT, UPT, -UR7, UR6, URZ ;  /* 0x0000000607048290 */ /* 0x000fe4000fffe1ff */
[----:B------:R-:W-:Y:S02]  /*7170*/  @!UP0 UIADD3 UR6, UPT, UPT, UR7, -UR6, URZ ;  /* 0x8000000607068290 */ /* 0x000fe4000fffe0ff */
[----:B------:R-:W-:Y:S02]  /*7180*/  @!UP0 UIMAD UR37, UR4, UR5, UR37 ;  /* 0x00000005042582a4 */ /* 0x000fe4000f8e0225 */
[----:B------:R-:W-:Y:S02]  /*7190*/  @!UP0 UIMAD UR36, UR6, UR14, UR36 ;  /* 0x0000000e062482a4 */ /* 0x000fe4000f8e0224 */
[----:B------:R-:W-:Y:S09]  /*71a0*/  ULOP3.LUT UP0, URZ, UR63, 0x1b0, URZ, 0xc0, !UPT ;  /* 0x000001b03fff7892 */ /* 0x000ff2000f80c0ff */
[----:B------:R-:W-:Y:S05]  /*71b0*/  BRA.U !UP0, `(.L_x_121) ;  /* 0x0000000108407547 */ /* 0x000fea000b800000 */
[----:B------:R-:W1:Y:S01]  /*71c0*/  LDCU.64 UR8, c[0x4][0x80] ;  /* 0x01001000ff0877ac */ /* 0x000e620008000a00 */
[----:B------:R-:W-:Y:S01]  /*71d0*/  MOV R15, 0x0 ;  /* 0x00000000000f7802 */ /* 0x000fe20000000f00 */
[----:B------:R-:W-:Y:S02]  /*71e0*/  HFMA2 R12, -RZ, RZ, 0, 5.9604644775390625e-08 ;  /* 0x00000001ff0c7431 */ /* 0x000fe400000001ff */
[----:B------:R-:W-:Y:S02]  /*71f0*/  IMAD.MOV.U32 R8, RZ, RZ, 0x70 ;  /* 0x00000070ff087424 */ /* 0x000fe400078e00ff */
[----:B------:R-:W-:Y:S01]  /*7200*/  IMAD.MOV.U32 R13, RZ, RZ, RZ ;  /* 0x000000ffff0d7224 */ /* 0x000fe200078e00ff */
[----:B------:R-:W2:Y:S01]  /*7210*/  LDCU.64 UR6, c[0x4][0x88] ;  /* 0x01001100ff0677ac */ /* 0x000ea20008000a00 */
[----:B------:R-:W3:Y:S01]  /*7220*/  LDC.64 R14, c[0x4][R15] ;  /* 0x010000000f0e7b82 */ /* 0x000ee20000000a00 */
[----:B------:R-:W4:Y:S01]  /*7230*/  LDCU.64 UR4, c[0x4][0x8] ;  /* 0x01000100ff0477ac */ /* 0x000f220008000a00 */
[----:B-1----:R-:W-:Y:S01]  /*7240*/  MOV R5, UR9 ;  /* 0x0000000900057c02 */ /* 0x002fe20008000f00 */
[----:B------:R-:W-:Y:S01]  /*7250*/  IMAD.U32 R4, RZ, RZ, UR8 ;  /* 0x00000008ff047e24 */ /* 0x000fe2000f8e00ff */
[----:B--2---:R-:W-:Y:S01]  /*7260*/  MOV R7, UR7 ;  /* 0x0000000700077c02 */ /* 0x004fe20008000f00 */
[----:B------:R-:W-:Y:S01]  /*7270*/  IMAD.U32 R6, RZ, RZ, UR6 ;  /* 0x00000006ff067e24 */ /* 0x000fe2000f8e00ff */
[----:B----4-:R-:W-:Y:S01]  /*7280*/  MOV R11, UR5 ;  /* 0x00000005000b7c02 */ /* 0x010fe20008000f00 */
[----:B------:R-:W-:Y:S02]  /*7290*/  IMAD.U32 R10, RZ, RZ, UR4 ;  /* 0x00000004ff0a7e24 */ /* 0x000fe4000f8e00ff */
[----:B------:R-:W-:Y:S07]  /*72a0*/  LEPC R20, `(.L_x_121) ;  /* 0x000000001014794e */ /* 0x000fee0000000000 */
[----:B---3-5:R-:W-:Y:S05]  /*72b0*/  CALL.ABS.NOINC R14 ;  /* 0x000000000e007343 */ /* 0x028fea0003c00000 */
.L_x_121:
[----:B------:R-:W-:Y:S01]  /*72c0*/  LOP3.LUT P0, RZ, R182, 0x1b0, RZ, 0xc0, !PT ;  /* 0x000001b0b6ff7812 */ /* 0x000fe2000780c0ff */
[----:B------:R-:W-:Y:S11]  /*72d0*/  BSSY.RECONVERGENT B6, `(.L_x_122) ;  /* 0x0000013000067945 */ /* 0x000ff60003800200 */
[----:B------:R-:W-:Y:S01]  /*72e0*/  @!UPT UIADD3 URZ, UPT, UPT, URZ, URZ, URZ ;  /* 0x000000fffffff290 */ /* 0x000fe2000fffe0ff */
[----:B------:R-:W-:Y:S05]  /*72f0*/  @!P0 BRA `(.L_x_123) ;  /* 0x0000000000408947 */ /* 0x000fea0003800000 */
        /* <DEDUP_REMOVED lines=16> */
.L_x_123:
[----:B------:R-:W-:Y:S05]  /*7400*/  BSYNC.RECONVERGENT B6 ;  /* 0x0000000000067941 */ /* 0x000fea0003800200 */
.L_x_122:
[----:B------:R-:W-:Y:S02]  /*7410*/  R2UR UR6, R177 ;  /* 0x00000000b10672ca */ /* 0x000fe400000e0000 */
[----:B------:R-:W-:Y:S02]  /*7420*/  R2UR UR5, R170 ;  /* 0x00000000aa0572ca */ /* 0x000fe400000e0000 */
[----:B------:R-:W-:Y:S02]  /*7430*/  R2UR UR4, R169 ;  /* 0x00000000a90472ca */ /* 0x000fe400000e0000 */
[----:B------:R-:W-:Y:S02]  /*7440*/  ISETP.NE.U32.AND P4, PT, R154, RZ, PT ;  /* 0x000000ff9a00720c */ /* 0x000fe40003f85070 */
[----:B------:R-:W-:Y:S02]  /*7450*/  ISETP.NE.U32.AND P2, PT, RZ, UR54, PT ;  /* 0x00000036ff007c0c */ /* 0x000fe4000bf45070 */
[----:B------:R-:W-:Y:S02]  /*7460*/  ISETP.NE.AND.EX P4, PT, R155, RZ, PT, P4 ;  /* 0x000000ff9b00720c */ /* 0x000fe40003f85340 */
[----:B------:R-:W-:Y:S01]  /*7470*/  ISETP.NE.AND.EX P2, PT, RZ, UR55, PT, P2 ;  /* 0x00000037ff007c0c */ /* 0x000fe2000bf45320 */
[----:B------:R-:W-:Y:S02]  /*7480*/  UISETP.NE.AND UP2, UPT, UR6, URZ, UPT ;  /* 0x000000ff0600728c */ /* 0x000fe4000bf45270 */
[----:B------:R-:W-:Y:S04]  /*7490*/  UISETP.NE.U32.AND UP0, UPT, UR5, URZ, UPT ;  /* 0x000000ff0500728c */ /* 0x000fe8000bf05070 */
[----:B------:R-:W-:Y:S01]  /*74a0*/  UISETP.NE.AND.EX UP1, UPT, UR4, URZ, UPT, UP0 ;  /* 0x000000ff0400728c */ /* 0x000fe2000bf25300 */
[----:B------:R-:W-:Y:S01]  /*74b0*/  PLOP3.LUT P1, PT, PT, PT, UP2, 0x80, 0x8 ;  /* 0x000000000008781c */ /* 0x000fe20003f2f028 */
[----:B------:R-:W-:Y:S03]  /*74c0*/  UPLOP3.LUT UP0, UPT, UPT, UPT, UPT, 0x40, 0x4 ;  /* 0x000000000004789c */ /* 0x000fe60003f0e870 */
[----:B------:R-:W-:Y:S06]  /*74d0*/  @UP2 UPLOP3.LUT UP0, UPT, UPT, UPT, UP1, 0x80, 0x8 ;  /* 0x000000000008289c */ /* 0x000fec0003f0f010 */
[----:B------:R-:W-:Y:S01]  /*74e0*/  PLOP3.LUT P0, PT, PT, PT, UP0, 0x80, 0x8 ;  /* 0x000000000008781c */ /* 0x000fe20003f0f008 */
[----:B------:R-:W-:Y:S01]  /*74f0*/  @!UPT UIADD3 URZ, UPT, UPT, URZ, URZ, URZ ;  /* 0x000000fffffff290 */ /* 0x000fe2000fffe0ff */
[----:B------:R-:W-:Y:S11]  /*7500*/  BRA.U !UP1, `(.L_x_124) ;  /* 0x0000000109407547 */ /* 0x000ff6000b800000 */
[----:B------:R-:W-:Y:S01]  /*7510*/  UISETP.NE.U32.AND UP0, UPT, UR54, URZ, UPT ;  /* 0x000000ff3600728c */ /* 0x000fe2000bf05070 */
[----:B------:R-:W-:Y:S01]  /*7520*/  R2UR UR6, R170 ;  /* 0x00000000aa0672ca */ /* 0x000fe200000e0000 */
[----:B------:R-:W1:Y:S01]  /*7530*/  LDCU.64 UR8, c[0x0][0x358] ;  /* 0x00006b00ff0877ac */ /* 0x000e620008000a00 */
[----:B------:R-:W-:Y:S02]  /*7540*/  HFMA2 R167, -RZ, RZ, 0, 5.9604644775390625e-08 ;  /* 0x00000001ffa77431 */ /* 0x000fe400000001ff */
[----:B------:R-:W-:Y:S01]  /*7550*/  IMAD.MOV.U32 R0, RZ, RZ, 0x1 ;  /* 0x00000001ff007424 */ /* 0x000fe200078e00ff */
[----:B------:R-:W-:Y:S06]  /*7560*/  UISETP.NE.AND.EX UP0, UPT, UR55, URZ, UPT, UP0 ;  /* 0x000000ff3700728c */ /* 0x000fec000bf05300 */
[----:B------:R-:W-:Y:S05]  /*7570*/  PLOP3.LUT P3, PT, PT, PT, UP0, 0x80, 0x8 ;  /* 0x000000000008781c */ /* 0x000fea0003f6f008 */
[----:B------:R-:W2:Y:S01]  /*7580*/  @UP0 LDCU.64 UR4, c[0x0][0x988] ;  /* 0x00013100ff0407ac */ /* 0x000ea20008000a00 */
[----:B------:R-:W-:Y:S07]  /*7590*/  @UP0 UIMAD UR6, UR52, UR6, URZ ;  /* 0x00000006340602a4 */ /* 0x000fee000f8e02ff */
[----:B------:R-:W-:Y:S01]  /*75a0*/  @!P3 PRMT R167, R0, 0x7610, R167 ;  /* 0x0000761000a7b816 */ /* 0x000fe200000000a7 */
[----:B--2---:R-:W-:Y:S06]  /*75b0*/  @UP0 UIMAD.WIDE UR4, UR6, 0x4, UR4 ;  /* 0x00000004060408a5 */ /* 0x004fec000f8e0204 */
[----:B------:R-:W-:Y:S02]  /*75c0*/  IMAD.U32 R4, RZ, RZ, UR4 ;  /* 0x00000004ff047e24 */ /* 0x000fe4000f8e00ff */
[----:B------:R-:W-:Y:S03]  /*75d0*/  IMAD.U32 R5, RZ, RZ, UR5 ;  /* 0x00000005ff057e24 */ /* 0x000fe6000f8e00ff */
[----:B------:R-:W2:Y:S02]  /*75e0*/  @!UP0 LDCU UR4, c[0x0][0x980] ;  /* 0x00013000ff0487ac */ /* 0x000ea40008000800 */
[----:B-1---5:R1:W5:Y:S02]  /*75f0*/  @P3 LDG.E R73, desc[UR8][R4.64] ;  /* 0x0000000804493981 */ /* 0x022364000c1e1900 */
[----:B-12---:R-:W-:Y:S02]  /*7600*/  @!P3 MOV R73, UR4 ;  /* 0x000000040049bc02 */ /* 0x006fe40008000f00 */
.L_x_124:
[----:B------:R-:W-:Y:S05]  /*7610*/  @!P4 BRA `(.L_x_125) ;  /* 0x000000000024c947 */ /* 0x000fea0003800000 */
[----:B------:R-:W-:Y:S01]  /*7620*/  ISETP.NE.U32.AND P3, PT, R152, RZ, PT ;  /* 0x000000ff9800720c */ /* 0x000fe20003f65070 */
[----:B------:R-:W1:Y:S03]  /*7630*/  LDCU.64 UR4, c[0x0][0x358] ;  /* 0x00006b00ff0477ac */ /* 0x000e660008000a00 */
[----:B------:R-:W-:Y:S11]  /*7640*/  ISETP.NE.AND.EX P3, PT, R153, RZ, PT, P3 ;  /* 0x000000ff9900720c */ /* 0x000ff60003f65330 */
[----:B------:R-:W-:Y:S02]  /*7650*/  @!UPT UIADD3 URZ, UPT, UPT, URZ, URZ, URZ ;  /* 0x000000fffffff290 */ /* 0x000fe4000fffe0ff */
[----:B------:R-:W2:Y:S01]  /*7660*/  @P3 LDC.64 R4, c[0x0][0x9a8] ;  /* 0x00026a00ff043b82 */ /* 0x000ea20000000a00 */
[----:B------:R-:W-:Y:S04]  /*7670*/  @P3 IMAD R0, R154, UR52, RZ ;  /* 0x000000349a003c24 */ /* 0x000fe8000f8e02ff */
[----:B--2---:R-:W-:Y:S05]  /*7680*/  @P3 IMAD.WIDE R4, R0, 0x4, R4 ;  /* 0x0000000400043825 */ /* 0x004fea00078e0204 */
[----:B-1---5:R1:W5:Y:S02]  /*7690*/  @P3 LDG.E R70, desc[UR4][R4.64] ;  /* 0x0000000404463981 */ /* 0x022364000c1e1900 */
[----:B-1----:R-:W2:Y:S02]  /*76a0*/  @!P3 LDC R70, c[0x0][0x9a0] ;  /* 0x00026800ff46bb82 */ /* 0x002ea40000000800 */
.L_x_125:
[----:B-----5:R-:W-:Y:S01]  /*76b0*/  FSETP.NEU.AND P4, PT, R73, RZ, PT ;  /* 0x000000ff4900720b */ /* 0x020fe20003f8d000 */
[----:B------:R-:W1:Y:S01]  /*76c0*/  LDCU.128 UR12, c[0x0][0xb90] ;  /* 0x00017200ff0c77ac */ /* 0x000e620008000c00 */
[----:B------:R-:W-:Y:S01]  /*76d0*/  SEL R6, RZ, 0xffffffff, P2 ;  /* 0xffffffffff067807 */ /* 0x000fe20001000000 */
[----:B------:R-:W-:Y:S01]  /*76e0*/  BSSY B1, `(.L_x_126) ;  /* 0x0000065000017945 */ /* 0x000fe20003800000 */
[----:B------:R-:W-:Y:S01]  /*76f0*/  LOP3.LUT P3, RZ, R167, 0xff, RZ, 0xc0, !PT ;  /* 0x000000ffa7ff7812 */ /* 0x000fe2000786c0ff */
[----:B------:R-:W-:Y:S01]  /*7700*/  IMAD.MOV.U32 R195, RZ, RZ, 0x1 ;  /* 0x00000001ffc37424 */ /* 0x000fe200078e00ff */
[----:B------:R-:W-:Y:S01]  /*7710*/  @P1 SEL R3, RZ, 0xffffffff, P4 ;  /* 0xffffffffff031807 */ /* 0x000fe20002000000 */
[----:B------:R-:W-:Y:S01]  /*7720*/  IMAD.IADD R71, R69, 0x1, R2 ;  /* 0x0000000145477824 */ /* 0x000fe200078e0202 */
[----:B------:R-:W-:Y:S01]  /*7730*/  LEA R0, R160, UR50, 0x3 ;  /* 0x00000032a0007c11 */ /* 0x000fe2000f8e18ff */
[----:B------:R-:W3:Y:S01]  /*7740*/  LDCU UR11, c[0x0][0xba0] ;  /* 0x00017400ff0b77ac */ /* 0x000ee20008000800 */
[----:B------:R-:W-:Y:S02]  /*7750*/  @P0 SEL R3, R6, R3, !P3 ;  /* 0x0000000306030207 */ /* 0x000fe40005800000 */
[----:B------:R-:W-:Y:S02]  /*7760*/  CS2R R150, SRZ ;  /* 0x0000000000967805 */ /* 0x000fe4000001ff00 */
[----:B------:R-:W-:Y:S01]  /*7770*/  LEA R187, R68, UR50, 0x3 ;  /* 0x0000003244bb7c11 */ /* 0x000fe2000f8e18ff */
[----:B------:R-:W-:Y:S01]  /*7780*/  USHF.L.U32 UR8, UR51, 0x7, URZ ;  /* 0x0000000733087899 */ /* 0x000fe200080006ff */
[----:B------:R-:W-:Y:S02]  /*7790*/  @P1 LOP3.LUT R3, R3, 0x1, RZ, 0xc0, !PT ;  /* 0x0000000103031812 */ /* 0x000fe400078ec0ff */
[----:B------:R-:W-:Y:S02]  /*77a0*/  CS2R R148, SRZ ;  /* 0x0000000000947805 */ /* 0x000fe4000001ff00 */
[----:B------:R-:W-:Y:S02]  /*77b0*/  SHF.L.U32 R4, R162, 0x1f, RZ ;  /* 0x0000001fa2047819 */ /* 0x000fe400000006ff */
[----:B------:R-:W-:Y:S02]  /*77c0*/  CS2R R146, SRZ ;  /* 0x0000000000927805 */ /* 0x000fe4000001ff00 */
[----:B------:R-:W-:Y:S01]  /*77d0*/  ISETP.NE.U32.OR P6, PT, R3, 0x1, !P1 ;  /* 0x000000010300780c */ /* 0x000fe20004fc5470 */
[----:B------:R-:W-:Y:S01]  /*77e0*/  IMAD.U32 R186, RZ, RZ, UR8 ;  /* 0x00000008ffba7e24 */ /* 0x000fe2000f8e00ff */
[----:B------:R-:W-:Y:S02]  /*77f0*/  R2UR UR4, R173 ;  /* 0x00000000ad0472ca */ /* 0x000fe400000e0000 */
[----:B------:R-:W-:Y:S02]  /*7800*/  CS2R R144, SRZ ;  /* 0x0000000000907805 */ /* 0x000fe4000001ff00 */
[----:B------:R-:W-:Y:S02]  /*7810*/  R2UR UR6, R172 ;  /* 0x00000000ac0672ca */ /* 0x000fe400000e0000 */
[----:B------:R-:W-:Y:S02]  /*7820*/  CS2R R142, SRZ ;  /* 0x00000000008e7805 */ /* 0x000fe4000001ff00 */
[----:B------:R-:W-:Y:S02]  /*7830*/  R2UR UR10, R174 ;  /* 0x00000000ae0a72ca */ /* 0x000fe400000e0000 */
[----:B------:R-:W-:Y:S02]  /*7840*/  CS2R R140, SRZ ;  /* 0x00000000008c7805 */ /* 0x000fe4000001ff00 */
[----:B------:R-:W-:Y:S02]  /*7850*/  R2UR UR9, R171 ;  /* 0x00000000ab0972ca */ /* 0x000fe400000e0000 */
[----:B------:R-:W-:Y:S02]  /*7860*/  CS2R R138, SRZ ;  /* 0x00000000008a7805 */ /* 0x000fe4000001ff00 */
[----:B------:R-:W-:Y:S02]  /*7870*/  PLOP3.LUT P2, PT, PT, PT, UP1, 0x80, 0x8 ;  /* 0x000000000008781c */ /* 0x000fe40003f4f018 */
[----:B------:R-:W-:Y:S02]  /*7880*/  CS2R R136, SRZ ;  /* 0x0000000000887805 */ /* 0x000fe4000001ff00 */
[----:B------:R-:W-:Y:S02]  /*7890*/  SEL R3, RZ, 0xffffffff, P4 ;  /* 0xffffffffff037807 */ /* 0x000fe40002000000 */
[----:B------:R-:W-:Y:S01]  /*78a0*/  @P6 SHF.L.U32 R7, R135, 0x1f, RZ ;  /* 0x0000001f87076819 */ /* 0x000fe200000006ff */
[----:B------:R-:W-:Y:S01]  /*78b0*/  UIMAD.WIDE.U32 UR4, UR8, UR4, URZ ;  /* 0x00000004080472a5 */ /* 0x000fe2000f8e00ff */
[----:B------:R-:W-:Y:S02]  /*78c0*/  P2R R156, PR, RZ, 0x40 ;  /* 0x00000040ff9c7803 */ /* 0x000fe40000000000 */
[----:B------:R-:W4:Y:S01]  /*78d0*/  @P6 SYNCS.PHASECHK.TRANS64.TRYWAIT P1, [R0+URZ+0x200], R7 ;  /* 0x00020007000065a7 */ /* 0x000f2200080211ff */
[----:B------:R-:W-:Y:S02]  /*78e0*/  UISETP.NE.AND UP0, UPT, UR10, 0x1, UPT ;  /* 0x000000010a00788c */ /* 0x000fe4000bf05270 */
[----:B------:R-:W-:Y:S01]  /*78f0*/  USHF.R.U32.HI UR5, URZ, UR6, UR5 ;  /* 0x00000006ff057299 */ /* 0x000fe20008011605 */
[----:B------:R-:W-:Y:S03]  /*7900*/  @P2 SEL R3, R6, R3, !P3 ;  /* 0x0000000306032207 */ /* 0x000fe60005800000 */
[----:B------:R-:W-:Y:S02]  /*7910*/  USEL UR5, UR8, UR5, !UP0 ;  /* 0x0000000508057287 */ /* 0x000fe4000c000000 */
[----:B------:R-:W-:Y:S01]  /*7920*/  UISETP.NE.AND UP0, UPT, UR9, 0x1, UPT ;  /* 0x000000010900788c */ /* 0x000fe2000bf05270 */
[----:B------:R-:W-:Y:S03]  /*7930*/  LOP3.LUT R3, R3, 0x1, RZ, 0xc0, !PT ;  /* 0x0000000103037812 */ /* 0x000fe600078ec0ff */
[----:B------:R-:W-:Y:S01]  /*7940*/  IMAD R5, RZ, RZ, -UR5 ;  /* 0x80000005ff057e24 */ /* 0x000fe2000f8e02ff */
[----:B------:R-:W-:Y:S01]  /*7950*/  ISETP.NE.U32.AND P5, PT, R3, 0x1, PT ;  /* 0x000000010300780c */ /* 0x000fe20003fa5070 */
[----:B------:R-:W-:Y:S01]  /*7960*/  IMAD.U32 R185, RZ, RZ, UR5 ;  /* 0x00000005ffb97e24 */ /* 0x000fe2000f8e00ff */
[----:B------:R2:W2:Y:S01]  /*7970*/  SYNCS.PHASECHK.TRANS64.TRYWAIT P0, [R187+URZ+0x240], R4 ;  /* 0x00024004bb0075a7 */ /* 0x0004a200080011ff */
[----:B-1----:R-:W-:Y:S01]  /*7980*/  UIMAD.WIDE.U32 UR6, UR5, UR12, URZ ;  /* 0x0000000c050672a5 */ /* 0x002fe2000f8e00ff */
[----:B------:R-:W-:Y:S01]  /*7990*/  IMAD R186, R5, UR10, R186 ;  /* 0x0000000a05ba7c24 */ /* 0x000fe2000f8e02ba */
[----:B------:R-:W-:Y:S05]  /*79a0*/  P2R R196, PR, RZ, 0x20 ;  /* 0x00000020ffc47803 */ /* 0x000fea0000000000 */
[----:B------:R-:W-:Y:S02]  /*79b0*/  UMOV UR4, UR7 ;  /* 0x0000000700047c82 */ /* 0x000fe40008000000 */
[----:B------:R-:W-:Y:S04]  /*79c0*/  USHF.R.U32.HI UR4, URZ, UR13, UR4 ;  /* 0x0000000dff047299 */ /* 0x000fe80008011604 */
[----:B------:R-:W-:Y:S02]  /*79d0*/  USEL UR4, UR5, UR4, !UP0 ;  /* 0x0000000405047287 */ /* 0x000fe4000c000000 */
[----:B------:R-:W-:Y:S02]  /*79e0*/  UISETP.NE.AND UP0, UPT, UR14, 0x1, UPT ;  /* 0x000000010e00788c */ /* 0x000fe4000bf05270 */
[----:B------:R-:W-:Y:S02]  /*79f0*/  UIMAD.WIDE.U32 UR6, UR4, UR15, URZ ;  /* 0x0000000f040672a5 */ /* 0x000fe4000f8e00ff */
[----:B------:R-:W-:Y:S02]  /*7a00*/  IMAD.U32 R184, RZ, RZ, UR4 ;  /* 0x00000004ffb87e24 */ /* 0x000fe4000f8e00ff */
[----:B------:R-:W-:Y:S01]  /*7a10*/  IMAD R8, RZ, RZ, -UR4 ;  /* 0x80000004ff087e24 */ /* 0x000fe2000f8e02ff */
[----:B------:R-:W-:Y:S01]  /*7a20*/  PLOP3.LUT P2, PT, PT, PT, UP0, 0x80, 0x8 ;  /* 0x000000000008781c */ /* 0x000fe20003f4f008 */
[----:B------:R-:W-:Y:S01]  /*7a30*/  IMAD.U32 R183, RZ, RZ, UR4 ;  /* 0x00000004ffb77e24 */ /* 0x000fe2000f8e00ff */
[----:B------:R-:W-:Y:S01]  /*7a40*/  UMOV UR6, UR7 ;  /* 0x0000000700067c82 */ /* 0x000fe20008000000 */
[----:B------:R-:W-:Y:S01]  /*7a50*/  IMAD R185, R8, UR9, R185 ;  /* 0x0000000908b97c24 */ /* 0x000fe2000f8e02b9 */
[----:B---3--:R-:W-:Y:S06]  /*7a60*/  USHF.R.U32.HI UR6, URZ, UR11, UR6 ;  /* 0x0000000bff067299 */ /* 0x008fec0008011606 */
[----:B------:R-:W-:Y:S05]  /*7a70*/  SEL R184, R184, UR6, !P2 ;  /* 0x00000006b8b87c07 */ /* 0x000fea000d000000 */
[----:B------:R-:W-:Y:S04]  /*7a80*/  IMAD.MOV R6, RZ, RZ, -R184 ;  /* 0x000000ffff067224 */ /* 0x000fe800078e0ab8 */
[----:B------:R-:W-:Y:S01]  /*7a90*/  IMAD R183, R6, UR14, R183 ;  /* 0x0000000e06b77c24 */ /* 0x000fe2000f8e02b7 */
[----:B----4-:R-:W-:Y:S01]  /*7aa0*/  @P6 SEL R195, RZ, 0x1, !P1 ;  /* 0x00000001ffc36807 */ /* 0x010fe20004800000 */
[----:B------:R-:W-:Y:S06]  /*7ab0*/  @!P6 BRA `(.L_x_127) ;  /* 0x00000000009ce947 */ /* 0x000fec0003800000 */
[----:B------:R-:W-:Y:S01]  /*7ac0*/  @P5 IMAD R8, R160, 0x2000, R181 ;  /* 0x00002000a0085824 */ /* 0x000fe200078e02b5 */
[----:B------:R-:W1:Y:S01]  /*7ad0*/  S2R R2, SR_CgaCtaId ;  /* 0x0000000000027919 */ /* 0x000e620000008800 */
[----:B------:R-:W-:Y:S01]  /*7ae0*/  ISETP.NE.AND P1, PT, R195, RZ, PT ;  /* 0x000000ffc300720c */ /* 0x000fe20003f25270 */
[----:B------:R-:W-:Y:S01]  /*7af0*/  BSSY B0, `(.L_x_128) ;  /* 0x0000010000007945 */ /* 0x000fe20003800000 */
[--C-:B------:R-:W-:Y:S01]  /*7b00*/  @P5 IMAD R7, R165, -0x10, R8.reuse ;  /* 0xfffffff0a5075824 */ /* 0x100fe200078e0208 */
[----:B------:R-:W-:Y:S01]  /*7b10*/  CS2R R138, SRZ ;  /* 0x00000000008a7805 */ /* 0x000fe2000001ff00 */
[----:B------:R-:W-:Y:S01]  /*7b20*/  @P5 IMAD R6, R164, -0x10, R8 ;  /* 0xfffffff0a4065824 */ /* 0x000fe200078e0208 */
[----:B------:R-:W-:Y:S01]  /*7b30*/  CS2R R136, SRZ ;  /* 0x0000000000887805 */ /* 0x000fe2000001ff00 */
[----:B------:R-:W-:Y:S01]  /*7b40*/  @P5 IMAD R5, R180, 0x10, R7 ;  /* 0x00000010b4055824 */ /* 0x000fe200078e0207 */
[----:B------:R-:W-:Y:S02]  /*7b50*/  CS2R R146, SRZ ;  /* 0x0000000000927805 */ /* 0x000fe4000001ff00 */
[----:B------:R-:W-:Y:S02]  /*7b60*/  CS2R R144, SRZ ;  /* 0x0000000000907805 */ /* 0x000fe4000001ff00 */
[----:B------:R-:W-:Y:S02]  /*7b70*/  CS2R R142, SRZ ;  /* 0x00000000008e7805 */ /* 0x000fe4000001ff00 */
[----:B------:R-:W-:Y:S02]  /*7b80*/  CS2R R140, SRZ ;  /* 0x00000000008c7805 */ /* 0x000fe4000001ff00 */
[----:B------:R-:W-:Y:S02]  /*7b90*/  CS2R R150, SRZ ;  /* 0x0000000000967805 */ /* 0x000fe4000001ff00 */
[----:B------:R-:W-:Y:S01]  /*7ba0*/  CS2R R148, SRZ ;  /* 0x0000000000947805 */ /* 0x000fe2000001ff00 */
[----:B------:R-:W-:Y:S06]  /*7bb0*/  @P1 BRA `(.L_x_129) ;  /* 0x00000000000c1947 */ /* 0x000fec0003800000 */
[----:B------:R-:W-:Y:S04]  /*7bc0*/  SHF.L.U32 R3, R135, 0x1f, RZ ;  /* 0x0000001f87037819 */ /* 0x000fe800000006ff */
[----:B------:R-:W3:Y:S02]  /*7bd0*/  SYNCS.PHASECHK.TRANS64.TRYWAIT P1, [R0+URZ+0x200], R3 ;  /* 0x00020003000075a7 */ /* 0x000ee400080211ff */
[----:B---3--:R-:W-:Y:S05]  /*7be0*/  @!P1 BRA `(.L_x_130) ;  /* 0x0000003c00c49947 */ /* 0x008fea0003800000 */
.L_x_129:
[----:B------:R-:W-:Y:S05]  /*7bf0*/  BSYNC B0 ;  /* 0x0000000000007941 */ /* 0x000fea0003800000 */
.L_x_128:
[----:B------:R-:W-:Y:S01]  /*7c00*/  ISETP.NE.AND P1, PT, R196, RZ, PT ;  /* 0x000000ffc400720c */ /* 0x000fe20003f25270 */
[----:B---3--:R-:W-:Y:S02]  /*7c10*/  VIADD R3, R0, 0x210 ;  /* 0x0000021000037836 */ /* 0x008fe40000000000 */
[----:B------:R-:W-:Y:S03]  /*7c20*/  VIADD R160, R160, 0x1 ;  /* 0x00000001a0a07836 */ /* 0x000fe60000000000 */
[----:B-1----:R-:W-:Y:S07]  /*7c30*/  PRMT R2, R2, 0x654, R3 ;  /* 0x0000065402027816 */ /* 0x002fee0000000003 */
[----:B------:R1:W3:Y:S04]  /*7c40*/  @P1 LDS.128 R136, [R8] ;  /* 0x0000000008881984 */ /* 0x0002e80000000c00 */
[----:B------:R1:W4:Y:S04]  /*7c50*/  @P1 LDS.128 R144, [R6+0x20] ;  /* 0x0000200006901984 */ /* 0x0003280000000c00 */
[----:B------:R1:W1:Y:S04]  /*7c60*/  @P1 LDS.128 R140, [R7+0x10] ;  /* 0x00001000078c1984 */ /* 0x0002680000000c00 */
[----:B------:R1:W1:Y:S01]  /*7c70*/  @P1 LDS.128 R148, [R5+0x10] ;  /* 0x0000100005941984 */ /* 0x0002620000000c00 */
[C---:B------:R-:W-:Y:S01]  /*7c80*/  ISETP.NE.AND P1, PT, R160.reuse, 0x2, PT ;  /* 0x00000002a000780c */ /* 0x040fe20003f25270 */
[----:B------:R-:W-:Y:S01]  /*7c90*/  @!PT LDS RZ, [RZ] ;  /* 0x00000000fffff984 */ /* 0x000fe20000000800 */
[----:B------:R-:W-:Y:S01]  /*7ca0*/  @!PT LDS RZ, [RZ] ;  /* 0x00000000fffff984 */ /* 0x000fe20000000800 */
[----:B------:R-:W-:Y:S01]  /*7cb0*/  @!PT LDS RZ, [RZ] ;  /* 0x00000000fffff984 */ /* 0x000fe20000000800 */
[----:B------:R-:W-:Y:S01]  /*7cc0*/  @!PT LDS RZ, [RZ] ;  /* 0x00000000fffff984 */ /* 0x000fe20000000800 */
[----:B------:R5:W-:Y:S06]  /*7cd0*/  MEMBAR.ALL.CTA ;  /* 0x0000000000007992 */ /* 0x000bec0000008000 */
[----:B-----5:R-:W5:Y:S01]  /*7ce0*/  FENCE.VIEW.ASYNC.S ;  /* 0x00000000000073c6 */ /* 0x020f620000000000 */
[----:B------:R-:W-:Y:S02]  /*7cf0*/  SEL R0, RZ, 0x1, P1 ;  /* 0x00000001ff007807 */ /* 0x000fe40000800000 */
[----:B------:R-:W-:Y:S02]  /*7d00*/  SEL R160, R160, RZ, P1 ;  /* 0x000000ffa0a07207 */ /* 0x000fe40000800000 */
[----:B------:R-:W-:Y:S01]  /*7d10*/  LOP3.LUT R135, R135, R0, RZ, 0x3c, !PT ;  /* 0x0000000087877212 */ /* 0x000fe200078e3cff */
[----:B-----5:R1:W-:Y:S06]  /*7d20*/  SYNCS.ARRIVE.TRANS64.RED.A1T0 RZ, [R2+URZ], RZ ;  /* 0x000000ff02ff79a7 */ /* 0x0203ec00081004ff */
.L_x_127:
[----:B------:R-:W-:Y:S05]  /*7d30*/  BSYNC B1 ;  /* 0x0000000000017941 */ /* 0x000fea0003800000 */
.L_x_126:
[----:B------:R-:W-:Y:S04]  /*7d40*/  SHF.R.U32.HI R3, RZ, 0x15, R71 ;  /* 0x00000015ff037819 */ /* 0x000fe80000011647 */
[----:B------:R-:W-:Y:S01]  /*7d50*/  LOP3.LUT P1, RZ, R3, 0x3, R168, 0x48, !PT ;  /* 0x0000000303ff7812 */ /* 0x000fe200078248a8 */
[----:B------:R-:W-:Y:S01]  /*7d60*/  @!UPT UIADD3 URZ, UPT, UPT, URZ, URZ, URZ ;  /* 0x000000fffffff290 */ /* 0x000fe2000fffe0ff */
[----:B--2---:R-:W-:Y:S11]  /*7d70*/  @P0 BRA `(.L_x_131) ;  /* 0x0000000000080947 */ /* 0x004ff60003800000 */
[----:B------:R-:W2:Y:S02]  /*7d80*/  SYNCS.PHASECHK.TRANS64.TRYWAIT P0, [R187+URZ+0x240], R4 ;  /* 0x00024004bb0075a7 */ /* 0x000ea400080011ff */
[----:B--2---:R-:W-:Y:S05]  /*7d90*/  @!P0 BRA `(.L_x_132) ;  /* 0x0000003c006c8947 */ /* 0x004fea0003800000 */
.L_x_131:
[----:B------:R-:W-:Y:S04]  /*7da0*/  BSSY.RECONVERGENT B6, `(.L_x_133) ;  /* 0x0000012000067945 */ /* 0x000fe80003800200 */
[----:B------:R-:W-:Y:S05]  /*7db0*/  @!P1 BRA `(.L_x_134) ;  /* 0x0000000000409947 */ /* 0x000fea0003800000 */
[----:B------:R-:W5:Y:S01]  /*7dc0*/  LDCU.64 UR8, c[0x4][0x70] ;  /* 0x01000e00ff0877ac */ /* 0x000f620008000a00 */
[----:B------:R-:W-:Y:S01]  /*7dd0*/  MOV R3, 0x0 ;  /* 0x0000000000037802 */ /* 0x000fe20000000f00 */
[----:B------:R-:W-:Y:S02]  /*7de0*/  HFMA2 R12, -RZ, RZ, 0, 5.9604644775390625e-08 ;  /* 0x00000001ff0c7431 */ /* 0x000fe400000001ff */
[----:B-1----:R-:W-:Y:S02]  /*7df0*/  IMAD.MOV.U32 R8, RZ, RZ, 0x192 ;  /* 0x00000192ff087424 */ /* 0x002fe400078e00ff */
[----:B------:R-:W-:Y:S01]  /*7e00*/  IMAD.MOV.U32 R13, RZ, RZ, RZ ;  /* 0x000000ffff0d7224 */ /* 0x000fe200078e00ff */
[----:B------:R-:W1:Y:S01]  /*7e10*/  LDCU.64 UR6, c[0x4][0x78] ;  /* 0x01000f00ff0677ac */ /* 0x000e620008000a00 */
[----:B------:R-:W3:Y:S01]  /*7e20*/  LDC.64 R2, c[0x4][R3] ;  /* 0x0100000003027b82 */ /* 0x000ee20000000a00 */
[----:B------:R-:W4:Y:S01]  /*7e30*/  LDCU.64 UR4, c[0x4][0x10] ;  /* 0x01000200ff0477ac */ /* 0x000f220008000a00 */
[----:B-----5:R-:W-:Y:S01]  /*7e40*/  MOV R5, UR9 ;  /* 0x0000000900057c02 */ /* 0x020fe20008000f00 */
[----:B--2---:R-:W-:Y:S01]  /*7e50*/  IMAD.U32 R4, RZ, RZ, UR8 ;  /* 0x00000008ff047e24 */ /* 0x004fe2000f8e00ff */
[----:B-1----:R-:W-:Y:S01]  /*7e60*/  MOV R7, UR7 ;  /* 0x0000000700077c02 */ /* 0x002fe20008000f00 */
[----:B------:R-:W-:Y:S01]  /*7e70*/  IMAD.U32 R6, RZ, RZ, UR6 ;  /* 0x00000006ff067e24 */ /* 0x000fe2000f8e00ff */
[----:B----4-:R-:W-:Y:S01]  /*7e80*/  MOV R11, UR5 ;  /* 0x00000005000b7c02 */ /* 0x010fe20008000f00 */
[----:B------:R-:W-:Y:S02]  /*7e90*/  IMAD.U32 R10, RZ, RZ, UR4 ;  /* 0x00000004ff0a7e24 */ /* 0x000fe4000f8e00ff */
[----:B------:R-:W-:Y:S07]  /*7ea0*/  LEPC R20, `(.L_x_134) ;  /* 0x000000001014794e */ /* 0x000fee0000000000 */
[----:B---3--:R-:W-:Y:S05]  /*7eb0*/  CALL.ABS.NOINC R2 ;  /* 0x0000000002007343 */ /* 0x008fea0003c00000 */
.L_x_134:
[----:B------:R-:W-:Y:S05]  /*7ec0*/  BSYNC.RECONVERGENT B6 ;  /* 0x0000000000067941 */ /* 0x000fea0003800200 */
.L_x_133:
[-C--:B---3--:R-:W-:Y:S01]  /*7ed0*/  F2FP.F16.E4M3.UNPACK_B R74, R136.reuse ;  /* 0x00000088ff4a723e */ /* 0x088fe200020006ff */
[----:B------:R-:W-:Y:S05]  /*7ee0*/  WARPSYNC.ALL ;  /* 0x0000000000007948 */ /* 0x000fea0003800000 */
[----:B------:R-:W-:Y:S01]  /*7ef0*/  R2UR UR4, R71 ;  /* 0x00000000470472ca */ /* 0x000fe200000e0000 */
[--C-:B------:R-:W-:Y:S01]  /*7f00*/  HADD2.F32 R72, -RZ, R74.reuse.H0_H0 ;  /* 0x2000004aff487230 */ /* 0x100fe20000004100 */
[----:B------:R-:W-:Y:S01]  /*7f10*/  F2FP.F16.E4M3.UNPACK_B R76, R136.H1 ;  /* 0x00000088ff4c723e */ /* 0x000fe200030006ff */
[----:B------:R-:W-:Y:S01]  /*7f20*/  HADD2.F32 R75, -RZ, R74.H1_H1 ;  /* 0x3000004aff4b7230 */ /* 0x000fe20000004100 */
[-C--:B------:R-:W-:Y:S01]  /*7f30*/  F2FP.F16.E4M3.UNPACK_B R78, R137.reuse ;  /* 0x00000089ff4e723e */ /* 0x080fe200020006ff */
[----:B------:R-:W-:Y:S01]  /*7f40*/  BSSY.RECONVERGENT B0, `(.L_x_135) ;  /* 0x0000120000007945 */ /* 0x000fe20003800200 */
[----:B------:R-:W-:Y:S01]  /*7f50*/  F2FP.F16.E4M3.UNPACK_B R80, R137.H1 ;  /* 0x00000089ff50723e */ /* 0x000fe200030006ff */
[--C-:B------:R-:W-:Y:S01]  /*7f60*/  HADD2.F32 R74, -RZ, R76.reuse.H0_H0 ;  /* 0x2000004cff4a7230 */ /* 0x100fe20000004100 */
[-C--:B------:R-:W-:Y:S01]  /*7f70*/  F2FP.F16.E4M3.UNPACK_B R82, R138.reuse ;  /* 0x0000008aff52723e */ /* 0x080fe200020006ff */
[----:B------:R-:W-:Y:S01]  /*7f80*/  HADD2.F32 R76, -RZ, R76.H1_H1 ;  /* 0x3000004cff4c7230 */ /* 0x000fe20000004100 */
[----:B------:R-:W-:Y:S01]  /*7f90*/  F2FP.F16.E4M3.UNPACK_B R84, R138.H1 ;  /* 0x0000008aff54723e */ /* 0x000fe200030006ff */
[--C-:B------:R-:W-:Y:S01]  /*7fa0*/  HADD2.F32 R77, -RZ, R78.reuse.H0_H0 ;  /* 0x2000004eff4d7230 */ /* 0x100fe20000004100 */
[-C--:B------:R-:W-:Y:S01]  /*7fb0*/  F2FP.F16.E4M3.UNPACK_B R86, R139.reuse ;  /* 0x0000008bff56723e */ /* 0x080fe200020006ff */
[----:B-12---:R-:W1:Y:S01]  /*7fc0*/  LDTM.x64 R4, tmem[UR4] ;  /* 0x00000004000479ee */ /* 0x006e620008340000 */
[----:B------:R-:W-:Y:S01]  /*7fd0*/  F2FP.F16.E4M3.UNPACK_B R88, R139.H1 ;  /* 0x0000008bff58723e */ /* 0x000fe200030006ff */
[----:B------:R-:W-:Y:S01]  /*7fe0*/  HADD2.F32 R78, -RZ, R78.H1_H1 ;  /* 0x3000004eff4e7230 */ /* 0x000fe20000004100 */
[-C--:B------:R-:W-:Y:S01]  /*7ff0*/  F2FP.F16.E4M3.UNPACK_B R90, R140.reuse ;  /* 0x0000008cff5a723e */ /* 0x080fe200020006ff */
[----:B------:R-:W-:Y:S01]  /*8000*/  HADD2.F32 R79, -RZ, R80.H0_H0 ;  /* 0x20000050ff4f7230 */ /* 0x000fe20000004100 */
[----:B------:R-:W-:Y:S01]  /*8010*/  F2FP.F16.E4M3.UNPACK_B R92, R140.H1 ;  /* 0x0000008cff5c723e */ /* 0x000fe200030006ff */
[--C-:B------:R-:W-:Y:S01]  /*8020*/  HADD2.F32 R81, -RZ, R82.reuse.H0_H0 ;  /* 0x20000052ff517230 */ /* 0x100fe20000004100 */
[----:B------:R-:W-:Y:S01]  /*8030*/  ISETP.NE.AND P6, PT, R156, RZ, PT ;  /* 0x000000ff9c00720c */ /* 0x000fe20003fc5270 */
[----:B------:R-:W-:Y:S01]  /*8040*/  HADD2.F32 R82, -RZ, R82.H1_H1 ;  /* 0x30000052ff527230 */ /* 0x000fe20000004100 */
[----:B------:R-:W-:Y:S01]  /*8050*/  SHF.L.U32 R198, R179, 0x4, RZ ;  /* 0x00000004b3c67819 */ /* 0x000fe200000006ff */
[--C-:B------:R-:W-:Y:S01]  /*8060*/  HADD2.F32 R85, -RZ, R86.reuse.H0_H0 ;  /* 0x20000056ff557230 */ /* 0x100fe20000004100 */
[----:B------:R-:W-:Y:S01]  /*8070*/  SHF.L.U32 R204, R178, 0x4, RZ ;  /* 0x00000004b2cc7819 */ /* 0x000fe200000006ff */
[----:B------:R-:W-:Y:S01]  /*8080*/  HADD2.F32 R86, -RZ, R86.H1_H1 ;  /* 0x30000056ff567230 */ /* 0x000fe20000004100 */
[C---:B------:R-:W-:Y:S01]  /*8090*/  IADD3 R192, PT, PT, R181.reuse, R198, RZ ;  /* 0x000000c6b5c07210 */ /* 0x040fe20007ffe0ff */
[--C-:B------:R-:W-:Y:S01]  /*80a0*/  HADD2.F32 R89, -RZ, R90.reuse.H0_H0 ;  /* 0x2000005aff597230 */ /* 0x100fe20000004100 */
[----:B------:R-:W-:Y:S01]  /*80b0*/  IADD3 R193, PT, PT, R181, R204, RZ ;  /* 0x000000ccb5c17210 */ /* 0x000fe20007ffe0ff */
[----:B------:R-:W-:Y:S01]  /*80c0*/  HADD2.F32 R90, -RZ, R90.H1_H1 ;  /* 0x3000005aff5a7230 */ /* 0x000fe20000004100 */
[----:B------:R-:W-:Y:S01]  /*80d0*/  SHF.L.U32 R197, R180, 0x4, RZ ;  /* 0x00000004b4c57819 */ /* 0x000fe200000006ff */
[----:B------:R-:W-:Y:S01]  /*80e0*/  HADD2.F32 R80, -RZ, R80.H1_H1 ;  /* 0x30000050ff507230 */ /* 0x000fe20000004100 */
[----:B------:R-:W-:Y:S01]  /*80f0*/  F2FP.F16.E4M3.UNPACK_B R94, R141 ;  /* 0x0000008dff5e723e */ /* 0x000fe200020006ff */
[--C-:B------:R-:W-:Y:S01]  /*8100*/  HADD2.F32 R83, -RZ, R84.reuse.H0_H0 ;  /* 0x20000054ff537230 */ /* 0x100fe20000004100 */
[----:B------:R-:W-:Y:S01]  /*8110*/  IADD3 R194, PT, PT, R197, R192, RZ ;  /* 0x000000c0c5c27210 */ /* 0x000fe20007ffe0ff */
[----:B------:R-:W-:Y:S01]  /*8120*/  HADD2.F32 R84, -RZ, R84.H1_H1 ;  /* 0x30000054ff547230 */ /* 0x000fe20000004100 */
[----:B------:R-:W-:Y:S01]  /*8130*/  F2FP.F16.E4M3.UNPACK_B R98, R142 ;  /* 0x0000008eff62723e */ /* 0x000fe200020006ff */
[C---:B-1----:R-:W-:Y:S01]  /*8140*/  FMUL R0, R70.reuse, R4 ;  /* 0x0000000446007220 */ /* 0x042fe20000400000 */
[C---:B------:R-:W-:Y:S01]  /*8150*/  FMUL R2, R70.reuse, R5 ;  /* 0x0000000546027220 */ /* 0x040fe20000400000 */
[C---:B------:R-:W-:Y:S01]  /*8160*/  FMUL R4, R70.reuse, R8 ;  /* 0x0000000846047220 */ /* 0x040fe20000400000 */
[C---:B------:R-:W-:Y:S01]  /*8170*/  FMUL R5, R70.reuse, R9 ;  /* 0x0000000946057220 */ /* 0x040fe20000400000 */
[C---:B------:R-:W-:Y:S01]  /*8180*/  FFMA R0, R73.reuse, R72, R0 ;  /* 0x0000004849007223 */ /* 0x040fe20000000000 */
[C---:B------:R-:W-:Y:S01]  /*8190*/  FFMA R2, R73.reuse, R75, R2 ;  /* 0x0000004b49027223 */ /* 0x040fe20000000002 */
[C---:B------:R-:W-:Y:S01]  /*81a0*/  FMUL R8, R70.reuse, R12 ;  /* 0x0000000c46087220 */ /* 0x040fe20000400000 */
[C---:B------:R-:W-:Y:S01]  /*81b0*/  FMUL R9, R70.reuse, R13 ;  /* 0x0000000d46097220 */ /* 0x040fe20000400000 */
[C---:B------:R-:W-:Y:S01]  /*81c0*/  FMUL R12, R70.reuse, R16 ;  /* 0x00000010460c7220 */ /* 0x040fe20000400000 */
[C---:B------:R-:W-:Y:S01]  /*81d0*/  FMUL R13, R70.reuse, R17 ;  /* 0x00000011460d7220 */ /* 0x040fe20000400000 */
[C---:B------:R-:W-:Y:S01]  /*81e0*/  FMUL R16, R70.reuse, R20 ;  /* 0x0000001446107220 */ /* 0x040fe20000400000 */
[C---:B------:R-:W-:Y:S01]  /*81f0*/  FMUL R17, R70.reuse, R21 ;  /* 0x0000001546117220 */ /* 0x040fe20000400000 */
[--C-:B------:R-:W-:Y:S02]  /*8200*/  HADD2.F32 R93, -RZ, R94.reuse.H0_H0 ;  /* 0x2000005eff5d7230 */ /* 0x100fe40000004100 */
[C---:B------:R-:W-:Y:S01]  /*8210*/  FMUL R20, R70.reuse, R24 ;  /* 0x0000001846147220 */ /* 0x040fe20000400000 */
[----:B------:R-:W-:Y:S02]  /*8220*/  HADD2.F32 R94, -RZ, R94.H1_H1 ;  /* 0x3000005eff5e7230 */ /* 0x000fe40000004100 */
[C---:B------:R-:W-:Y:S01]  /*8230*/  FMUL R21, R70.reuse, R25 ;  /* 0x0000001946157220 */ /* 0x040fe20000400000 */
[--C-:B------:R-:W-:Y:S02]  /*8240*/  HADD2.F32 R97, -RZ, R98.reuse.H0_H0 ;  /* 0x20000062ff617230 */ /* 0x100fe40000004100 */
[C---:B------:R-:W-:Y:S01]  /*8250*/  FMUL R24, R70.reuse, R28 ;  /* 0x0000001c46187220 */ /* 0x040fe20000400000 */
[----:B------:R-:W-:Y:S02]  /*8260*/  HADD2.F32 R98, -RZ, R98.H1_H1 ;  /* 0x30000062ff627230 */ /* 0x000fe40000004100 */
[C---:B------:R-:W-:Y:S01]  /*8270*/  FMUL R25, R70.reuse, R29 ;  /* 0x0000001d46197220 */ /* 0x040fe20000400000 */
[C---:B------:R-:W-:Y:S01]  /*8280*/  FMUL R28, R70.reuse, R32 ;  /* 0x00000020461c7220 */ /* 0x040fe20000400000 */
[C---:B------:R-:W-:Y:S01]  /*8290*/  FMUL R29, R70.reuse, R33 ;  /* 0x00000021461d7220 */ /* 0x040fe20000400000 */
[C---:B------:R-:W-:Y:S01]  /*82a0*/  FMUL R32, R70.reuse, R36 ;  /* 0x0000002446207220 */ /* 0x040fe20000400000 */
[----:B------:R-:W-:Y:S01]  /*82b0*/  F2FP.F16.E4M3.UNPACK_B R96, R141.H1 ;  /* 0x0000008dff60723e */ /* 0x000fe200030006ff */
[C---:B------:R-:W-:Y:S01]  /*82c0*/  FMUL R33, R70.reuse, R37 ;  /* 0x0000002546217220 */ /* 0x040fe20000400000 */
[C---:B------:R-:W-:Y:S01]  /*82d0*/  FMUL R36, R70.reuse, R40 ;  /* 0x0000002846247220 */ /* 0x040fe20000400000 */
[----:B------:R-:W-:Y:S01]  /*82e0*/  F2FP.F16.E4M3.UNPACK_B R100, R142.H1 ;  /* 0x0000008eff64723e */ /* 0x000fe200030006ff */
[C---:B------:R-:W-:Y:S01]  /*82f0*/  FMUL R37, R70.reuse, R41 ;  /* 0x0000002946257220 */ /* 0x040fe20000400000 */
[C---:B------:R-:W-:Y:S01]  /*8300*/  FMUL R40, R70.reuse, R44 ;  /* 0x0000002c46287220 */ /* 0x040fe20000400000 */
[----:B------:R-:W-:Y:S01]  /*8310*/  F2FP.F16.E4M3.UNPACK_B R102, R143 ;  /* 0x0000008fff66723e */ /* 0x000fe200020006ff */
[C---:B------:R-:W-:Y:S01]  /*8320*/  FMUL R41, R70.reuse, R45 ;  /* 0x0000002d46297220 */ /* 0x040fe20000400000 */
[C---:B------:R-:W-:Y:S01]  /*8330*/  FMUL R44, R70.reuse, R48 ;  /* 0x00000030462c7220 */ /* 0x040fe20000400000 */
[----:B------:R-:W-:Y:S01]  /*8340*/  F2FP.F16.E4M3.UNPACK_B R104, R143.H1 ;  /* 0x0000008fff68723e */ /* 0x000fe200030006ff */
[C---:B------:R-:W-:Y:S01]  /*8350*/  FMUL R45, R70.reuse, R49 ;  /* 0x00000031462d7220 */ /* 0x040fe20000400000 */
[--C-:B------:R-:W-:Y:S02]  /*8360*/  HADD2.F32 R101, -RZ, R102.reuse.H0_H0 ;  /* 0x20000066ff657230 */ /* 0x100fe40000004100 */
[C---:B------:R-:W-:Y:S01]  /*8370*/  FMUL R48, R70.reuse, R52 ;  /* 0x0000003446307220 */ /* 0x040fe20000400000 */
[----:B----4-:R-:W-:Y:S01]  /*8380*/  F2FP.F16.E4M3.UNPACK_B R106, R144 ;  /* 0x00000090ff6a723e */ /* 0x010fe200020006ff */
[----:B------:R-:W-:Y:S02]  /*8390*/  HADD2.F32 R102, -RZ, R102.H1_H1 ;  /* 0x30000066ff667230 */ /* 0x000fe40000004100 */
[C---:B------:R-:W-:Y:S01]  /*83a0*/  FMUL R49, R70.reuse, R53 ;  /* 0x0000003546317220 */ /* 0x040fe20000400000 */
[C---:B------:R-:W-:Y:S01]  /*83b0*/  FMUL R52, R70.reuse, R56 ;  /* 0x0000003846347220 */ /* 0x040fe20000400000 */
[----:B------:R-:W-:Y:S01]  /*83c0*/  F2FP.F16.E4M3.UNPACK_B R108, R144.H1 ;  /* 0x00000090ff6c723e */ /* 0x000fe200030006ff */
[--C-:B------:R-:W-:Y:S02]  /*83d0*/  HADD2.F32 R105, -RZ, R106.reuse.H0_H0 ;  /* 0x2000006aff697230 */ /* 0x100fe40000004100 */
[C---:B------:R-:W-:Y:S01]  /*83e0*/  FMUL R53, R70.reuse, R57 ;  /* 0x0000003946357220 */ /* 0x040fe20000400000 */
[----:B------:R-:W-:Y:S02]  /*83f0*/  HADD2.F32 R106, -RZ, R106.H1_H1 ;  /* 0x3000006aff6a7230 */ /* 0x000fe40000004100 */
        /* <DEDUP_REMOVED lines=8> */
[----:B------:R-:W-:Y:S01]  /*8480*/  F2FP.F16.E4M3.UNPACK_B R114, R146 ;  /* 0x00000092ff72723e */ /* 0x000fe200020006ff */
[----:B------:R-:W-:Y:S02]  /*8490*/  HADD2.F32 R110, -RZ, R110.H1_H1 ;  /* 0x3000006eff6e7230 */ /* 0x000fe40000004100 */
[C---:B------:R-:W-:Y:S01]  /*84a0*/  FMUL R7, R70.reuse, R7 ;  /* 0x0000000746077220 */ /* 0x040fe20000400000 */
[C---:B------:R-:W-:Y:S01]  /*84b0*/  FFMA R3, R73.reuse, R74, R3 ;  /* 0x0000004a49037223 */ /* 0x040fe20000000003 */
[----:B------:R-:W-:Y:S01]  /*84c0*/  F2FP.F16.E4M3.UNPACK_B R116, R146.H1 ;  /* 0x00000092ff74723e */ /* 0x000fe200030006ff */
[--C-:B------:R-:W-:Y:S02]  /*84d0*/  HADD2.F32 R113, -RZ, R114.reuse.H0_H0 ;  /* 0x20000072ff717230 */ /* 0x100fe40000004100 */
[C---:B------:R-:W-:Y:S01]  /*84e0*/  FFMA R7, R73.reuse, R76, R7 ;  /* 0x0000004c49077223 */ /* 0x040fe20000000007 */
[C---:B------:R-:W-:Y:S01]  /*84f0*/  FFMA R4, R73.reuse, R77, R4 ;  /* 0x0000004d49047223 */ /* 0x040fe20000000004 */
[----:B------:R-:W-:Y:S01]  /*8500*/  F2FP.F16.E4M3.UNPACK_B R118, R147 ;  /* 0x00000093ff76723e */ /* 0x000fe200020006ff */
[----:B------:R-:W-:Y:S01]  /*8510*/  FFMA R5, R73, R78, R5 ;  /* 0x0000004e49057223 */ /* 0x000fe20000000005 */
[----:B------:R-:W-:Y:S01]  /*8520*/  HADD2.F32 R114, -RZ, R114.H1_H1 ;  /* 0x30000072ff727230 */ /* 0x000fe20000004100 */
[----:B------:R-:W-:Y:S01]  /*8530*/  F2FP.SATFINITE.E4M3.F32.PACK_AB_MERGE_C R159, R7, R3, RZ ;  /* 0x00000003079f723e */ /* 0x000fe200048070ff */
[C---:B------:R-:W-:Y:S01]  /*8540*/  FMUL R6, R70.reuse, R10 ;  /* 0x0000000a46067220 */ /* 0x040fe20000400000 */
[--C-:B------:R-:W-:Y:S02]  /*8550*/  HADD2.F32 R117, -RZ, R118.reuse.H0_H0 ;  /* 0x20000076ff757230 */ /* 0x100fe40000004100 */
[----:B------:R-:W-:Y:S01]  /*8560*/  FMUL R11, R70, R11 ;  /* 0x0000000b460b7220 */ /* 0x000fe20000400000 */
[----:B------:R-:W-:Y:S01]  /*8570*/  F2FP.SATFINITE.E4M3.F32.PACK_AB_MERGE_C R156, R2, R0, R159 ;  /* 0x00000000029c723e */ /* 0x000fe2000480709f */
[C---:B------:R-:W-:Y:S01]  /*8580*/  FFMA R6, R73.reuse, R79, R6 ;  /* 0x0000004f49067223 */ /* 0x040fe20000000006 */
[----:B------:R-:W-:Y:S02]  /*8590*/  HADD2.F32 R118, -RZ, R118.H1_H1 ;  /* 0x30000076ff767230 */ /* 0x000fe40000004100 */
[C---:B------:R-:W-:Y:S01]  /*85a0*/  FFMA R11, R73.reuse, R80, R11 ;  /* 0x00000050490b7223 */ /* 0x040fe2000000000b */
[C---:B------:R-:W-:Y:S01]  /*85b0*/  FFMA R8, R73.reuse, R81, R8 ;  /* 0x0000005149087223 */ /* 0x040fe20000000008 */
[----:B------:R-:W-:Y:S01]  /*85c0*/  F2FP.F16.E4M3.UNPACK_B R120, R147.H1 ;  /* 0x00000093ff78723e */ /* 0x000fe200030006ff */
[----:B------:R-:W-:Y:S01]  /*85d0*/  FFMA R9, R73, R82, R9 ;  /* 0x0000005249097223 */ /* 0x000fe20000000009 */
[C---:B------:R-:W-:Y:S01]  /*85e0*/  FMUL R10, R70.reuse, R14 ;  /* 0x0000000e460a7220 */ /* 0x040fe20000400000 */
[----:B------:R-:W-:Y:S01]  /*85f0*/  F2FP.SATFINITE.E4M3.F32.PACK_AB_MERGE_C R157, R11, R6, RZ ;  /* 0x000000060b9d723e */ /* 0x000fe200048070ff */
[C---:B------:R-:W-:Y:S01]  /*8600*/  FMUL R15, R70.reuse, R15 ;  /* 0x0000000f460f7220 */ /* 0x040fe20000400000 */
[--C-:B------:R-:W-:Y:S02]  /*8610*/  HADD2.F32 R87, -RZ, R88.reuse.H0_H0 ;  /* 0x20000058ff577230 */ /* 0x100fe40000004100 */
[----:B------:R-:W-:Y:S01]  /*8620*/  FFMA R10, R73, R83, R10 ;  /* 0x00000053490a7223 */ /* 0x000fe2000000000a */
[----:B------:R-:W-:Y:S01]  /*8630*/  F2FP.SATFINITE.E4M3.F32.PACK_AB_MERGE_C R157, R5, R4, R157 ;  /* 0x00000004059d723e */ /* 0x000fe2000480709d */
        /* <DEDUP_REMOVED lines=8> */
[C---:B------:R-:W-:Y:S01]  /*86c0*/  FMUL R19, R70.reuse, R19 ;  /* 0x0000001346137220 */ /* 0x040fe20000400000 */
[----:B------:R-:W-:Y:S01]  /*86d0*/  F2FP.SATFINITE.E4M3.F32.PACK_AB_MERGE_C R158, R9, R8, R158 ;  /* 0x00000008099e723e */ /* 0x000fe2000480709e */
[C---:B------:R-:W-:Y:S01]  /*86e0*/  FFMA R14, R73.reuse, R87, R14 ;  /* 0x00000057490e7223 */ /* 0x040fe2000000000e */
[----:B------:R-:W-:Y:S02]  /*86f0*/  HADD2.F32 R122, -RZ, R122.H1_H1 ;  /* 0x3000007aff7a7230 */ /* 0x000fe40000004100 */
[C---:B------:R-:W-:Y:S01]  /*8700*/  FFMA R19, R73.reuse, R88, R19 ;  /* 0x0000005849137223 */ /* 0x040fe20000000013 */
[--C-:B------:R-:W-:Y:S02]  /*8710*/  HADD2.F32 R91, -RZ, R92.reuse.H0_H0 ;  /* 0x2000005cff5b7230 */ /* 0x100fe40000004100 */
[C---:B------:R-:W-:Y:S01]  /*8720*/  FFMA R16, R73.reuse, R89, R16 ;  /* 0x0000005949107223 */ /* 0x040fe20000000010 */
[----:B------:R-:W-:Y:S01]  /*8730*/  F2FP.F16.E4M3.UNPACK_B R124, R148.H1 ;  /* 0x00000094ff7c723e */ /* 0x000fe200030006ff */
[----:B------:R-:W-:Y:S01]  /*8740*/  FFMA R17, R73, R90, R17 ;  /* 0x0000005a49117223 */ /* 0x000fe20000000011 */
[----:B------:R-:W-:Y:S01]  /*8750*/  F2FP.SATFINITE.E4M3.F32.PACK_AB_MERGE_C R159, R19, R14, RZ ;  /* 0x0000000e139f723e */ /* 0x000fe200048070ff */
[----:B------:R-:W-:Y:S02]  /*8760*/  HADD2.F32 R92, -RZ, R92.H1_H1 ;  /* 0x3000005cff5c7230 */ /* 0x000fe40000004100 */
[C---:B------:R-:W-:Y:S01]  /*8770*/  FMUL R18, R70.reuse, R22 ;  /* 0x0000001646127220 */ /* 0x040fe20000400000 */
[C---:B------:R-:W-:Y:S01]  /*8780*/  FMUL R23, R70.reuse, R23 ;  /* 0x0000001746177220 */ /* 0x040fe20000400000 */
[----:B------:R-:W-:Y:S01]  /*8790*/  F2FP.SATFINITE.E4M3.F32.PACK_AB_MERGE_C R159, R13, R12, R159 ;  /* 0x0000000c0d9f723e */ /* 0x000fe2000480709f */
[--C-:B------:R-:W-:Y:S02]  /*87a0*/  HADD2.F32 R95, -RZ, R96.reuse.H0_H0 ;  /* 0x20000060ff5f7230 */ /* 0x100fe40000004100 */
[C---:B------:R-:W-:Y:S01]  /*87b0*/  FFMA R18, R73.reuse, R91, R18 ;  /* 0x0000005b49127223 */ /* 0x040fe20000000012 */
[C---:B------:R-:W-:Y:S01]  /*87c0*/  FFMA R23, R73.reuse, R92, R23 ;  /* 0x0000005c49177223 */ /* 0x040fe20000000017 */
[C---:B------:R-:W-:Y:S01]  /*87d0*/  FFMA R20, R73.reuse, R93, R20 ;  /* 0x0000005d49147223 */ /* 0x040fe20000000014 */
[----:B------:R-:W-:Y:S01]  /*87e0*/  F2FP.F16.E4M3.UNPACK_B R126, R149 ;  /* 0x00000095ff7e723e */ /* 0x000fe200020006ff */
[----:B------:R1:W-:Y:S01]  /*87f0*/  STS.128 [R163+UR50+0x4400], R156 ;  /* 0x0044009ca3007988 */ /* 0x0003e20008000c32 */
[----:B------:R-:W-:Y:S01]  /*8800*/  FFMA R21, R73, R94, R21 ;  /* 0x0000005e49157223 */ /* 0x000fe20000000015 */
[----:B------:R-:W-:Y:S01]  /*8810*/  F2FP.SATFINITE.E4M3.F32.PACK_AB_MERGE_C R188, R23, R18, RZ ;  /* 0x0000001217bc723e */ /* 0x000fe200048070ff */
[----:B------:R-:W-:Y:S02]  /*8820*/  HADD2.F32 R96, -RZ, R96.H1_H1 ;  /* 0x30000060ff607230 */ /* 0x000fe40000004100 */
[C---:B------:R-:W-:Y:S01]  /*8830*/  FMUL R22, R70.reuse, R26 ;  /* 0x0000001a46167220 */ /* 0x040fe20000400000 */
[----:B------:R-:W-:Y:S02]  /*8840*/  HADD2.F32 R125, -RZ, R126.H0_H0 ;  /* 0x2000007eff7d7230 */ /* 0x000fe40000004100 */
[C---:B------:R-:W-:Y:S01]  /*8850*/  FMUL R27, R70.reuse, R27 ;  /* 0x0000001b461b7220 */ /* 0x040fe20000400000 */
[----:B------:R-:W-:Y:S02]  /*8860*/  HADD2.F32 R99, -RZ, R100.H0_H0 ;  /* 0x20000064ff637230 */ /* 0x000fe40000004100 */
[C---:B------:R-:W-:Y:S01]  /*8870*/  FFMA R22, R73.reuse, R95, R22 ;  /* 0x0000005f49167223 */ /* 0x040fe20000000016 */
[----:B------:R-:W-:Y:S01]  /*8880*/  F2FP.F16.E4M3.UNPACK_B R128, R149.H1 ;  /* 0x00000095ff80723e */ /* 0x000fe200030006ff */
[C---:B------:R-:W-:Y:S01]  /*8890*/  FFMA R27, R73.reuse, R96, R27 ;  /* 0x00000060491b7223 */ /* 0x040fe2000000001b */
[C---:B------:R-:W-:Y:S01]  /*88a0*/  FFMA R24, R73.reuse, R97, R24 ;  /* 0x0000006149187223 */ /* 0x040fe20000000018 */
[----:B------:R-:W-:Y:S01]  /*88b0*/  F2FP.F16.E4M3.UNPACK_B R130, R150 ;  /* 0x00000096ff82723e */ /* 0x000fe200020006ff */
[----:B------:R-:W-:Y:S01]  /*88c0*/  FFMA R25, R73, R98, R25 ;  /* 0x0000006249197223 */ /* 0x000fe20000000019 */
[----:B------:R-:W-:Y:S01]  /*88d0*/  HADD2.F32 R126, -RZ, R126.H1_H1 ;  /* 0x3000007eff7e7230 */ /* 0x000fe20000004100 */
        /* <DEDUP_REMOVED lines=16> */
[----:B-1----:R-:W-:Y:S01]  /*89e0*/  F2FP.SATFINITE.E4M3.F32.PACK_AB_MERGE_C R156, R17, R16, R188 ;  /* 0x00000010119c723e */ /* 0x002fe200048070bc */
[--C-:B------:R-:W-:Y:S01]  /*89f0*/  HADD2.F32 R133, -RZ, R134.reuse.H0_H0 ;  /* 0x20000086ff857230 */ /* 0x100fe20000004100 */
[----:B------:R-:W-:Y:S01]  /*8a00*/  F2FP.SATFINITE.E4M3.F32.PACK_AB_MERGE_C R157, R21, R20, R189 ;  /* 0x00000014159d723e */ /* 0x000fe200048070bd */
[----:B------:R-:W-:Y:S01]  /*8a10*/  FFMA R30, R73, R103, R30 ;  /* 0x00000067491e7223 */ /* 0x000fe2000000001e */
[----:B------:R-:W-:Y:S01]  /*8a20*/  F2FP.SATFINITE.E4M3.F32.PACK_AB_MERGE_C R158, R25, R24, R190 ;  /* 0x00000018199e723e */ /* 0x000fe200048070be */
[----:B------:R-:W-:Y:S02]  /*8a30*/  HADD2.F32 R134, -RZ, R134.H1_H1 ;  /* 0x30000086ff867230 */ /* 0x000fe40000004100 */
[C---:B------:R-:W-:Y:S01]  /*8a40*/  FMUL R35, R70.reuse, R35 ;  /* 0x0000002346237220 */ /* 0x040fe20000400000 */
[--C-:B------:R-:W-:Y:S02]  /*8a50*/  HADD2.F32 R107, -RZ, R108.reuse.H0_H0 ;  /* 0x2000006cff6b7230 */ /* 0x100fe40000004100 */
[C---:B------:R-:W-:Y:S01]  /*8a60*/  FMUL R34, R70.reuse, R38 ;  /* 0x0000002646227220 */ /* 0x040fe20000400000 */
[----:B------:R-:W-:Y:S02]  /*8a70*/  HADD2.F32 R108, -RZ, R108.H1_H1 ;  /* 0x3000006cff6c7230 */ /* 0x000fe40000004100 */
[C---:B------:R-:W-:Y:S01]  /*8a80*/  FFMA R35, R73.reuse, R104, R35 ;  /* 0x0000006849237223 */ /* 0x040fe20000000023 */
[C---:B------:R-:W-:Y:S01]  /*8a90*/  FFMA R32, R73.reuse, R105, R32 ;  /* 0x0000006949207223 */ /* 0x040fe20000000020 */
[C---:B------:R-:W-:Y:S01]  /*8aa0*/  FFMA R33, R73.reuse, R106, R33 ;  /* 0x0000006a49217223 */ /* 0x040fe20000000021 */
[----:B------:R-:W-:Y:S01]  /*8ab0*/  FFMA R34, R73, R107, R34 ;  /* 0x0000006b49227223 */ /* 0x000fe20000000022 */
[C---:B------:R-:W-:Y:S01]  /*8ac0*/  FMUL R39, R70.reuse, R39 ;  /* 0x0000002746277220 */ /* 0x040fe20000400000 */
[----:B------:R-:W-:Y:S01]  /*8ad0*/  F2FP.F16.E4M3.UNPACK_B R72, R151.H1 ;  /* 0x00000097ff48723e */ /* 0x000fe200030006ff */
[--C-:B------:R-:W-:Y:S01]  /*8ae0*/  HADD2.F32 R111, -RZ, R112.reuse.H0_H0 ;  /* 0x20000070ff6f7230 */ /* 0x100fe20000004100 */
[----:B------:R-:W-:Y:S01]  /*8af0*/  F2FP.SATFINITE.E4M3.F32.PACK_AB_MERGE_C R159, R35, R30, RZ ;  /* 0x0000001e239f723e */ /* 0x000fe200048070ff */
[C---:B------:R-:W-:Y:S01]  /*8b00*/  FFMA R39, R73.reuse, R108, R39 ;  /* 0x0000006c49277223 */ /* 0x040fe20000000027 */
[C---:B------:R-:W-:Y:S01]  /*8b10*/  FFMA R36, R73.reuse, R109, R36 ;  /* 0x0000006d49247223 */ /* 0x040fe20000000024 */
[----:B------:R-:W-:Y:S01]  /*8b20*/  FFMA R37, R73, R110, R37 ;  /* 0x0000006e49257223 */ /* 0x000fe20000000025 */
[----:B------:R-:W-:Y:S01]  /*8b30*/  F2FP.SATFINITE.E4M3.F32.PACK_AB_MERGE_C R159, R29, R28, R159 ;  /* 0x0000001c1d9f723e */ /* 0x000fe2000480709f */
[----:B------:R-:W-:Y:S01]  /*8b40*/  HADD2.F32 R112, -RZ, R112.H1_H1 ;  /* 0x30000070ff707230 */ /* 0x000fe20000004100 */
[----:B------:R-:W-:Y:S01]  /*8b50*/  F2FP.SATFINITE.E4M3.F32.PACK_AB_MERGE_C R188, R39, R34, RZ ;  /* 0x0000002227bc723e */ /* 0x000fe200048070ff */
[C---:B------:R-:W-:Y:S01]  /*8b60*/  FMUL R38, R70.reuse, R42 ;  /* 0x0000002a46267220 */ /* 0x040fe20000400000 */
[C---:B------:R-:W-:Y:S01]  /*8b70*/  FMUL R43, R70.reuse, R43 ;  /* 0x0000002b462b7220 */ /* 0x040fe20000400000 */
[--C-:B------:R-:W-:Y:S01]  /*8b80*/  HADD2.F32 R115, -RZ, R116.reuse.H0_H0 ;  /* 0x20000074ff737230 */ /* 0x100fe20000004100 */
[----:B------:R1:W-:Y:S01]  /*8b90*/  STS.128 [R192+0x4010], R156 ;  /* 0x0040109cc0007388 */ /* 0x0003e20000000c00 */
[----:B------:R-:W-:Y:S01]  /*8ba0*/  F2FP.SATFINITE.E4M3.F32.PACK_AB_MERGE_C R188, R33, R32, R188 ;  /* 0x0000002021bc723e */ /* 0x000fe200048070bc */
[C---:B------:R-:W-:Y:S01]  /*8bb0*/  FFMA R38, R73.reuse, R111, R38 ;  /* 0x0000006f49267223 */ /* 0x040fe20000000026 */
[C---:B------:R-:W-:Y:S01]  /*8bc0*/  FFMA R43, R73.reuse, R112, R43 ;  /* 0x00000070492b7223 */ /* 0x040fe2000000002b */
[C---:B------:R-:W-:Y:S01]  /*8bd0*/  FFMA R40, R73.reuse, R113, R40 ;  /* 0x0000007149287223 */ /* 0x040fe20000000028 */
[----:B------:R-:W-:Y:S01]  /*8be0*/  FFMA R41, R73, R114, R41 ;  /* 0x0000007249297223 */ /* 0x000fe20000000029 */
[----:B------:R-:W-:Y:S02]  /*8bf0*/  HADD2.F32 R116, -RZ, R116.H1_H1 ;  /* 0x30000074ff747230 */ /* 0x000fe40000004100 */
[C---:B------:R-:W-:Y:S01]  /*8c00*/  FMUL R42, R70.reuse, R46 ;  /* 0x0000002e462a7220 */ /* 0x040fe20000400000 */
[----:B------:R-:W-:Y:S01]  /*8c10*/  F2FP.SATFINITE.E4M3.F32.PACK_AB_MERGE_C R189, R43, R38, RZ ;  /* 0x000000262bbd723e */ /* 0x000fe200048070ff */
[----:B------:R-:W-:Y:S01]  /*8c20*/  FMUL R47, R70, R47 ;  /* 0x0000002f462f7220 */ /* 0x000fe20000400000 */
[--C-:B------:R-:W-:Y:S02]  /*8c30*/  HADD2.F32 R119, -RZ, R120.reuse.H0_H0 ;  /* 0x20000078ff777230 */ /* 0x100fe40000004100 */
[----:B------:R-:W-:Y:S01]  /*8c40*/  FFMA R42, R73, R115, R42 ;  /* 0x00000073492a7223 */ /* 0x000fe2000000002a */
[----:B------:R-:W-:Y:S01]  /*8c50*/  F2FP.SATFINITE.E4M3.F32.PACK_AB_MERGE_C R189, R37, R36, R189 ;  /* 0x0000002425bd723e */ /* 0x000fe200048070bd */
[C---:B------:R-:W-:Y:S01]  /*8c60*/  FFMA R47, R73.reuse, R116, R47 ;  /* 0x00000074492f7223 */ /* 0x040fe2000000002f */
[C---:B------:R-:W-:Y:S01]  /*8c70*/  FFMA R44, R73.reuse, R117, R44 ;  /* 0x00000075492c7223 */ /* 0x040fe2000000002c */
[----:B------:R-:W-:Y:S01]  /*8c80*/  ISETP.NE.AND P0, PT, R166, RZ, PT ;  /* 0x000000ffa600720c */ /* 0x000fe20003f05270 */
[----:B------:R-:W-:Y:S01]  /*8c90*/  FFMA R45, R73, R118, R45 ;  /* 0x00000076492d7223 */ /* 0x000fe2000000002d */
[----:B------:R-:W-:Y:S01]  /*8ca0*/  HADD2.F32 R120, -RZ, R120.H1_H1 ;  /* 0x30000078ff787230 */ /* 0x000fe20000004100 */
[----:B------:R-:W-:Y:S01]  /*8cb0*/  F2FP.SATFINITE.E4M3.F32.PACK_AB_MERGE_C R190, R47, R42, RZ ;  /* 0x0000002a2fbe723e */ /* 0x000fe200048070ff */
[C---:B------:R-:W-:Y:S01]  /*8cc0*/  FMUL R46, R70.reuse, R50 ;  /* 0x00000032462e7220 */ /* 0x040fe20000400000 */
[C---:B------:R-:W-:Y:S01]  /*8cd0*/  FMUL R51, R70.reuse, R51 ;  /* 0x0000003346337220 */ /* 0x040fe20000400000 */
[--C-:B------:R-:W-:Y:S02]  /*8ce0*/  HADD2.F32 R123, -RZ, R124.reuse.H0_H0 ;  /* 0x2000007cff7b7230 */ /* 0x100fe40000004100 */
[C---:B------:R-:W-:Y:S01]  /*8cf0*/  FMUL R50, R70.reuse, R54 ;  /* 0x0000003646327220 */ /* 0x040fe20000400000 */
[C---:B------:R-:W-:Y:S01]  /*8d00*/  FFMA R46, R73.reuse, R119, R46 ;  /* 0x00000077492e7223 */ /* 0x040fe2000000002e */
[----:B------:R-:W-:Y:S02]  /*8d10*/  HADD2.F32 R124, -RZ, R124.H1_H1 ;  /* 0x3000007cff7c7230 */ /* 0x000fe40000004100 */
[C---:B------:R-:W-:Y:S01]  /*8d20*/  FFMA R51, R73.reuse, R120, R51 ;  /* 0x0000007849337223 */ /* 0x040fe20000000033 */
[C---:B------:R-:W-:Y:S01]  /*8d30*/  FMUL R55, R70.reuse, R55 ;  /* 0x0000003746377220 */ /* 0x040fe20000400000 */
[C---:B------:R-:W-:Y:S01]  /*8d40*/  FFMA R48, R73.reuse, R121, R48 ;  /* 0x0000007949307223 */ /* 0x040fe20000000030 */
[C---:B------:R-:W-:Y:S01]  /*8d50*/  FFMA R49, R73.reuse, R122, R49 ;  /* 0x0000007a49317223 */ /* 0x040fe20000000031 */
[--C-:B------:R-:W-:Y:S02]  /*8d60*/  HADD2.F32 R127, -RZ, R128.reuse.H0_H0 ;  /* 0x20000080ff7f7230 */ /* 0x100fe40000004100 */
[C---:B------:R-:W-:Y:S01]  /*8d70*/  FFMA R50, R73.reuse, R123, R50 ;  /* 0x0000007b49327223 */ /* 0x040fe20000000032 */
[----:B------:R-:W-:Y:S02]  /*8d80*/  HADD2.F32 R128, -RZ, R128.H1_H1 ;  /* 0x30000080ff807230 */ /* 0x000fe40000004100 */
[C---:B------:R-:W-:Y:S01]  /*8d90*/  FMUL R54, R70.reuse, R58 ;  /* 0x0000003a46367220 */ /* 0x040fe20000400000 */
        /* <DEDUP_REMOVED lines=16> */
[----:B------:R-:W-:Y:S01]  /*8ea0*/  FFMA R63, R73, R132, R63 ;  /* 0x00000084493f7223 */ /* 0x000fe2000000003f */
[----:B------:R-:W-:Y:S01]  /*8eb0*/  FMUL R67, R70, R67 ;  /* 0x0000004346437220 */ /* 0x000fe20000400000 */
[----:B------:R-:W-:Y:S01]  /*8ec0*/  F2FP.SATFINITE.E4M3.F32.PACK_AB_MERGE_C R191, R51, R46, RZ ;  /* 0x0000002e33bf723e */ /* 0x000fe200048070ff */
[C---:B------:R-:W-:Y:S01]  /*8ed0*/  FFMA R60, R73.reuse, R133, R60 ;  /* 0x00000085493c7223 */ /* 0x040fe2000000003c */
[C---:B------:R-:W-:Y:S01]  /*8ee0*/  FFMA R61, R73.reuse, R134, R61 ;  /* 0x00000086493d7223 */ /* 0x040fe2000000003d */
[C---:B------:R-:W-:Y:S01]  /*8ef0*/  FFMA R62, R73.reuse, R75, R62 ;  /* 0x0000004b493e7223 */ /* 0x040fe2000000003e */
[----:B------:R-:W-:Y:S01]  /*8f00*/  FFMA R67, R73, R72, R67 ;  /* 0x0000004849437223 */ /* 0x000fe20000000043 */
[----:B------:R-:W-:Y:S02]  /*8f10*/  F2FP.SATFINITE.E4M3.F32.PACK_AB_MERGE_C R190, R41, R40, R190 ;  /* 0x0000002829be723e */ /* 0x000fe400048070be */
[----:B------:R-:W-:Y:S02]  /*8f20*/  F2FP.SATFINITE.E4M3.F32.PACK_AB_MERGE_C R191, R45, R44, R191 ;  /* 0x0000002c2dbf723e */ /* 0x000fe400048070bf */
[----:B------:R-:W-:Y:S02]  /*8f30*/  F2FP.SATFINITE.E4M3.F32.PACK_AB_MERGE_C R200, R55, R50, RZ ;  /* 0x0000003237c8723e */ /* 0x000fe400048070ff */
[----:B------:R-:W-:Y:S01]  /*8f40*/  F2FP.SATFINITE.E4M3.F32.PACK_AB_MERGE_C R201, R59, R54, RZ ;  /* 0x000000363bc9723e */ /* 0x000fe200048070ff */
[----:B------:R1:W-:Y:S01]  /*8f50*/  STS.128 [R193+0x4020], R188 ;  /* 0x004020bcc1007388 */ /* 0x0003e20000000c00 */
[----:B------:R-:W-:Y:S02]  /*8f60*/  F2FP.SATFINITE.E4M3.F32.PACK_AB_MERGE_C R202, R63, R58, RZ ;  /* 0x0000003a3fca723e */ /* 0x000fe400048070ff */
[----:B------:R-:W-:Y:S02]  /*8f70*/  F2FP.SATFINITE.E4M3.F32.PACK_AB_MERGE_C R203, R67, R62, RZ ;  /* 0x0000003e43cb723e */ /* 0x000fe400048070ff */
[----:B------:R-:W-:Y:S02]  /*8f80*/  F2FP.SATFINITE.E4M3.F32.PACK_AB_MERGE_C R200, R49, R48, R200 ;  /* 0x0000003031c8723e */ /* 0x000fe400048070c8 */
[----:B------:R-:W-:Y:S02]  /*8f90*/  F2FP.SATFINITE.E4M3.F32.PACK_AB_MERGE_C R201, R53, R52, R201 ;  /* 0x0000003435c9723e */ /* 0x000fe400048070c9 */
[----:B------:R-:W-:Y:S02]  /*8fa0*/  F2FP.SATFINITE.E4M3.F32.PACK_AB_MERGE_C R202, R57, R56, R202 ;  /* 0x0000003839ca723e */ /* 0x000fe400048070ca */
[----:B------:R-:W-:Y:S02]  /*8fb0*/  F2FP.SATFINITE.E4M3.F32.PACK_AB_MERGE_C R203, R61, R60, R203 ;  /* 0x0000003c3dcb723e */ /* 0x000fe400048070cb */
[----:B------:R-:W-:Y:S02]  /*8fc0*/  LEA R199, R160, UR50, 0x3 ;  /* 0x00000032a0c77c11 */ /* 0x000fe4000f8e18ff */
[----:B------:R-:W-:Y:S01]  /*8fd0*/  @P6 SHF.L.U32 R206, R135, 0x1f, RZ ;  /* 0x0000001f87ce6819 */ /* 0x000fe200000006ff */
[----:B------:R1:W-:Y:S01]  /*8fe0*/  STS.128 [R194+0x4010], R200 ;  /* 0x004010c8c2007388 */ /* 0x0003e20000000c00 */
[----:B------:R-:W-:Y:S01]  /*8ff0*/  @!PT LDS RZ, [RZ] ;  /* 0x00000000fffff984 */ /* 0x000fe20000000800 */
[----:B------:R-:W-:Y:S01]  /*9000*/  @!PT LDS RZ, [RZ] ;  /* 0x00000000fffff984 */ /* 0x000fe20000000800 */
[----:B------:R-:W-:Y:S01]  /*9010*/  @!PT LDS RZ, [RZ] ;  /* 0x00000000fffff984 */ /* 0x000fe20000000800 */
[----:B------:R-:W-:Y:S01]  /*9020*/  @!PT LDS RZ, [RZ] ;  /* 0x00000000fffff984 */ /* 0x000fe20000000800 */
[----:B------:R2:W-:Y:S07]  /*9030*/  MEMBAR.ALL.CTA ;  /* 0x0000000000007992 */ /* 0x0005ee0000008000 */
[----:B--2---:R-:W2:Y:S02]  /*9040*/  FENCE.VIEW.ASYNC.S ;  /* 0x00000000000073c6 */ /* 0x004ea40000000000 */
[----:B--2---:R-:W-:Y:S06]  /*9050*/  BAR.SYNC.DEFER_BLOCKING 0x1, 0x80 ;  /* 0x0042000000007b1d */ /* 0x004fec0000010000 */
[----:B------:R-:W-:Y:S05]  /*9060*/  @P0 BRA `(.L_x_136) ;  /* 0x0000000000340947 */ /* 0x000fea0003800000 */
[----:B------:R-:W2:Y:S01]  /*9070*/  LDCU.64 UR6, c[0x0][0x348] ;  /* 0x00006900ff0677ac */ /* 0x000ea20008000a00 */
[----:B------:R-:W-:Y:S02]  /*9080*/  R2UR UR42, R186 ;  /* 0x00000000ba2a72ca */ /* 0x000fe400000e0000 */
[----:B------:R-:W-:Y:S01]  /*9090*/  R2UR UR43, R185 ;  /* 0x00000000b92b72ca */ /* 0x000fe200000e0000 */
[----:B------:R-:W-:Y:S01]  /*90a0*/  UIADD3 UR4, UPT, UPT, UR50, 0x4400, URZ ;  /* 0x0000440032047890 */ /* 0x000fe2000fffe0ff */
[----:B------:R-:W-:Y:S02]  /*90b0*/  R2UR UR44, R183 ;  /* 0x00000000b72c72ca */ /* 0x000fe400000e0000 */
[----:B------:R-:W-:Y:S03]  /*90c0*/  R2UR UR45, R184 ;  /* 0x00000000b82d72ca */ /* 0x000fe600000e0000 */
[----:B------:R-:W-:Y:S05]  /*90d0*/  IMAD.U32 R182, RZ, RZ, UR4 ;  /* 0x00000004ffb67e24 */ /* 0x000fea000f8e00ff */
[----:B------:R-:W-:Y:S01]  /*90e0*/  R2UR UR40, R182 ;  /* 0x00000000b62872ca */ /* 0x000fe200000e0000 */
[----:B--2---:R-:W-:Y:S04]  /*90f0*/  UIADD3 UR4, UP0, UPT, UR6, 0x780, URZ ;  /* 0x0000078006047890 */ /* 0x004fe8000ff1e0ff */
[----:B------:R-:W-:Y:S09]  /*9100*/  UIADD3.X UR5, UPT, UPT, URZ, UR7, URZ, UP0, !UPT ;  /* 0x00000007ff057290 */ /* 0x000ff200087fe4ff */
[----:B------:R2:W-:Y:S01]  /*9110*/  UTMASTG.5D.IM2COL [UR40], [UR4] ;  /* 0x00000028040073b5 */ /* 0x0005e20008060000 */
[----:B------:R0:W-:Y:S01]  /*9120*/  UTMACMDFLUSH ;  /* 0x00000000000079b7 */ /* 0x0001e20000000000 */
[----:B--2---:R-:W-:Y:S04]  /*9130*/  DEPBAR.LE SB0, 0x1 ;  /* 0x000080400000791a */ /* 0x004fe80000000000 */
.L_x_136:
[----:B------:R-:W-:Y:S05]  /*9140*/  BSYNC.RECONVERGENT B0 ;  /* 0x0000000000007941 */ /* 0x000fea0003800200 */
.L_x_135:
[----:B------:R-:W-:Y:S06]  /*9150*/  BAR.SYNC.DEFER_BLOCKING 0x1, 0x80 ;  /* 0x0042000000007b1d */ /* 0x000fec0000010000 */
[----:B------:R-:W2:Y:S01]  /*9160*/  @P6 SYNCS.PHASECHK.TRANS64.TRYWAIT P0, [R199+URZ+0x200], R206 ;  /* 0x000200cec70065a7 */ /* 0x000ea200080011ff */
[----:B------:R-:W-:Y:S01]  /*9170*/  BSSY B1, `(.L_x_137) ;  /* 0x0000023000017945 */ /* 0x000fe20003800000 */
[----:B--2---:R-:W-:Y:S03]  /*9180*/  @P6 SEL R195, RZ, 0x1, !P0 ;  /* 0x00000001ffc36807 */ /* 0x004fe60004000000 */
[----:B------:R-:W-:Y:S05]  /*9190*/  @!P6 BRA `(.L_x_138) ;  /* 0x000000000080e947 */ /* 0x000fea0003800000 */
[----:B------:R-:W-:Y:S01]  /*91a0*/  ISETP.NE.AND P1, PT, R196, RZ, PT ;  /* 0x000000ffc400720c */ /* 0x000fe20003f25270 */
[----:B------:R-:W2:Y:S01]  /*91b0*/  S2R R0, SR_CgaCtaId ;  /* 0x0000000000007919 */ /* 0x000ea20000008800 */
[----:B------:R-:W-:Y:S01]  /*91c0*/  ISETP.NE.AND P0, PT, R195, RZ, PT ;  /* 0x000000ffc300720c */ /* 0x000fe20003f05270 */
[----:B------:R-:W-:Y:S10]  /*91d0*/  BSSY B0, `(.L_x_139) ;  /* 0x0000009000007945 */ /* 0x000ff40003800000 */
[----:B------:R-:W-:Y:S04]  /*91e0*/  @P1 IMAD R3, R160, 0x2000, R181 ;  /* 0x00002000a0031824 */ /* 0x000fe800078e02b5 */
[C---:B------:R-:W-:Y:S01]  /*91f0*/  @P1 IMAD.IADD R198, R3.reuse, 0x1, R198 ;  /* 0x0000000103c61824 */ /* 0x040fe200078e02c6 */
[----:B------:R-:W-:Y:S03]  /*9200*/  @P1 IADD3 R204, PT, PT, R3, R204, RZ ;  /* 0x000000cc03cc1210 */ /* 0x000fe60007ffe0ff */
[----:B------:R-:W-:Y:S01]  /*9210*/  @P1 IMAD.IADD R197, R197, 0x1, R198 ;  /* 0x00000001c5c51824 */ /* 0x000fe200078e02c6 */
[----:B------:R-:W-:Y:S06]  /*9220*/  @P0 BRA `(.L_x_140) ;  /* 0x00000000000c0947 */ /* 0x000fec0003800000 */
[----:B------:R-:W-:Y:S04]  /*9230*/  SHF.L.U32 R2, R135, 0x1f, RZ ;  /* 0x0000001f87027819 */ /* 0x000fe800000006ff */
[----:B------:R-:W3:Y:S02]  /*9240*/  SYNCS.PHASECHK.TRANS64.TRYWAIT P0, [R199+URZ+0x200], R2 ;  /* 0x00020002c70075a7 */ /* 0x000ee400080011ff */
[----:B---3--:R-:W-:Y:S05]  /*9250*/  @!P0 BRA `(.L_x_141) ;  /* 0x0000002800508947 */ /* 0x008fea0003800000 */
.L_x_140:
[----:B------:R-:W-:Y:S05]  /*9260*/  BSYNC B0 ;  /* 0x0000000000007941 */ /* 0x000fea0003800000 */
.L_x_139:
[----:B------:R-:W-:Y:S01]  /*9270*/  ISETP.NE.AND P0, PT, R196, RZ, PT ;  /* 0x000000ffc400720c */ /* 0x000fe20003f05270 */
[----:B---3--:R-:W-:Y:S02]  /*9280*/  VIADD R199, R199, 0x210 ;  /* 0x00000210c7c77836 */ /* 0x008fe40000000000 */
[----:B------:R-:W-:Y:S03]  /*9290*/  VIADD R160, R160, 0x1 ;  /* 0x00000001a0a07836 */ /* 0x000fe60000000000 */
[----:B--2---:R-:W-:Y:S07]  /*92a0*/  PRMT R0, R0, 0x654, R199 ;  /* 0x0000065400007816 */ /* 0x004fee00000000c7 */
        /* <DEDUP_REMOVED lines=11> */
[----:B------:R-:W-:Y:S01]  /*9360*/  SEL R160, R160, RZ, P0 ;  /* 0x000000ffa0a07207 */ /* 0x000fe20000000000 */
[----:B-----5:R5:W-:Y:S02]  /*9370*/  SYNCS.ARRIVE.TRANS64.RED.A1T0 RZ, [R0+URZ], RZ ;  /* 0x000000ff00ff79a7 */ /* 0x020be400081004ff */
[----:B-----5:R-:W-:Y:S04]  /*9380*/  SEL R0, RZ, 0x1, P0 ;  /* 0x00000001ff007807 */ /* 0x020fe80000000000 */
[----:B--234-:R-:W-:Y:S02]  /*9390*/  LOP3.LUT R135, R135, R0, RZ, 0x3c, !PT ;  /* 0x0000000087877212 */ /* 0x01cfe400078e3cff */
.L_x_138:
[----:B------:R-:W-:Y:S05]  /*93a0*/  BSYNC B1 ;  /* 0x0000000000017941 */ /* 0x000fea0003800000 */
.L_x_137:
[----:B------:R-:W-:Y:S05]  /*93b0*/  VIADD R3, R71, 0x40 ;  /* 0x0000004047037836 */ /* 0x000fea0000000000 */
[----:B------:R-:W-:Y:S04]  /*93c0*/  SHF.R.U32.HI R3, RZ, 0x15, R3 ;  /* 0x00000015ff037819 */ /* 0x000fe80000011603 */
[----:B------:R-:W-:Y:S11]  /*93d0*/  LOP3.LUT P0, RZ, R3, 0x3, R168, 0x48, !PT ;  /* 0x0000000303ff7812 */ /* 0x000ff600078048a8 */
[----:B------:R-:W-:Y:S02]  /*93e0*/  @!UPT UIADD3 URZ, UPT, UPT, URZ, URZ, URZ ;  /* 0x000000fffffff290 */ /* 0x000fe4000fffe0ff */
[----:B------:R-:W-:Y:S05]  /*93f0*/  @!P0 BRA `(.L_x_142) ;  /* 0x0000000000408947 */ /* 0x000fea0003800000 */
[----:B------:R-:W2:Y:S01]  /*9400*/  LDCU.64 UR8, c[0x4][0x70] ;  /* 0x01000e00ff0877ac */ /* 0x000ea20008000a00 */
[----:B------:R-:W-:Y:S01]  /*9410*/  MOV R3, 0x0 ;  /* 0x0000000000037802 */ /* 0x000fe20000000f00 */
[----:B------:R-:W-:Y:S02]  /*9420*/  HFMA2 R12, -RZ, RZ, 0, 5.9604644775390625e-08 ;  /* 0x00000001ff0c7431 */ /* 0x000fe400000001ff */
[----:B------:R-:W-:Y:S02]  /*9430*/  IMAD.MOV.U32 R8, RZ, RZ, 0x192 ;  /* 0x00000192ff087424 */ /* 0x000fe400078e00ff */
[----:B------:R-:W-:Y:S01]  /*9440*/  IMAD.MOV.U32 R13, RZ, RZ, RZ ;  /* 0x000000ffff0d7224 */ /* 0x000fe200078e00ff */
[----:B------:R-:W3:Y:S01]  /*9450*/  LDCU.64 UR6, c[0x4][0x78] ;  /* 0x01000f00ff0677ac */ /* 0x000ee20008000a00 */
[----:B------:R-:W4:Y:S01]  /*9460*/  LDC.64 R2, c[0x4][R3] ;  /* 0x0100000003027b82 */ /* 0x000f220000000a00 */
[----:B------:R-:W5:Y:S01]  /*9470*/  LDCU.64 UR4, c[0x4][0x10] ;  /* 0x01000200ff0477ac */ /* 0x000f620008000a00 */
[----:B--2---:R-:W-:Y:S01]  /*9480*/  MOV R5, UR9 ;  /* 0x0000000900057c02 */ /* 0x004fe20008000f00 */
[----:B------:R-:W-:Y:S01]  /*9490*/  IMAD.U32 R4, RZ, RZ, UR8 ;  /* 0x00000008ff047e24 */ /* 0x000fe2000f8e00ff */
[----:B---3--:R-:W-:Y:S01]  /*94a0*/  MOV R7, UR7 ;  /* 0x0000000700077c02 */ /* 0x008fe20008000f00 */
[----:B------:R-:W-:Y:S01]  /*94b0*/  IMAD.U32 R6, RZ, RZ, UR6 ;  /* 0x00000006ff067e24 */ /* 0x000fe2000f8e00ff */
[----:B-----5:R-:W-:Y:S01]  /*94c0*/  MOV R11, UR5 ;  /* 0x00000005000b7c02 */ /* 0x020fe20008000f00 */
[----:B------:R-:W-:Y:S02]  /*94d0*/  IMAD.U32 R10, RZ, RZ, UR4 ;  /* 0x00000004ff0a7e24 */ /* 0x000fe4000f8e00ff */
[----:B------:R-:W-:Y:S07]  /*94e0*/  LEPC R20, `(.L_x_142) ;  /* 0x000000001014794e */ /* 0x000fee0000000000 */
[----:B-1--4-:R-:W-:Y:S05]  /*94f0*/  CALL.ABS.NOINC R2 ;  /* 0x0000000002007343 */ /* 0x012fea0003c00000 */
.L_x_142:
[----:B------:R-:W-:Y:S01]  /*9500*/  ISETP.NE.AND P0, PT, R166, RZ, PT ;  /* 0x000000ffa600720c */ /* 0x000fe20003f05270 */
[----:B------:R-:W-:Y:S05]  /*9510*/  WARPSYNC.ALL ;  /* 0x0000000000007948 */ /* 0x000fea0003800000 */
[----:B------:R-:W-:Y:S01]  /*9520*/  R2UR UR4, R71 ;  /* 0x00000000470472ca */ /* 0x000fe200000e0000 */
[----:B------:R-:W-:Y:S01]  /*9530*/  BSSY.RECONVERGENT B0, `(.L_x_143) ;  /* 0x000011f000007945 */ /* 0x000fe20003800200 */
[----:B------:R-:W-:Y:S02]  /*9540*/  F2FP.F16.E4M3.UNPACK_B R11, R137 ;  /* 0x00000089ff0b723e */ /* 0x000fe400020006ff */
[----:B------:R-:W-:Y:S02]  /*9550*/  F2FP.F16.E4M3.UNPACK_B R10, R138 ;  /* 0x0000008aff0a723e */ /* 0x000fe400020006ff */
[----:B------:R-:W-:Y:S01]  /*9560*/  F2FP.F16.E4M3.UNPACK_B R9, R139 ;  /* 0x0000008bff09723e */ /* 0x000fe200020006ff */
[--C-:B------:R-:W-:Y:S01]  /*9570*/  HADD2.F32 R74, -RZ, R11.reuse.H0_H0 ;  /* 0x2000000bff4a7230 */ /* 0x100fe20000004100 */
[----:B------:R-:W-:Y:S01]  /*9580*/  F2FP.F16.E4M3.UNPACK_B R8, R140 ;  /* 0x0000008cff08723e */ /* 0x000fe200020006ff */
[----:B------:R-:W-:Y:S01]  /*9590*/  HADD2.F32 R76, -RZ, R11.H1_H1 ;  /* 0x3000000bff4c7230 */ /* 0x000fe20000004100 */
[----:B------:R-:W-:Y:S01]  /*95a0*/  F2FP.F16.E4M3.UNPACK_B R7, R141 ;  /* 0x0000008dff07723e */ /* 0x000fe200020006ff */
[--C-:B------:R-:W-:Y:S01]  /*95b0*/  HADD2.F32 R77, -RZ, R10.reuse.H0_H0 ;  /* 0x2000000aff4d7230 */ /* 0x100fe20000004100 */
[----:B------:R-:W-:Y:S01]  /*95c0*/  F2FP.F16.E4M3.UNPACK_B R6, R142 ;  /* 0x0000008eff06723e */ /* 0x000fe200020006ff */
[----:B------:R-:W-:Y:S01]  /*95d0*/  HADD2.F32 R80, -RZ, R10.H1_H1 ;  /* 0x3000000aff507230 */ /* 0x000fe20000004100 */
[----:B------:R-:W-:Y:S01]  /*95e0*/  F2FP.F16.E4M3.UNPACK_B R5, R143 ;  /* 0x0000008fff05723e */ /* 0x000fe200020006ff */
[--C-:B------:R-:W-:Y:S01]  /*95f0*/  HADD2.F32 R81, -RZ, R9.reuse.H0_H0 ;  /* 0x20000009ff517230 */ /* 0x100fe20000004100 */
[----:B-1----:R-:W-:Y:S01]  /*9600*/  F2FP.F16.E4M3.UNPACK_B R4, R144 ;  /* 0x00000090ff04723e */ /* 0x002fe200020006ff */
[----:B------:R-:W-:Y:S01]  /*9610*/  HADD2.F32 R83, -RZ, R9.H1_H1 ;  /* 0x30000009ff537230 */ /* 0x000fe20000004100 */
[-C--:B------:R-:W-:Y:S01]  /*9620*/  F2FP.F16.E4M3.UNPACK_B R2, R136.reuse ;  /* 0x00000088ff02723e */ /* 0x080fe200020006ff */
[--C-:B------:R-:W-:Y:S01]  /*9630*/  HADD2.F32 R86, -RZ, R8.reuse.H0_H0 ;  /* 0x20000008ff567230 */ /* 0x100fe20000004100 */
[----:B------:R-:W-:Y:S01]  /*9640*/  F2FP.F16.E4M3.UNPACK_B R136, R136.H1 ;  /* 0x00000088ff88723e */ /* 0x000fe200030006ff */
[----:B------:R-:W-:Y:S01]  /*9650*/  HADD2.F32 R87, -RZ, R8.H1_H1 ;  /* 0x30000008ff577230 */ /* 0x000fe20000004100 */
[----:B------:R-:W-:Y:S01]  /*9660*/  F2FP.F16.E4M3.UNPACK_B R137, R137.H1 ;  /* 0x00000089ff89723e */ /* 0x000fe200030006ff */
[--C-:B------:R-:W-:Y:S01]  /*9670*/  HADD2.F32 R90, -RZ, R7.reuse.H0_H0 ;  /* 0x20000007ff5a7230 */ /* 0x100fe20000004100 */
[----:B------:R-:W-:Y:S01]  /*9680*/  F2FP.F16.E4M3.UNPACK_B R138, R138.H1 ;  /* 0x0000008aff8a723e */ /* 0x000fe200030006ff */
[----:B------:R-:W-:Y:S01]  /*9690*/  HADD2.F32 R91, -RZ, R7.H1_H1 ;  /* 0x30000007ff5b7230 */ /* 0x000fe20000004100 */
[----:B------:R-:W-:Y:S01]  /*96a0*/  F2FP.F16.E4M3.UNPACK_B R139, R139.H1 ;  /* 0x0000008bff8b723e */ /* 0x000fe200030006ff */
[--C-:B------:R-:W-:Y:S01]  /*96b0*/  HADD2.F32 R94, -RZ, R6.reuse.H0_H0 ;  /* 0x20000006ff5e7230 */ /* 0x100fe20000004100 */
[----:B------:R-:W-:Y:S01]  /*96c0*/  IADD3 R187, PT, PT, R187, 0x250, RZ ;  /* 0x00000250bbbb7810 */ /* 0x000fe20007ffe0ff */
[----:B------:R-:W-:Y:S01]  /*96d0*/  HADD2.F32 R95, -RZ, R6.H1_H1 ;  /* 0x30000006ff5f7230 */ /* 0x000fe20000004100 */
[----:B------:R-:W-:Y:S01]  /*96e0*/  F2FP.F16.E4M3.UNPACK_B R107, R145 ;  /* 0x00000091ff6b723e */ /* 0x000fe200020006ff */
[--C-:B------:R-:W-:Y:S01]  /*96f0*/  HADD2.F32 R98, -RZ, R5.reuse.H0_H0 ;  /* 0x20000005ff627230 */ /* 0x100fe20000004100 */
[----:B------:R-:W-:Y:S01]  /*9700*/  LOP3.LUT R187, R187, 0xfefffff8, RZ, 0xc0, !PT ;  /* 0xfefffff8bbbb7812 */ /* 0x000fe200078ec0ff */
[----:B------:R-:W-:Y:S01]  /*9710*/  HADD2.F32 R99, -RZ, R5.H1_H1 ;  /* 0x30000005ff637230 */ /* 0x000fe20000004100 */
[----:B------:R-:W-:Y:S01]  /*9720*/  F2FP.F16.E4M3.UNPACK_B R111, R146 ;  /* 0x00000092ff6f723e */ /* 0x000fe200020006ff */
[--C-:B------:R-:W-:Y:S01]  /*9730*/  HADD2.F32 R102, -RZ, R4.reuse.H0_H0 ;  /* 0x20000004ff667230 */ /* 0x100fe20000004100 */
[----:B------:R-:W-:Y:S01]  /*9740*/  F2FP.F16.E4M3.UNPACK_B R115, R147 ;  /* 0x00000093ff73723e */ /* 0x000fe200020006ff */
[----:B------:R-:W-:Y:S01]  /*9750*/  HADD2.F32 R103, -RZ, R4.H1_H1 ;  /* 0x30000004ff677230 */ /* 0x000fe20000004100 */
[----:B------:R-:W-:Y:S01]  /*9760*/  F2FP.F16.E4M3.UNPACK_B R119, R148 ;  /* 0x00000094ff77723e */ /* 0x000fe200020006ff */
[----:B------:R-:W1:Y:S01]  /*9770*/  LDTM.x64 R4, tmem[UR4+0x40] ;  /* 0x00004004000479ee */ /* 0x000e620008340000 */
[--C-:B------:R-:W-:Y:S01]  /*9780*/  HADD2.F32 R0, -RZ, R2.reuse.H0_H0 ;  /* 0x20000002ff007230 */ /* 0x100fe20000004100 */
[----:B------:R-:W-:Y:S01]  /*9790*/  NOP ;  /* 0x0000000000007918 */ /* 0x000fe20000000000 */
[----:B-1----:R1:W-:Y:S01]  /*97a0*/  SYNCS.ARRIVE.TRANS64.RED.A1T0 RZ, [R187+URZ], RZ ;  /* 0x000000ffbbff79a7 */ /* 0x0023e200081004ff */
[----:B------:R-:W-:Y:S01]  /*97b0*/  HADD2.F32 R2, -RZ, R2.H1_H1 ;  /* 0x30000002ff027230 */ /* 0x000fe20000004100 */
[----:B------:R-:W-:Y:S01]  /*97c0*/  F2FP.F16.E4M3.UNPACK_B R123, R149 ;  /* 0x00000095ff7b723e */ /* 0x000fe200020006ff */
[----:B------:R-:W-:Y:S01]  /*97d0*/  HADD2.F32 R78, -RZ, R137.H1_H1 ;  /* 0x30000089ff4e7230 */ /* 0x000fe20000004100 */
[----:B------:R-:W-:Y:S01]  /*97e0*/  F2FP.F16.E4M3.UNPACK_B R127, R150 ;  /* 0x00000096ff7f723e */ /* 0x000fe200020006ff */
[--C-:B------:R-:W-:Y:S01]  /*97f0*/  HADD2.F32 R106, -RZ, R107.reuse.H0_H0 ;  /* 0x2000006bff6a7230 */ /* 0x100fe20000004100 */
[----:B------:R-:W-:Y:S01]  /*9800*/  F2FP.F16.E4M3.UNPACK_B R130, R151 ;  /* 0x00000097ff82723e */ /* 0x000fe200020006ff */
[----:B------:R-:W-:Y:S01]  /*9810*/  HADD2.F32 R107, -RZ, R107.H1_H1 ;  /* 0x3000006bff6b7230 */ /* 0x000fe20000004100 */
[----:B------:R-:W-:Y:S01]  /*9820*/  F2FP.F16.E4M3.UNPACK_B R140, R140.H1 ;  /* 0x0000008cff8c723e */ /* 0x000fe200030006ff */
        /* <DEDUP_REMOVED lines=12> */
[C---:B------:R-:W-:Y:S01]  /*98f0*/  FMUL R4, R70.reuse, R4 ;  /* 0x0000000446047220 */ /* 0x040fe20000400000 */
[C---:B------:R-:W-:Y:S01]  /*9900*/  FMUL R5, R70.reuse, R5 ;  /* 0x0000000546057220 */ /* 0x040fe20000400000 */
[--C-:B------:R-:W-:Y:S02]  /*9910*/  HADD2.F32 R3, -RZ, R136.reuse.H0_H0 ;  /* 0x20000088ff037230 */ /* 0x100fe40000004100 */
        /* <DEDUP_REMOVED lines=9> */
[----:B------:R-:W-:Y:S02]  /*99b0*/  HADD2.F32 R122, -RZ, R123.H0_H0 ;  /* 0x2000007bff7a7230 */ /* 0x000fe40000004100 */
[C---:B------:R-:W-:Y:S01]  /*99c0*/  FMUL R6, R70.reuse, R6 ;  /* 0x0000000646067220 */ /* 0x040fe20000400000 */
[----:B------:R-:W-:Y:S02]  /*99d0*/  HADD2.F32 R72, -RZ, R136.H1_H1 ;  /* 0x30000088ff487230 */ /* 0x000fe40000004100 */
[C---:B------:R-:W-:Y:S01]  /*99e0*/  FMUL R7, R70.reuse, R7 ;  /* 0x0000000746077220 */ /* 0x040fe20000400000 */
[----:B------:R-:W-:Y:S02]  /*99f0*/  HADD2.F32 R75, -RZ, R137.H0_H0 ;  /* 0x20000089ff4b7230 */ /* 0x000fe40000004100 */
[C---:B------:R-:W-:Y:S01]  /*9a00*/  FFMA R6, R73.reuse, R3, R6 ;  /* 0x0000000349067223 */ /* 0x040fe20000000006 */
[----:B------:R-:W-:Y:S02]  /*9a10*/  HADD2.F32 R123, -RZ, R123.H1_H1 ;  /* 0x3000007bff7b7230 */ /* 0x000fe40000004100 */
[C---:B------:R-:W-:Y:S01]  /*9a20*/  FFMA R7, R73.reuse, R72, R7 ;  /* 0x0000004849077223 */ /* 0x040fe20000000007 */
[C---:B------:R-:W-:Y:S01]  /*9a30*/  FFMA R8, R73.reuse, R74, R8 ;  /* 0x0000004a49087223 */ /* 0x040fe20000000008 */
[----:B------:R-:W-:Y:S01]  /*9a40*/  FFMA R9, R73, R76, R9 ;  /* 0x0000004c49097223 */ /* 0x000fe20000000009 */
[--C-:B------:R-:W-:Y:S02]  /*9a50*/  HADD2.F32 R126, -RZ, R127.reuse.H0_H0 ;  /* 0x2000007fff7e7230 */ /* 0x100fe40000004100 */
[C---:B------:R-:W-:Y:S01]  /*9a60*/  FMUL R10, R70.reuse, R10 ;  /* 0x0000000a460a7220 */ /* 0x040fe20000400000 */
[----:B------:R-:W-:Y:S01]  /*9a70*/  F2FP.SATFINITE.E4M3.F32.PACK_AB_MERGE_C R76, R7, R6, RZ ;  /* 0x00000006074c723e */ /* 0x000fe200048070ff */
[C---:B------:R-:W-:Y:S01]  /*9a80*/  FMUL R7, R70.reuse, R20 ;  /* 0x0000001446077220 */ /* 0x040fe20000400000 */
[----:B------:R-:W-:Y:S02]  /*9a90*/  HADD2.F32 R127, -RZ, R127.H1_H1 ;  /* 0x3000007fff7f7230 */ /* 0x000fe40000004100 */
[C---:B------:R-:W-:Y:S01]  /*9aa0*/  FFMA R10, R73.reuse, R75, R10 ;  /* 0x0000004b490a7223 */ /* 0x040fe2000000000a */
[----:B------:R-:W-:Y:S02]  /*9ab0*/  HADD2.F32 R72, -RZ, R130.H0_H0 ;  /* 0x20000082ff487230 */ /* 0x000fe40000004100 */
        /* <DEDUP_REMOVED lines=8> */
[----:B------:R-:W-:Y:S01]  /*9b40*/  HADD2.F32 R75, -RZ, R130.H1_H1 ;  /* 0x30000082ff4b7230 */ /* 0x000fe20000004100 */
[----:B------:R-:W-:Y:S01]  /*9b50*/  F2FP.SATFINITE.E4M3.F32.PACK_AB_MERGE_C R78, R11, R10, RZ ;  /* 0x0000000a0b4e723e */ /* 0x000fe200048070ff */
[C---:B------:R-:W-:Y:S01]  /*9b60*/  FMUL R10, R70.reuse, R21 ;  /* 0x00000015460a7220 */ /* 0x040fe20000400000 */
[C---:B------:R-:W-:Y:S01]  /*9b70*/  FMUL R21, R70.reuse, R28 ;  /* 0x0000001c46157220 */ /* 0x040fe20000400000 */
        /* <DEDUP_REMOVED lines=9> */
[----:B------:R-:W-:Y:S01]  /*9c10*/  F2FP.SATFINITE.E4M3.F32.PACK_AB_MERGE_C R14, R15, R14, RZ ;  /* 0x0000000e0f0e723e */ /* 0x000fe200048070ff */
        /* <DEDUP_REMOVED lines=8> */
[C---:B------:R-:W-:Y:S01]  /*9ca0*/  FFMA R11, R73.reuse, R88, R11 ;  /* 0x00000058490b7223 */ /* 0x040fe2000000000b */
[----:B------:R-:W-:Y:S01]  /*9cb0*/  FMUL R22, R70, R29 ;  /* 0x0000001d46167220 */ /* 0x000fe20000400000 */
        /* <DEDUP_REMOVED lines=13> */
[----:B------:R-:W-:Y:S01]  /*9d90*/  FMUL R20, R70, R27 ;  /* 0x0000001b46147220 */ /* 0x000fe20000400000 */
[--C-:B------:R-:W-:Y:S01]  /*9da0*/  HADD2.F32 R96, -RZ, R142.reuse.H0_H0 ;  /* 0x2000008eff607230 */ /* 0x100fe20000004100 */
[----:B------:R-:W-:Y:S01]  /*9db0*/  F2FP.SATFINITE.E4M3.F32.PACK_AB_MERGE_C R16, R10, R7, R16 ;  /* 0x000000070a10723e */ /* 0x000fe20004807010 */
[----:B------:R-:W-:Y:S02]  /*9dc0*/  HADD2.F32 R97, -RZ, R142.H1_H1 ;  /* 0x3000008eff617230 */ /* 0x000fe40000004100 */
[C---:B------:R-:W-:Y:S01]  /*9dd0*/  FFMA R20, R73.reuse, R93, R20 ;  /* 0x0000005d49147223 */ /* 0x040fe20000000014 */
[C---:B------:R-:W-:Y:S01]  /*9de0*/  FFMA R21, R73.reuse, R94, R21 ;  /* 0x0000005e49157223 */ /* 0x040fe20000000015 */
[C---:B------:R-:W-:Y:S01]  /*9df0*/  FFMA R22, R73.reuse, R95, R22 ;  /* 0x0000005f49167223 */ /* 0x040fe20000000016 */
[C---:B------:R-:W-:Y:S01]  /*9e00*/  FMUL R23, R70.reuse, R30 ;  /* 0x0000001e46177220 */ /* 0x040fe20000400000 */
[----:B------:R-:W-:Y:S01]  /*9e10*/  FMUL R30, R70, R37 ;  /* 0x00000025461e7220 */ /* 0x000fe20000400000 */
[----:B------:R-:W-:Y:S01]  /*9e20*/  F2FP.SATFINITE.E4M3.F32.PACK_AB_MERGE_C R19, R20, R19, RZ ;  /* 0x000000131413723e */ /* 0x000fe200048070ff */
[C---:B------:R-:W-:Y:S01]  /*9e30*/  FMUL R37, R70.reuse, R44 ;  /* 0x0000002c46257220 */ /* 0x040fe20000400000 */
[C---:B------:R-:W-:Y:S01]  /*9e40*/  FFMA R23, R73.reuse, R96, R23 ;  /* 0x0000006049177223 */ /* 0x040fe20000000017 */
        /* <DEDUP_REMOVED lines=20> */
[----:B------:R-:W-:Y:S01]  /*9f90*/  F2FP.F16.E4M3.UNPACK_B R147, R147.H1 ;  /* 0x00000093ff93723e */ /* 0x000fe200030006ff */
[----:B------:R-:W-:Y:S01]  /*9fa0*/  FMUL R38, R70, R45 ;  /* 0x0000002d46267220 */ /* 0x000fe20000400000 */
[----:B------:R-:W-:Y:S01]  /*9fb0*/  F2FP.SATFINITE.E4M3.F32.PACK_AB_MERGE_C R19, R28, R27, RZ ;  /* 0x0000001b1c13723e */ /* 0x000fe200048070ff */
[----:B------:R-:W-:Y:S01]  /*9fc0*/  FFMA R31, R73, R104, R31 ;  /* 0x00000068491f7223 */ /* 0x000fe2000000001f */
[C---:B------:R-:W-:Y:S01]  /*9fd0*/  FMUL R45, R70.reuse, R52 ;  /* 0x00000034462d7220 */ /* 0x040fe20000400000 */
[C---:B------:R-:W-:Y:S01]  /*9fe0*/  FMUL R52, R70.reuse, R59 ;  /* 0x0000003b46347220 */ /* 0x040fe20000400000 */
[----:B------:R-:W-:Y:S01]  /*9ff0*/  F2FP.F16.E4M3.UNPACK_B R148, R148.H1 ;  /* 0x00000094ff94723e */ /* 0x000fe200030006ff */
[C---:B------:R-:W-:Y:S01]  /*a000*/  FMUL R59, R70.reuse, R66 ;  /* 0x00000042463b7220 */ /* 0x040fe20000400000 */
[----:B------:R-:W-:Y:S01]  /*a010*/  F2FP.SATFINITE.E4M3.F32.PACK_AB_MERGE_C R66, R13, R12, R14 ;  /* 0x0000000c0d42723e */ /* 0x000fe2000480700e */
        /* <DEDUP_REMOVED lines=11> */
[C---:B------:R-:W-:Y:S01]  /*a0d0*/  FFMA R35, R73.reuse, R108, R35 ;  /* 0x0000006c49237223 */ /* 0x040fe20000000023 */
[C---:B------:R-:W-:Y:S01]  /*a0e0*/  FMUL R36, R70.reuse, R43 ;  /* 0x0000002b46247220 */ /* 0x040fe20000400000 */
[--C-:B------:R-:W-:Y:S02]  /*a0f0*/  HADD2.F32 R112, -RZ, R146.reuse.H0_H0 ;  /* 0x20000092ff707230 */ /* 0x100fe40000004100 */
[C---:B------:R-:W-:Y:S01]  /*a100*/  FMUL R39, R70.reuse, R46 ;  /* 0x0000002e46277220 */ /* 0x040fe20000400000 */
        /* <DEDUP_REMOVED lines=13> */
[C---:B------:R-:W-:Y:S01]  /*a1e0*/  FMUL R46, R70.reuse, R53 ;  /* 0x00000035462e7220 */ /* 0x040fe20000400000 */
[--C-:B------:R-:W-:Y:S02]  /*a1f0*/  HADD2.F32 R120, -RZ, R148.reuse.H0_H0 ;  /* 0x20000094ff787230 */ /* 0x100fe40000004100 */
[C---:B------:R-:W-:Y:S01]  /*a200*/  FMUL R50, R70.reuse, R57 ;  /* 0x0000003946327220 */ /* 0x040fe20000400000 */
[C---:B------:R-:W-:Y:S01]  /*a210*/  FMUL R51, R70.reuse, R58 ;  /* 0x0000003a46337220 */ /* 0x040fe20000400000 */
[C---:B------:R-:W-:Y:S01]  /*a220*/  FMUL R53, R70.reuse, R60 ;  /* 0x0000003c46357220 */ /* 0x040fe20000400000 */
[C---:B------:R-:W-:Y:S01]  /*a230*/  FFMA R43, R73.reuse, R116, R43 ;  /* 0x00000074492b7223 */ /* 0x040fe2000000002b */
[----:B------:R-:W-:Y:S02]  /*a240*/  HADD2.F32 R121, -RZ, R148.H1_H1 ;  /* 0x30000094ff797230 */ /* 0x000fe40000004100 */
[C---:B------:R-:W-:Y:S01]  /*a250*/  FMUL R47, R70.reuse, R54 ;  /* 0x00000036462f7220 */ /* 0x040fe20000400000 */
[C---:B------:R-:W-:Y:S01]  /*a260*/  FMUL R57, R70.reuse, R64 ;  /* 0x0000004046397220 */ /* 0x040fe20000400000 */
[C---:B------:R-:W-:Y:S01]  /*a270*/  FMUL R58, R70.reuse, R65 ;  /* 0x00000041463a7220 */ /* 0x040fe20000400000 */
[C---:B------:R-:W-:Y:S01]  /*a280*/  FMUL R60, R70.reuse, R67 ;  /* 0x00000043463c7220 */ /* 0x040fe20000400000 */
[----:B------:R-:W-:Y:S01]  /*a290*/  FFMA R44, R73, R117, R44 ;  /* 0x00000075492c7223 */ /* 0x000fe2000000002c */
[C---:B------:R-:W-:Y:S01]  /*a2a0*/  FMUL R48, R70.reuse, R55 ;  /* 0x0000003746307220 */ /* 0x040fe20000400000 */
[----:B------:R-:W-:Y:S01]  /*a2b0*/  F2FP.SATFINITE.E4M3.F32.PACK_AB_MERGE_C R64, R5, R4, R76 ;  /* 0x000000040540723e */ /* 0x000fe2000480704c */
[----:B------:R-:W-:Y:S01]  /*a2c0*/  FFMA R45, R73, R118, R45 ;  /* 0x00000076492d7223 */ /* 0x000fe2000000002d */
[----:B------:R-:W-:Y:S01]  /*a2d0*/  F2FP.SATFINITE.E4M3.F32.PACK_AB_MERGE_C R65, R9, R8, R78 ;  /* 0x000000080941723e */ /* 0x000fe2000480704e */
[----:B------:R-:W-:Y:S01]  /*a2e0*/  FMUL R49, R70, R56 ;  /* 0x0000003846317220 */ /* 0x000fe20000400000 */
[----:B------:R-:W-:Y:S01]  /*a2f0*/  F2FP.SATFINITE.E4M3.F32.PACK_AB_MERGE_C R67, R2, R0, R3 ;  /* 0x000000000243723e */ /* 0x000fe20004807003 */
[C---:B------:R-:W-:Y:S01]  /*a300*/  FFMA R46, R73.reuse, R119, R46 ;  /* 0x00000077492e7223 */ /* 0x040fe2000000002e */
[----:B------:R-:W-:Y:S01]  /*a310*/  F2FP.F16.E4M3.UNPACK_B R150, R150.H1 ;  /* 0x00000096ff96723e */ /* 0x000fe200030006ff */
[--C-:B------:R-:W-:Y:S02]  /*a320*/  HADD2.F32 R124, -RZ, R149.reuse.H0_H0 ;  /* 0x20000095ff7c7230 */ /* 0x100fe40000004100 */
[C---:B------:R-:W-:Y:S01]  /*a330*/  FFMA R47, R73.reuse, R120, R47 ;  /* 0x00000078492f7223 */ /* 0x040fe2000000002f */
[----:B------:R1:W-:Y:S01]  /*a340*/  STS.128 [R163+UR50+0x6400], R64 ;  /* 0x00640040a3007988 */ /* 0x0003e20008000c32 */
[----:B------:R-:W-:Y:S02]  /*a350*/  HADD2.F32 R125, -RZ, R149.H1_H1 ;  /* 0x30000095ff7d7230 */ /* 0x000fe40000004100 */
[C---:B------:R-:W-:Y:S01]  /*a360*/  FFMA R48, R73.reuse, R121, R48 ;  /* 0x0000007949307223 */ /* 0x040fe20000000030 */
[C---:B------:R-:W-:Y:S01]  /*a370*/  FFMA R49, R73.reuse, R122, R49 ;  /* 0x0000007a49317223 */ /* 0x040fe20000000031 */
[----:B------:R-:W-:Y:S01]  /*a380*/  F2FP.F16.E4M3.UNPACK_B R151, R151.H1 ;  /* 0x00000097ff97723e */ /* 0x000fe200030006ff */
[C---:B------:R-:W-:Y:S01]  /*a390*/  FFMA R50, R73.reuse, R123, R50 ;  /* 0x0000007b49327223 */ /* 0x040fe20000000032 */
[----:B------:R-:W-:Y:S01]  /*a3a0*/  FMUL R54, R70, R61 ;  /* 0x0000003d46367220 */ /* 0x000fe20000400000 */
[--C-:B------:R-:W-:Y:S01]  /*a3b0*/  HADD2.F32 R128, -RZ, R150.reuse.H0_H0 ;  /* 0x20000096ff807230 */ /* 0x100fe20000004100 */
[----:B------:R1:W-:Y:S01]  /*a3c0*/  STS.128 [R192+0x6010], R16 ;  /* 0x00601010c0007388 */ /* 0x0003e20000000c00 */
[----:B------:R-:W-:Y:S01]  /*a3d0*/  F2FP.SATFINITE.E4M3.F32.PACK_AB_MERGE_C R35, R36, R35, RZ ;  /* 0x000000232423723e */ /* 0x000fe200048070ff */
[C---:B------:R-:W-:Y:S01]  /*a3e0*/  FFMA R51, R73.reuse, R124, R51 ;  /* 0x0000007c49337223 */ /* 0x040fe20000000033 */
[----:B------:R-:W-:Y:S01]  /*a3f0*/  F2FP.SATFINITE.E4M3.F32.PACK_AB_MERGE_C R39, R40, R39, RZ ;  /* 0x000000272827723e */ /* 0x000fe200048070ff */
[----:B------:R-:W-:Y:S02]  /*a400*/  HADD2.F32 R129, -RZ, R150.H1_H1 ;  /* 0x30000096ff817230 */ /* 0x000fe40000004100 */
[C---:B------:R-:W-:Y:S01]  /*a410*/  FMUL R55, R70.reuse, R62 ;  /* 0x0000003e46377220 */ /* 0x040fe20000400000 */
[C---:B------:R-:W-:Y:S01]  /*a420*/  FFMA R52, R73.reuse, R125, R52 ;  /* 0x0000007d49347223 */ /* 0x040fe20000000034 */
[----:B------:R-:W-:Y:S01]  /*a430*/  FMUL R56, R70, R63 ;  /* 0x0000003f46387220 */ /* 0x000fe20000400000 */
[C---:B------:R-:W-:Y:S01]  /*a440*/  FFMA R53, R73.reuse, R126, R53 ;  /* 0x0000007e49357223 */ /* 0x040fe20000000035 */
[C---:B------:R-:W-:Y:S01]  /*a450*/  FFMA R54, R73.reuse, R127, R54 ;  /* 0x0000007f49367223 */ /* 0x040fe20000000036 */
[--C-:B------:R-:W-:Y:S02]  /*a460*/  HADD2.F32 R74, -RZ, R151.reuse.H0_H0 ;  /* 0x20000097ff4a7230 */ /* 0x100fe40000004100 */
[C---:B------:R-:W-:Y:S01]  /*a470*/  FFMA R55, R73.reuse, R128, R55 ;  /* 0x0000008049377223 */ /* 0x040fe20000000037 */
[----:B------:R-:W-:Y:S02]  /*a480*/  HADD2.F32 R131, -RZ, R151.H1_H1 ;  /* 0x30000097ff837230 */ /* 0x000fe40000004100 */
[C---:B------:R-:W-:Y:S01]  /*a490*/  FFMA R56, R73.reuse, R129, R56 ;  /* 0x0000008149387223 */ /* 0x040fe20000000038 */
[----:B------:R-:W-:Y:S01]  /*a4a0*/  F2FP.SATFINITE.E4M3.F32.PACK_AB_MERGE_C R43, R44, R43, RZ ;  /* 0x0000002b2c2b723e */ /* 0x000fe200048070ff */
[C---:B------:R-:W-:Y:S01]  /*a4b0*/  FFMA R57, R73.reuse, R72, R57 ;  /* 0x0000004849397223 */ /* 0x040fe20000000039 */
[C---:B------:R-:W-:Y:S01]  /*a4c0*/  FFMA R58, R73.reuse, R75, R58 ;  /* 0x0000004b493a7223 */ /* 0x040fe2000000003a */
[C---:B------:R-:W-:Y:S01]  /*a4d0*/  FFMA R59, R73.reuse, R74, R59 ;  /* 0x0000004a493b7223 */ /* 0x040fe2000000003b */
[----:B------:R-:W-:Y:S01]  /*a4e0*/  F2FP.SATFINITE.E4M3.F32.PACK_AB_MERGE_C R33, R34, R33, R35 ;  /* 0x000000212221723e */ /* 0x000fe20004807023 */
[----:B------:R-:W-:Y:S01]  /*a4f0*/  FFMA R60, R73, R131, R60 ;  /* 0x00000083493c7223 */ /* 0x000fe2000000003c */
[----:B------:R-:W-:Y:S02]  /*a500*/  F2FP.SATFINITE.E4M3.F32.PACK_AB_MERGE_C R32, R30, R29, R32 ;  /* 0x0000001d1e20723e */ /* 0x000fe40004807020 */
        /* <DEDUP_REMOVED lines=11> */
[----:B------:R-:W-:Y:S03]  /*a5c0*/  IADD3 R68, PT, PT, R68, 0x1, RZ ;  /* 0x0000000144447810 */ /* 0x000fe60007ffe0ff */
        /* <DEDUP_REMOVED lines=13> */
[----:B------:R-:W-:Y:S01]  /*a6a0*/  R2UR UR12, R183 ;  /* 0x00000000b70c72ca */ /* 0x000fe200000e0000 */
[----:B------:R-:W-:Y:S01]  /*a6b0*/  UIADD3 UR8, UPT, UPT, UR50, 0x6400, URZ ;  /* 0x0000640032087890 */ /* 0x000fe2000fffe0ff */
[----:B------:R-:W-:Y:S01]  /*a6c0*/  R2UR UR13, R184 ;  /* 0x00000000b80d72ca */ /* 0x000fe200000e0000 */
[----:B--2---:R-:W-:Y:S04]  /*a6d0*/  UIADD3 UR4, UP0, UPT, UR6, 0x780, URZ ;  /* 0x0000078006047890 */ /* 0x004fe8000ff1e0ff */
[----:B------:R-:W-:Y:S09]  /*a6e0*/  UIADD3.X UR5, UPT, UPT, URZ, UR7, URZ, UP0, !UPT ;  /* 0x00000007ff057290 */ /* 0x000ff200087fe4ff */
[----:B------:R2:W-:Y:S01]  /*a6f0*/  UTMASTG.5D.IM2COL [UR8], [UR4] ;  /* 0x00000008040073b5 */ /* 0x0005e20008060000 */
[----:B------:R0:W-:Y:S01]  /*a700*/  UTMACMDFLUSH ;  /* 0x00000000000079b7 */ /* 0x0001e20000000000 */
[----:B--2---:R-:W-:Y:S04]  /*a710*/  DEPBAR.LE SB0, 0x1 ;  /* 0x000080400000791a */ /* 0x004fe80000000000 */
.L_x_144:
[----:B------:R-:W-:Y:S05]  /*a720*/  BSYNC.RECONVERGENT B0 ;  /* 0x0000000000007941 */ /* 0x000fea0003800200 */
.L_x_143:
[----:B------:R-:W-:Y:S01]  /*a730*/  R2UR UR5, R175 ;  /* 0x00000000af0572ca */ /* 0x000fe200000e0000 */
[----:B------:R-:W-:Y:S01]  /*a740*/  BAR.SYNC.DEFER_BLOCKING 0x1, 0x80 ;  /* 0x0042000000007b1d */ /* 0x000fe20000010000 */
[----:B------:R-:W-:Y:S01]  /*a750*/  R2UR UR4, R176 ;  /* 0x00000000b00472ca */ /* 0x000fe200000e0000 */
[----:B------:R-:W-:Y:S01]  /*a760*/  UISETP.NE.AND UP0, UPT, UR53, URZ, UPT ;  /* 0x000000ff3500728c */ /* 0x000fe2000bf05270 */
[C---:B------:R-:W-:Y:S02]  /*a770*/  ISETP.NE.AND P0, PT, R68.reuse, 0x2, PT ;  /* 0x000000024400780c */ /* 0x040fe40003f05270 */
[----:B------:R-:W-:Y:S02]  /*a780*/  LOP3.LUT R161, R161, 0x1, RZ, 0x3c, !PT ;  /* 0x00000001a1a17812 */ /* 0x000fe400078e3cff */
[----:B------:R-:W-:Y:S02]  /*a790*/  SEL R3, RZ, 0x1, P0 ;  /* 0x00000001ff037807 */ /* 0x000fe40000000000 */
[----:B------:R-:W-:Y:S02]  /*a7a0*/  SEL R68, R68, RZ, P0 ;  /* 0x000000ff44447207 */ /* 0x000fe40000000000 */
[----:B------:R-:W-:Y:S01]  /*a7b0*/  LOP3.LUT R162, R162, R3, RZ, 0x3c, !PT ;  /* 0x00000003a2a27212 */ /* 0x000fe200078e3cff */
[----:B------:R-:W-:Y:S02]  /*a7c0*/  UIADD3 UR24, UPT, UPT, UR36, UR5, URZ ;  /* 0x0000000524187290 */ /* 0x000fe4000fffe0ff */
[----:B------:R-:W-:Y:S01]  /*a7d0*/  UIADD3 UR51, UPT, UPT, UR37, UR4, URZ ;  /* 0x0000000425337290 */ /* 0x000fe2000fffe0ff */
[----:B------:R-:W-:Y:S01]  /*a7e0*/  UMOV UR52, UR62 ;  /* 0x0000003e00347c82 */ /* 0x000fe20008000000 */
[----:B------:R-:W-:Y:S10]  /*a7f0*/  BRA.U UP0, `(.L_x_145) ;  /* 0xffffffc100d47547 */ /* 0x000ff4000b83ffff */
[----:B------:R-:W-:Y:S05]  /*a800*/  EXIT ;  /* 0x000000000000794d */ /* 0x000fea0003800000 */
.L_x_25:
[----:B------:R-:W-:Y:S07]  /*a810*/  MOV R0, UR9 ;  /* 0x0000000900007c02 */ /* 0x000fee0008000f00 */
.L_x_146:
[----:B--2---:R2:W3:Y:S02]  /*a820*/  SYNCS.PHASECHK.TRANS64.TRYWAIT P0, [R0+URZ+0x100], R5 ;  /* 0x00010005000075a7 */ /* 0x0044e400080011ff */
[----:B---3--:R-:W-:Y:S05]  /*a830*/  @!P0 NANOSLEEP.SYNCS 0x989680 ;  /* 0x009896800000895d */ /* 0x008fea0003900000 */
[----:B------:R-:W3:Y:S02]  /*a840*/  @!P0 SYNCS.PHASECHK.TRANS64 P0, [R0+URZ+0x100], R5 ;  /* 0x00010005000085a7 */ /* 0x000ee400080010ff */
[----:B---3--:R-:W-:Y:S05]  /*a850*/  @!P0 BRA `(.L_x_146) ;  /* 0xfffffffc00f08947 */ /* 0x008fea000383ffff */
[----:B------:R-:W-:Y:S05]  /*a860*/  BRA `(.L_x_24) ;  /* 0xffffff7400a47947 */ /* 0x000fea000383ffff */
.L_x_32:
[----:B------:R-:W-:Y:S07]  /*a870*/  MOV R0, UR9 ;  /* 0x0000000900007c02 */ /* 0x000fee0008000f00 */
.L_x_147:
[----:B-1----:R1:W2:Y:S02]  /*a880*/  SYNCS.PHASECHK.TRANS64.TRYWAIT P0, [R0+URZ+0x100], R5 ;  /* 0x00010005000075a7 */ /* 0x0022a400080011ff */
[----:B--2---:R-:W-:Y:S05]  /*a890*/  @!P0 NANOSLEEP.SYNCS 0x989680 ;  /* 0x009896800000895d */ /* 0x004fea0003900000 */
[----:B------:R-:W2:Y:S02]  /*a8a0*/  @!P0 SYNCS.PHASECHK.TRANS64 P0, [R0+URZ+0x100], R5 ;  /* 0x00010005000085a7 */ /* 0x000ea400080010ff */
[----:B--2---:R-:W-:Y:S05]  /*a8b0*/  @!P0 BRA `(.L_x_147) ;  /* 0xfffffffc00f08947 */ /* 0x004fea000383ffff */
[----:B------:R-:W-:Y:S05]  /*a8c0*/  BRA `(.L_x_31) ;  /* 0xffffff7c00487947 */ /* 0x000fea000383ffff */
.L_x_37:
[----:B-1----:R-:W-:-:S07]  /*a8d0*/  MOV R0, UR30 ;  /* 0x0000001e00007c02 */ /* 0x002fce0008000f00 */
.L_x_148:
[----:B-1----:R1:W2:Y:S02]  /*a8e0*/  SYNCS.PHASECHK.TRANS64.TRYWAIT P0, [R0+URZ+0x230], R3 ;  /* 0x00023003000075a7 */ /* 0x0022a400080011ff */
[----:B--2---:R-:W-:Y:S05]  /*a8f0*/  @!P0 NANOSLEEP.SYNCS 0x989680 ;  /* 0x009896800000895d */ /* 0x004fea0003900000 */
[----:B------:R-:W2:Y:S02]  /*a900*/  @!P0 SYNCS.PHASECHK.TRANS64 P0, [R0+URZ+0x230], R3 ;  /* 0x00023003000085a7 */ /* 0x000ea400080010ff */
[----:B--2---:R-:W-:Y:S05]  /*a910*/  @!P0 BRA `(.L_x_148) ;  /* 0xfffffffc00f08947 */ /* 0x004fea000383ffff */
[----:B------:R-:W-:Y:S05]  /*a920*/  BRA `(.L_x_149) ;  /* 0xffffff80002c7947 */ /* 0x000fea000383ffff */
.L_x_41:
[----:B------:R-:W-:-:S07]  /*a930*/  MOV R0, UR4 ;  /* 0x0000000400007c02 */ /* 0x000fce0008000f00 */
.L_x_150:
[----:B-1----:R1:W2:Y:S02]  /*a940*/  SYNCS.PHASECHK.TRANS64.TRYWAIT P0, [R0+URZ], R3 ;  /* 0x00000003000075a7 */ /* 0x0022a400080011ff */
[----:B--2---:R-:W-:Y:S05]  /*a950*/  @!P0 NANOSLEEP.SYNCS 0x989680 ;  /* 0x009896800000895d */ /* 0x004fea0003900000 */
[----:B------:R-:W2:Y:S02]  /*a960*/  @!P0 SYNCS.PHASECHK.TRANS64 P0, [R0+URZ], R3 ;  /* 0x00000003000085a7 */ /* 0x000ea400080010ff */
[----:B--2---:R-:W-:Y:S05]  /*a970*/  @!P0 BRA `(.L_x_150) ;  /* 0xfffffffc00f08947 */ /* 0x004fea000383ffff */
[----:B------:R-:W-:Y:S05]  /*a980*/  BRA `(.L_x_151) ;  /* 0xffffff8400c47947 */ /* 0x000fea000383ffff */
.L_x_42:
[----:B------:R-:W-:-:S07]  /*a990*/  MOV R0, UR5 ;  /* 0x0000000500007c02 */ /* 0x000fce0008000f00 */
.L_x_152:
[----:B-1----:R1:W2:Y:S02]  /*a9a0*/  SYNCS.PHASECHK.TRANS64.TRYWAIT P0, [R0+URZ], R3 ;  /* 0x00000003000075a7 */ /* 0x0022a400080011ff */
[----:B--2---:R-:W-:Y:S05]  /*a9b0*/  @!P0 NANOSLEEP.SYNCS 0x989680 ;  /* 0x009896800000895d */ /* 0x004fea0003900000 */
[----:B------:R-:W2:Y:S02]  /*a9c0*/  @!P0 SYNCS.PHASECHK.TRANS64 P0, [R0+URZ], R3 ;  /* 0x00000003000085a7 */ /* 0x000ea400080010ff */
[----:B--2---:R-:W-:Y:S05]  /*a9d0*/  @!P0 BRA `(.L_x_152) ;  /* 0xfffffffc00f08947 */ /* 0x004fea000383ffff */
[----:B------:R-:W-:Y:S05]  /*a9e0*/  BRA `(.L_x_153) ;  /* 0xffffff8400d47947 */ /* 0x000fea000383ffff */
.L_x_43:
[----:B------:R-:W-:-:S07]  /*a9f0*/  MOV R0, UR5 ;  /* 0x0000000500007c02 */ /* 0x000fce0008000f00 */
.L_x_154:
[----:B-1----:R1:W2:Y:S02]  /*aa00*/  SYNCS.PHASECHK.TRANS64.TRYWAIT P0, [R0+URZ], R3 ;  /* 0x00000003000075a7 */ /* 0x0022a400080011ff */
[----:B--2---:R-:W-:Y:S05]  /*aa10*/  @!P0 NANOSLEEP.SYNCS 0x989680 ;  /* 0x009896800000895d */ /* 0x004fea0003900000 */
[----:B------:R-:W2:Y:S02]  /*aa20*/  @!P0 SYNCS.PHASECHK.TRANS64 P0, [R0+URZ], R3 ;  /* 0x00000003000085a7 */ /* 0x000ea400080010ff */
[----:B--2---:R-:W-:Y:S05]  /*aa30*/  @!P0 BRA `(.L_x_154) ;  /* 0xfffffffc00f08947 */ /* 0x004fea000383ffff */
[----:B------:R-:W-:Y:S05]  /*aa40*/  BRA `(.L_x_155) ;  /* 0xffffff8400e47947 */ /* 0x000fea000383ffff */
.L_x_44:
[----:B------:R-:W-:-:S07]  /*aa50*/  MOV R0, UR5 ;  /* 0x0000000500007c02 */ /* 0x000fce0008000f00 */
.L_x_156:
[----:B-1----:R1:W2:Y:S02]  /*aa60*/  SYNCS.PHASECHK.TRANS64.TRYWAIT P0, [R0+URZ], R3 ;  /* 0x00000003000075a7 */ /* 0x0022a400080011ff */
[----:B--2---:R-:W-:Y:S05]  /*aa70*/  @!P0 NANOSLEEP.SYNCS 0x989680 ;  /* 0x009896800000895d */ /* 0x004fea0003900000 */
[----:B------:R-:W2:Y:S02]  /*aa80*/  @!P0 SYNCS.PHASECHK.TRANS64 P0, [R0+URZ], R3 ;  /* 0x00000003000085a7 */ /* 0x000ea400080010ff */
[----:B--2---:R-:W-:Y:S05]  /*aa90*/  @!P0 BRA `(.L_x_156) ;  /* 0xfffffffc00f08947 */ /* 0x004fea000383ffff */
[----:B------:R-:W-:Y:S05]  /*aaa0*/  BRA `(.L_x_157) ;  /* 0xffffff8400f47947 */ /* 0x000fea000383ffff */
.L_x_45:
[----:B------:R-:W-:-:S07]  /*aab0*/  MOV R0, UR5 ;  /* 0x0000000500007c02 */ /* 0x000fce0008000f00 */
.L_x_158:
[----:B-1----:R1:W2:Y:S02]  /*aac0*/  SYNCS.PHASECHK.TRANS64.TRYWAIT P0, [R0+URZ], R3 ;  /* 0x00000003000075a7 */ /* 0x0022a400080011ff */
[----:B--2---:R-:W-:Y:S05]  /*aad0*/  @!P0 NANOSLEEP.SYNCS 0x989680 ;  /* 0x009896800000895d */ /* 0x004fea0003900000 */
[----:B------:R-:W2:Y:S02]  /*aae0*/  @!P0 SYNCS.PHASECHK.TRANS64 P0, [R0+URZ], R3 ;  /* 0x00000003000085a7 */ /* 0x000ea400080010ff */
[----:B--2---:R-:W-:Y:S05]  /*aaf0*/  @!P0 BRA `(.L_x_158) ;  /* 0xfffffffc00f08947 */ /* 0x004fea000383ffff */
[----:B------:R-:W-:Y:S05]  /*ab00*/  BRA `(.L_x_159) ;  /* 0xffffff8800047947 */ /* 0x000fea000383ffff */
.L_x_46:
[----:B------:R-:W-:-:S07]  /*ab10*/  MOV R0, UR5 ;  /* 0x0000000500007c02 */ /* 0x000fce0008000f00 */
.L_x_160:
[----:B-1----:R1:W2:Y:S02]  /*ab20*/  SYNCS.PHASECHK.TRANS64.TRYWAIT P0, [R0+URZ], R3 ;  /* 0x00000003000075a7 */ /* 0x0022a400080011ff */
[----:B--2---:R-:W-:Y:S05]  /*ab30*/  @!P0 NANOSLEEP.SYNCS 0x989680 ;  /* 0x009896800000895d */ /* 0x004fea0003900000 */
[----:B------:R-:W2:Y:S02]  /*ab40*/  @!P0 SYNCS.PHASECHK.TRANS64 P0, [R0+URZ], R3 ;  /* 0x00000003000085a7 */ /* 0x000ea400080010ff */
[----:B--2---:R-:W-:Y:S05]  /*ab50*/  @!P0 BRA `(.L_x_160) ;  /* 0xfffffffc00f08947 */ /* 0x004fea000383ffff */
[----:B------:R-:W-:Y:S05]  /*ab60*/  BRA `(.L_x_161) ;  /* 0xffffff8800147947 */ /* 0x000fea000383ffff */
.L_x_47:
[----:B------:R-:W-:-:S07]  /*ab70*/  MOV R0, UR5 ;  /* 0x0000000500007c02 */ /* 0x000fce0008000f00 */
.L_x_162:
[----:B-1----:R1:W2:Y:S02]  /*ab80*/  SYNCS.PHASECHK.TRANS64.TRYWAIT P0, [R0+URZ], R3 ;  /* 0x00000003000075a7 */ /* 0x0022a400080011ff */
[----:B--2---:R-:W-:Y:S05]  /*ab90*/  @!P0 NANOSLEEP.SYNCS 0x989680 ;  /* 0x009896800000895d */ /* 0x004fea0003900000 */
[----:B------:R-:W2:Y:S02]  /*aba0*/  @!P0 SYNCS.PHASECHK.TRANS64 P0, [R0+URZ], R3 ;  /* 0x00000003000085a7 */ /* 0x000ea400080010ff */
[----:B--2---:R-:W-:Y:S05]  /*abb0*/  @!P0 BRA `(.L_x_162) ;  /* 0xfffffffc00f08947 */ /* 0x004fea000383ffff */
[----:B------:R-:W-:Y:S05]  /*abc0*/  BRA `(.L_x_163) ;  /* 0xffffff8800247947 */ /* 0x000fea000383ffff */
.L_x_48:
[----:B------:R-:W-:-:S07]  /*abd0*/  MOV R0, UR5 ;  /* 0x0000000500007c02 */ /* 0x000fce0008000f00 */
.L_x_164:
[----:B-1----:R1:W2:Y:S02]  /*abe0*/  SYNCS.PHASECHK.TRANS64.TRYWAIT P0, [R0+URZ], R3 ;  /* 0x00000003000075a7 */ /* 0x0022a400080011ff */
[----:B--2---:R-:W-:Y:S05]  /*abf0*/  @!P0 NANOSLEEP.SYNCS 0x989680 ;  /* 0x009896800000895d */ /* 0x004fea0003900000 */
[----:B------:R-:W2:Y:S02]  /*ac00*/  @!P0 SYNCS.PHASECHK.TRANS64 P0, [R0+URZ], R3 ;  /* 0x00000003000085a7 */ /* 0x000ea400080010ff */
[----:B--2---:R-:W-:Y:S05]  /*ac10*/  @!P0 BRA `(.L_x_164) ;  /* 0xfffffffc00f08947 */ /* 0x004fea000383ffff */
[----:B------:R-:W-:Y:S05]  /*ac20*/  BRA `(.L_x_165) ;  /* 0xffffff8800347947 */ /* 0x000fea000383ffff */
.L_x_49:
[----:B------:R-:W-:-:S07]  /*ac30*/  MOV R0, UR5 ;  /* 0x0000000500007c02 */ /* 0x000fce0008000f00 */
.L_x_166:
[----:B-1----:R1:W2:Y:S02]  /*ac40*/  SYNCS.PHASECHK.TRANS64.TRYWAIT P0, [R0+URZ], R3 ;  /* 0x00000003000075a7 */ /* 0x0022a400080011ff */
[----:B--2---:R-:W-:Y:S05]  /*ac50*/  @!P0 NANOSLEEP.SYNCS 0x989680 ;  /* 0x009896800000895d */ /* 0x004fea0003900000 */
[----:B------:R-:W2:Y:S02]  /*ac60*/  @!P0 SYNCS.PHASECHK.TRANS64 P0, [R0+URZ], R3 ;  /* 0x00000003000085a7 */ /* 0x000ea400080010ff */
[----:B--2---:R-:W-:Y:S05]  /*ac70*/  @!P0 BRA `(.L_x_166) ;  /* 0xfffffffc00f08947 */ /* 0x004fea000383ffff */
[----:B------:R-:W-:Y:S05]  /*ac80*/  BRA `(.L_x_167) ;  /* 0xffffff8800447947 */ /* 0x000fea000383ffff */
.L_x_50:
[----:B------:R-:W-:-:S07]  /*ac90*/  MOV R0, UR5 ;  /* 0x0000000500007c02 */ /* 0x000fce0008000f00 */
.L_x_168:
[----:B-1----:R1:W2:Y:S02]  /*aca0*/  SYNCS.PHASECHK.TRANS64.TRYWAIT P0, [R0+URZ], R3 ;  /* 0x00000003000075a7 */ /* 0x0022a400080011ff */
[----:B--2---:R-:W-:Y:S05]  /*acb0*/  @!P0 NANOSLEEP.SYNCS 0x989680 ;  /* 0x009896800000895d */ /* 0x004fea0003900000 */
[----:B------:R-:W2:Y:S02]  /*acc0*/  @!P0 SYNCS.PHASECHK.TRANS64 P0, [R0+URZ], R3 ;  /* 0x00000003000085a7 */ /* 0x000ea400080010ff */
[----:B--2---:R-:W-:Y:S05]  /*acd0*/  @!P0 BRA `(.L_x_168) ;  /* 0xfffffffc00f08947 */ /* 0x004fea000383ffff */
[----:B------:R-:W-:Y:S05]  /*ace0*/  BRA `(.L_x_169) ;  /* 0xffffff8800547947 */ /* 0x000fea000383ffff */
.L_x_51:
[----:B------:R-:W-:-:S07]  /*acf0*/  MOV R0, UR5 ;  /* 0x0000000500007c02 */ /* 0x000fce0008000f00 */
.L_x_170:
[----:B-1----:R1:W2:Y:S02]  /*ad00*/  SYNCS.PHASECHK.TRANS64.TRYWAIT P0, [R0+URZ], R3 ;  /* 0x00000003000075a7 */ /* 0x0022a400080011ff */
[----:B--2---:R-:W-:Y:S05]  /*ad10*/  @!P0 NANOSLEEP.SYNCS 0x989680 ;  /* 0x009896800000895d */ /* 0x004fea0003900000 */
[----:B------:R-:W2:Y:S02]  /*ad20*/  @!P0 SYNCS.PHASECHK.TRANS64 P0, [R0+URZ], R3 ;  /* 0x00000003000085a7 */ /* 0x000ea400080010ff */
[----:B--2---:R-:W-:Y:S05]  /*ad30*/  @!P0 BRA `(.L_x_170) ;  /* 0xfffffffc00f08947 */ /* 0x004fea000383ffff */
[----:B------:R-:W-:Y:S05]  /*ad40*/  BRA `(.L_x_171) ;  /* 0xffffff8800647947 */ /* 0x000fea000383ffff */
.L_x_52:
[----:B------:R-:W-:-:S07]  /*ad50*/  MOV R0, UR5 ;  /* 0x0000000500007c02 */ /* 0x000fce0008000f00 */
.L_x_172:
[----:B-1----:R1:W2:Y:S02]  /*ad60*/  SYNCS.PHASECHK.TRANS64.TRYWAIT P0, [R0+URZ], R3 ;  /* 0x00000003000075a7 */ /* 0x0022a400080011ff */
[----:B--2---:R-:W-:Y:S05]  /*ad70*/  @!P0 NANOSLEEP.SYNCS 0x989680 ;  /* 0x009896800000895d */ /* 0x004fea0003900000 */
[----:B------:R-:W2:Y:S02]  /*ad80*/  @!P0 SYNCS.PHASECHK.TRANS64 P0, [R0+URZ], R3 ;  /* 0x00000003000085a7 */ /* 0x000ea400080010ff */
[----:B--2---:R-:W-:Y:S05]  /*ad90*/  @!P0 BRA `(.L_x_172) ;  /* 0xfffffffc00f08947 */ /* 0x004fea000383ffff */
[----:B------:R-:W-:Y:S05]  /*ada0*/  BRA `(.L_x_173) ;  /* 0xffffff8800747947 */ /* 0x000fea000383ffff */
.L_x_53:
[----:B------:R-:W-:-:S07]  /*adb0*/  MOV R0, UR5 ;  /* 0x0000000500007c02 */ /* 0x000fce0008000f00 */
.L_x_174:
[----:B-1----:R1:W2:Y:S02]  /*adc0*/  SYNCS.PHASECHK.TRANS64.TRYWAIT P0, [R0+URZ], R3 ;  /* 0x00000003000075a7 */ /* 0x0022a400080011ff */
[----:B--2---:R-:W-:Y:S05]  /*add0*/  @!P0 NANOSLEEP.SYNCS 0x989680 ;  /* 0x009896800000895d */ /* 0x004fea0003900000 */
[----:B------:R-:W2:Y:S02]  /*ade0*/  @!P0 SYNCS.PHASECHK.TRANS64 P0, [R0+URZ], R3 ;  /* 0x00000003000085a7 */ /* 0x000ea400080010ff */
[----:B--2---:R-:W-:Y:S05]  /*adf0*/  @!P0 BRA `(.L_x_174) ;  /* 0xfffffffc00f08947 */ /* 0x004fea000383ffff */
[----:B------:R-:W-:Y:S05]  /*ae00*/  BRA `(.L_x_175) ;  /* 0xffffff8800847947 */ /* 0x000fea000383ffff */
.L_x_54:
[----:B------:R-:W-:-:S07]  /*ae10*/  MOV R0, UR5 ;  /* 0x0000000500007c02 */ /* 0x000fce0008000f00 */
.L_x_176:
[----:B-1----:R1:W2:Y:S02]  /*ae20*/  SYNCS.PHASECHK.TRANS64.TRYWAIT P0, [R0+URZ], R3 ;  /* 0x00000003000075a7 */ /* 0x0022a400080011ff */
[----:B--2---:R-:W-:Y:S05]  /*ae30*/  @!P0 NANOSLEEP.SYNCS 0x989680 ;  /* 0x009896800000895d */ /* 0x004fea0003900000 */
[----:B------:R-:W2:Y:S02]  /*ae40*/  @!P0 SYNCS.PHASECHK.TRANS64 P0, [R0+URZ], R3 ;  /* 0x00000003000085a7 */ /* 0x000ea400080010ff */
[----:B--2---:R-:W-:Y:S05]  /*ae50*/  @!P0 BRA `(.L_x_176) ;  /* 0xfffffffc00f08947 */ /* 0x004fea000383ffff */
[----:B------:R-:W-:Y:S05]  /*ae60*/  BRA `(.L_x_177) ;  /* 0xffffff8800947947 */ /* 0x000fea000383ffff */
.L_x_55:
[----:B------:R-:W-:-:S07]  /*ae70*/  MOV R0, UR5 ;  /* 0x0000000500007c02 */ /* 0x000fce0008000f00 */
.L_x_178:
[----:B-1----:R1:W2:Y:S02]  /*ae80*/  SYNCS.PHASECHK.TRANS64.TRYWAIT P0, [R0+URZ], R3 ;  /* 0x00000003000075a7 */ /* 0x0022a400080011ff */
[----:B--2---:R-:W-:Y:S05]  /*ae90*/  @!P0 NANOSLEEP.SYNCS 0x989680 ;  /* 0x009896800000895d */ /* 0x004fea0003900000 */
[----:B------:R-:W2:Y:S02]  /*aea0*/  @!P0 SYNCS.PHASECHK.TRANS64 P0, [R0+URZ], R3 ;  /* 0x00000003000085a7 */ /* 0x000ea400080010ff */
[----:B--2---:R-:W-:Y:S05]  /*aeb0*/  @!P0 BRA `(.L_x_178) ;  /* 0xfffffffc00f08947 */ /* 0x004fea000383ffff */
[----:B------:R-:W-:Y:S05]  /*aec0*/  BRA `(.L_x_179) ;  /* 0xffffff8800a47947 */ /* 0x000fea000383ffff */
.L_x_56:
[----:B------:R-:W-:-:S07]  /*aed0*/  MOV R0, UR5 ;  /* 0x0000000500007c02 */ /* 0x000fce0008000f00 */
.L_x_180:
[----:B-1----:R1:W2:Y:S02]  /*aee0*/  SYNCS.PHASECHK.TRANS64.TRYWAIT P0, [R0+URZ], R3 ;  /* 0x00000003000075a7 */ /* 0x0022a400080011ff */
[----:B--2---:R-:W-:Y:S05]  /*aef0*/  @!P0 NANOSLEEP.SYNCS 0x989680 ;  /* 0x009896800000895d */ /* 0x004fea0003900000 */
[----:B------:R-:W2:Y:S02]  /*af00*/  @!P0 SYNCS.PHASECHK.TRANS64 P0, [R0+URZ], R3 ;  /* 0x00000003000085a7 */ /* 0x000ea400080010ff */
[----:B--2---:R-:W-:Y:S05]  /*af10*/  @!P0 BRA `(.L_x_180) ;  /* 0xfffffffc00f08947 */ /* 0x004fea000383ffff */
[----:B------:R-:W-:Y:S05]  /*af20*/  BRA `(.L_x_181) ;  /* 0xffffff8800b47947 */ /* 0x000fea000383ffff */
.L_x_57:
[----:B------:R-:W-:-:S07]  /*af30*/  MOV R0, UR5 ;  /* 0x0000000500007c02 */ /* 0x000fce0008000f00 */
.L_x_182:
[----:B-1----:R1:W2:Y:S02]  /*af40*/  SYNCS.PHASECHK.TRANS64.TRYWAIT P0, [R0+URZ], R3 ;  /* 0x00000003000075a7 */ /* 0x0022a400080011ff */
[----:B--2---:R-:W-:Y:S05]  /*af50*/  @!P0 NANOSLEEP.SYNCS 0x989680 ;  /* 0x009896800000895d */ /* 0x004fea0003900000 */
[----:B------:R-:W2:Y:S02]  /*af60*/  @!P0 SYNCS.PHASECHK.TRANS64 P0, [R0+URZ], R3 ;  /* 0x00000003000085a7 */ /* 0x000ea400080010ff */
[----:B--2---:R-:W-:Y:S05]  /*af70*/  @!P0 BRA `(.L_x_182) ;  /* 0xfffffffc00f08947 */ /* 0x004fea000383ffff */
[----:B------:R-:W-:Y:S05]  /*af80*/  BRA `(.L_x_183) ;  /* 0xffffff8800c47947 */ /* 0x000fea000383ffff */
.L_x_58:
[----:B------:R-:W-:-:S07]  /*af90*/  MOV R0, UR5 ;  /* 0x0000000500007c02 */ /* 0x000fce0008000f00 */
.L_x_184:
[----:B-1----:R1:W2:Y:S02]  /*afa0*/  SYNCS.PHASECHK.TRANS64.TRYWAIT P0, [R0+URZ], R3 ;  /* 0x00000003000075a7 */ /* 0x0022a400080011ff */
[----:B--2---:R-:W-:Y:S05]  /*afb0*/  @!P0 NANOSLEEP.SYNCS 0x989680 ;  /* 0x009896800000895d */ /* 0x004fea0003900000 */
[----:B------:R-:W2:Y:S02]  /*afc0*/  @!P0 SYNCS.PHASECHK.TRANS64 P0, [R0+URZ], R3 ;  /* 0x00000003000085a7 */ /* 0x000ea400080010ff */
[----:B--2---:R-:W-:Y:S05]  /*afd0*/  @!P0 BRA `(.L_x_184) ;  /* 0xfffffffc00f08947 */ /* 0x004fea000383ffff */
[----:B------:R-:W-:Y:S05]  /*afe0*/  BRA `(.L_x_185) ;  /* 0xffffff8800d47947 */ /* 0x000fea000383ffff */
.L_x_59:
[----:B------:R-:W-:-:S07]  /*aff0*/  MOV R0, UR5 ;  /* 0x0000000500007c02 */ /* 0x000fce0008000f00 */
.L_x_186:
[----:B-1----:R1:W2:Y:S02]  /*b000*/  SYNCS.PHASECHK.TRANS64.TRYWAIT P0, [R0+URZ], R3 ;  /* 0x00000003000075a7 */ /* 0x0022a400080011ff */
[----:B--2---:R-:W-:Y:S05]  /*b010*/  @!P0 NANOSLEEP.SYNCS 0x989680 ;  /* 0x009896800000895d */ /* 0x004fea0003900000 */
[----:B------:R-:W2:Y:S02]  /*b020*/  @!P0 SYNCS.PHASECHK.TRANS64 P0, [R0+URZ], R3 ;  /* 0x00000003000085a7 */ /* 0x000ea400080010ff */
[----:B--2---:R-:W-:Y:S05]  /*b030*/  @!P0 BRA `(.L_x_186) ;  /* 0xfffffffc00f08947 */ /* 0x004fea000383ffff */
[----:B------:R-:W-:Y:S05]  /*b040*/  BRA `(.L_x_187) ;  /* 0xffffff8800e47947 */ /* 0x000fea000383ffff */
.L_x_60:
[----:B------:R-:W-:-:S07]  /*b050*/  MOV R0, UR5 ;  /* 0x0000000500007c02 */ /* 0x000fce0008000f00 */
.L_x_188:
[----:B-1----:R1:W2:Y:S02]  /*b060*/  SYNCS.PHASECHK.TRANS64.TRYWAIT P0, [R0+URZ], R3 ;  /* 0x00000003000075a7 */ /* 0x0022a400080011ff */
[----:B--2---:R-:W-:Y:S05]  /*b070*/  @!P0 NANOSLEEP.SYNCS 0x989680 ;  /* 0x009896800000895d */ /* 0x004fea0003900000 */
[----:B------:R-:W2:Y:S02]  /*b080*/  @!P0 SYNCS.PHASECHK.TRANS64 P0, [R0+URZ], R3 ;  /* 0x00000003000085a7 */ /* 0x000ea400080010ff */
[----:B--2---:R-:W-:Y:S05]  /*b090*/  @!P0 BRA `(.L_x_188) ;  /* 0xfffffffc00f08947 */ /* 0x004fea000383ffff */
[----:B------:R-:W-:Y:S05]  /*b0a0*/  BRA `(.L_x_189) ;  /* 0xffffff8800f47947 */ /* 0x000fea000383ffff */
.L_x_61:
[----:B------:R-:W-:-:S07]  /*b0b0*/  MOV R0, UR5 ;  /* 0x0000000500007c02 */ /* 0x000fce0008000f00 */
.L_x_190:
[----:B-1----:R1:W2:Y:S02]  /*b0c0*/  SYNCS.PHASECHK.TRANS64.TRYWAIT P0, [R0+URZ], R3 ;  /* 0x00000003000075a7 */ /* 0x0022a400080011ff */
[----:B--2---:R-:W-:Y:S05]  /*b0d0*/  @!P0 NANOSLEEP.SYNCS 0x989680 ;  /* 0x009896800000895d */ /* 0x004fea0003900000 */
[----:B------:R-:W2:Y:S02]  /*b0e0*/  @!P0 SYNCS.PHASECHK.TRANS64 P0, [R0+URZ], R3 ;  /* 0x00000003000085a7 */ /* 0x000ea400080010ff */
[----:B--2---:R-:W-:Y:S05]  /*b0f0*/  @!P0 BRA `(.L_x_190) ;  /* 0xfffffffc00f08947 */ /* 0x004fea000383ffff */
[----:B------:R-:W-:Y:S05]  /*b100*/  BRA `(.L_x_191) ;  /* 0xffffff8c00047947 */ /* 0x000fea000383ffff */
.L_x_62:
[----:B------:R-:W-:-:S07]  /*b110*/  MOV R0, UR5 ;  /* 0x0000000500007c02 */ /* 0x000fce0008000f00 */
.L_x_192:
[----:B-1----:R1:W2:Y:S02]  /*b120*/  SYNCS.PHASECHK.TRANS64.TRYWAIT P0, [R0+URZ], R3 ;  /* 0x00000003000075a7 */ /* 0x0022a400080011ff */
[----:B--2---:R-:W-:Y:S05]  /*b130*/  @!P0 NANOSLEEP.SYNCS 0x989680 ;  /* 0x009896800000895d */ /* 0x004fea0003900000 */
[----:B------:R-:W2:Y:S02]  /*b140*/  @!P0 SYNCS.PHASECHK.TRANS64 P0, [R0+URZ], R3 ;  /* 0x00000003000085a7 */ /* 0x000ea400080010ff */
[----:B--2---:R-:W-:Y:S05]  /*b150*/  @!P0 BRA `(.L_x_192) ;  /* 0xfffffffc00f08947 */ /* 0x004fea000383ffff */
[----:B------:R-:W-:Y:S05]  /*b160*/  BRA `(.L_x_193) ;  /* 0xffffff8c00147947 */ /* 0x000fea000383ffff */
.L_x_63:
[----:B------:R-:W-:-:S07]  /*b170*/  MOV R0, UR5 ;  /* 0x0000000500007c02 */ /* 0x000fce0008000f00 */
.L_x_194:
[----:B-1----:R1:W2:Y:S02]  /*b180*/  SYNCS.PHASECHK.TRANS64.TRYWAIT P0, [R0+URZ], R3 ;  /* 0x00000003000075a7 */ /* 0x0022a400080011ff */
[----:B--2---:R-:W-:Y:S05]  /*b190*/  @!P0 NANOSLEEP.SYNCS 0x989680 ;  /* 0x009896800000895d */ /* 0x004fea0003900000 */
[----:B------:R-:W2:Y:S02]  /*b1a0*/  @!P0 SYNCS.PHASECHK.TRANS64 P0, [R0+URZ], R3 ;  /* 0x00000003000085a7 */ /* 0x000ea400080010ff */
[----:B--2---:R-:W-:Y:S05]  /*b1b0*/  @!P0 BRA `(.L_x_194) ;  /* 0xfffffffc00f08947 */ /* 0x004fea000383ffff */
[----:B------:R-:W-:Y:S05]  /*b1c0*/  BRA `(.L_x_195) ;  /* 0xffffff8c00247947 */ /* 0x000fea000383ffff */
.L_x_64:
[----:B------:R-:W-:-:S07]  /*b1d0*/  MOV R0, UR5 ;  /* 0x0000000500007c02 */ /* 0x000fce0008000f00 */
.L_x_196:
[----:B-1----:R1:W2:Y:S02]  /*b1e0*/  SYNCS.PHASECHK.TRANS64.TRYWAIT P0, [R0+URZ], R3 ;  /* 0x00000003000075a7 */ /* 0x0022a400080011ff */
[----:B--2---:R-:W-:Y:S05]  /*b1f0*/  @!P0 NANOSLEEP.SYNCS 0x989680 ;  /* 0x009896800000895d */ /* 0x004fea0003900000 */
[----:B------:R-:W2:Y:S02]  /*b200*/  @!P0 SYNCS.PHASECHK.TRANS64 P0, [R0+URZ], R3 ;  /* 0x00000003000085a7 */ /* 0x000ea400080010ff */
[----:B--2---:R-:W-:Y:S05]  /*b210*/  @!P0 BRA `(.L_x_196) ;  /* 0xfffffffc00f08947 */ /* 0x004fea000383ffff */
[----:B------:R-:W-:Y:S05]  /*b220*/  BRA `(.L_x_197) ;  /* 0xffffff8c00347947 */ /* 0x000fea000383ffff */
.L_x_65:
[----:B------:R-:W-:-:S07]  /*b230*/  MOV R0, UR5 ;  /* 0x0000000500007c02 */ /* 0x000fce0008000f00 */
.L_x_198:
[----:B-1----:R1:W2:Y:S02]  /*b240*/  SYNCS.PHASECHK.TRANS64.TRYWAIT P0, [R0+URZ], R3 ;  /* 0x00000003000075a7 */ /* 0x0022a400080011ff */
[----:B--2---:R-:W-:Y:S05]  /*b250*/  @!P0 NANOSLEEP.SYNCS 0x989680 ;  /* 0x009896800000895d */ /* 0x004fea0003900000 */
[----:B------:R-:W2:Y:S02]  /*b260*/  @!P0 SYNCS.PHASECHK.TRANS64 P0, [R0+URZ], R3 ;  /* 0x00000003000085a7 */ /* 0x000ea400080010ff */
[----:B--2---:R-:W-:Y:S05]  /*b270*/  @!P0 BRA `(.L_x_198) ;  /* 0xfffffffc00f08947 */ /* 0x004fea000383ffff */
[----:B------:R-:W-:Y:S05]  /*b280*/  BRA `(.L_x_199) ;  /* 0xffffff8c00447947 */ /* 0x000fea000383ffff */
.L_x_66:
[----:B------:R-:W-:-:S07]  /*b290*/  MOV R0, UR5 ;  /* 0x0000000500007c02 */ /* 0x000fce0008000f00 */
.L_x_200:
[----:B-1----:R1:W2:Y:S02]  /*b2a0*/  SYNCS.PHASECHK.TRANS64.TRYWAIT P0, [R0+URZ], R3 ;  /* 0x00000003000075a7 */ /* 0x0022a400080011ff */
[----:B--2---:R-:W-:Y:S05]  /*b2b0*/  @!P0 NANOSLEEP.SYNCS 0x989680 ;  /* 0x009896800000895d */ /* 0x004fea0003900000 */
[----:B------:R-:W2:Y:S02]  /*b2c0*/  @!P0 SYNCS.PHASECHK.TRANS64 P0, [R0+URZ], R3 ;  /* 0x00000003000085a7 */ /* 0x000ea400080010ff */
[----:B--2---:R-:W-:Y:S05]  /*b2d0*/  @!P0 BRA `(.L_x_200) ;  /* 0xfffffffc00f08947 */ /* 0x004fea000383ffff */
[----:B------:R-:W-:Y:S05]  /*b2e0*/  BRA `(.L_x_201) ;  /* 0xffffff8c00547947 */ /* 0x000fea000383ffff */
.L_x_67:
[----:B------:R-:W-:-:S07]  /*b2f0*/  MOV R0, UR5 ;  /* 0x0000000500007c02 */ /* 0x000fce0008000f00 */
.L_x_202:
[----:B-1----:R1:W2:Y:S02]  /*b300*/  SYNCS.PHASECHK.TRANS64.TRYWAIT P0, [R0+URZ], R3 ;  /* 0x00000003000075a7 */ /* 0x0022a400080011ff */
[----:B--2---:R-:W-:Y:S05]  /*b310*/  @!P0 NANOSLEEP.SYNCS 0x989680 ;  /* 0x009896800000895d */ /* 0x004fea0003900000 */
[----:B------:R-:W2:Y:S02]  /*b320*/  @!P0 SYNCS.PHASECHK.TRANS64 P0, [R0+URZ], R3 ;  /* 0x00000003000085a7 */ /* 0x000ea400080010ff */
[----:B--2---:R-:W-:Y:S05]  /*b330*/  @!P0 BRA `(.L_x_202) ;  /* 0xfffffffc00f08947 */ /* 0x004fea000383ffff */
[----:B------:R-:W-:Y:S05]  /*b340*/  BRA `(.L_x_203) ;  /* 0xffffff8c00647947 */ /* 0x000fea000383ffff */
.L_x_68:
[----:B------:R-:W-:-:S07]  /*b350*/  MOV R0, UR5 ;  /* 0x0000000500007c02 */ /* 0x000fce0008000f00 */
.L_x_204:
[----:B-1----:R1:W2:Y:S02]  /*b360*/  SYNCS.PHASECHK.TRANS64.TRYWAIT P0, [R0+URZ], R3 ;  /* 0x00000003000075a7 */ /* 0x0022a400080011ff */
[----:B--2---:R-:W-:Y:S05]  /*b370*/  @!P0 NANOSLEEP.SYNCS 0x989680 ;  /* 0x009896800000895d */ /* 0x004fea0003900000 */
[----:B------:R-:W2:Y:S02]  /*b380*/  @!P0 SYNCS.PHASECHK.TRANS64 P0, [R0+URZ], R3 ;  /* 0x00000003000085a7 */ /* 0x000ea400080010ff */
[----:B--2---:R-:W-:Y:S05]  /*b390*/  @!P0 BRA `(.L_x_204) ;  /* 0xfffffffc00f08947 */ /* 0x004fea000383ffff */
[----:B------:R-:W-:Y:S05]  /*b3a0*/  BRA `(.L_x_205) ;  /* 0xffffff8c00747947 */ /* 0x000fea000383ffff */
.L_x_69:
[----:B------:R-:W-:-:S07]  /*b3b0*/  MOV R0, UR5 ;  /* 0x0000000500007c02 */ /* 0x000fce0008000f00 */
.L_x_206:
[----:B-1----:R1:W2:Y:S02]  /*b3c0*/  SYNCS.PHASECHK.TRANS64.TRYWAIT P0, [R0+URZ], R3 ;  /* 0x00000003000075a7 */ /* 0x0022a400080011ff */
[----:B--2---:R-:W-:Y:S05]  /*b3d0*/  @!P0 NANOSLEEP.SYNCS 0x989680 ;  /* 0x009896800000895d */ /* 0x004fea0003900000 */
[----:B------:R-:W2:Y:S02]  /*b3e0*/  @!P0 SYNCS.PHASECHK.TRANS64 P0, [R0+URZ], R3 ;  /* 0x00000003000085a7 */ /* 0x000ea400080010ff */
[----:B--2---:R-:W-:Y:S05]  /*b3f0*/  @!P0 BRA `(.L_x_206) ;  /* 0xfffffffc00f08947 */ /* 0x004fea000383ffff */
[----:B------:R-:W-:Y:S05]  /*b400*/  BRA `(.L_x_207) ;  /* 0xffffff8c00847947 */ /* 0x000fea000383ffff */
.L_x_70:
[----:B------:R-:W-:-:S07]  /*b410*/  MOV R0, UR5 ;  /* 0x0000000500007c02 */ /* 0x000fce0008000f00 */
.L_x_208:
[----:B-1----:R1:W2:Y:S02]  /*b420*/  SYNCS.PHASECHK.TRANS64.TRYWAIT P0, [R0+URZ], R3 ;  /* 0x00000003000075a7 */ /* 0x0022a400080011ff */
[----:B--2---:R-:W-:Y:S05]  /*b430*/  @!P0 NANOSLEEP.SYNCS 0x989680 ;  /* 0x009896800000895d */ /* 0x004fea0003900000 */
[----:B------:R-:W2:Y:S02]  /*b440*/  @!P0 SYNCS.PHASECHK.TRANS64 P0, [R0+URZ], R3 ;  /* 0x00000003000085a7 */ /* 0x000ea400080010ff */
[----:B--2---:R-:W-:Y:S05]  /*b450*/  @!P0 BRA `(.L_x_208) ;  /* 0xfffffffc00f08947 */ /* 0x004fea000383ffff */
[----:B------:R-:W-:Y:S05]  /*b460*/  BRA `(.L_x_209) ;  /* 0xffffff8c00947947 */ /* 0x000fea000383ffff */
.L_x_71:
[----:B------:R-:W-:-:S07]  /*b470*/  MOV R0, UR5 ;  /* 0x0000000500007c02 */ /* 0x000fce0008000f00 */
.L_x_210:
[----:B-1----:R1:W2:Y:S02]  /*b480*/  SYNCS.PHASECHK.TRANS64.TRYWAIT P0, [R0+URZ], R3 ;  /* 0x00000003000075a7 */ /* 0x0022a400080011ff */
[----:B--2---:R-:W-:Y:S05]  /*b490*/  @!P0 NANOSLEEP.SYNCS 0x989680 ;  /* 0x009896800000895d */ /* 0x004fea0003900000 */
[----:B------:R-:W2:Y:S02]  /*b4a0*/  @!P0 SYNCS.PHASECHK.TRANS64 P0, [R0+URZ], R3 ;  /* 0x00000003000085a7 */ /* 0x000ea400080010ff */
[----:B--2---:R-:W-:Y:S05]  /*b4b0*/  @!P0 BRA `(.L_x_210) ;  /* 0xfffffffc00f08947 */ /* 0x004fea000383ffff */
[----:B------:R-:W-:Y:S05]  /*b4c0*/  BRA `(.L_x_211) ;  /* 0xffffff8c00a47947 */ /* 0x000fea000383ffff */
.L_x_74:
[----:B------:R-:W-:-:S07]  /*b4d0*/  MOV R4, UR4 ;  /* 0x0000000400047c02 */ /* 0x000fce0008000f00 */
.L_x_212:
[----:B--2---:R2:W3:Y:S02]  /*b4e0*/  SYNCS.PHASECHK.TRANS64.TRYWAIT P1, [R4+URZ+0x238], R7 ;  /* 0x00023807040075a7 */ /* 0x0044e400080211ff */
[----:B---3--:R-:W-:Y:S05]  /*b4f0*/  @!P1 NANOSLEEP.SYNCS 0x989680 ;  /* 0x009896800000995d */ /* 0x008fea0003900000 */
[----:B------:R-:W3:Y:S02]  /*b500*/  @!P1 SYNCS.PHASECHK.TRANS64 P1, [R4+URZ+0x238], R7 ;  /* 0x00023807040095a7 */ /* 0x000ee400080210ff */
[----:B---3--:R-:W-:Y:S05]  /*b510*/  @!P1 BRA `(.L_x_212) ;  /* 0xfffffffc00f09947 */ /* 0x008fea000383ffff */
[----:B------:R-:W-:Y:S05]  /*b520*/  BRA `(.L_x_213) ;  /* 0xffffff90000c7947 */ /* 0x000fea000383ffff */
.L_x_75:
[----:B--2---:R-:W-:-:S07]  /*b530*/  MOV R4, UR4 ;  /* 0x0000000400047c02 */ /* 0x004fce0008000f00 */
.L_x_214:
[----:B--2---:R2:W3:Y:S02]  /*b540*/  SYNCS.PHASECHK.TRANS64.TRYWAIT P1, [R4+URZ+0x230], R5 ;  /* 0x00023005040075a7 */ /* 0x0044e400080211ff */
[----:B---3--:R-:W-:Y:S05]  /*b550*/  @!P1 NANOSLEEP.SYNCS 0x989680 ;  /* 0x009896800000995d */ /* 0x008fea0003900000 */
[----:B------:R-:W3:Y:S02]  /*b560*/  @!P1 SYNCS.PHASECHK.TRANS64 P1, [R4+URZ+0x230], R5 ;  /* 0x00023005040095a7 */ /* 0x000ee400080210ff */
[----:B---3--:R-:W-:Y:S05]  /*b570*/  @!P1 BRA `(.L_x_214) ;  /* 0xfffffffc00f09947 */ /* 0x008fea000383ffff */
[----:B------:R-:W-:Y:S05]  /*b580*/  BRA `(.L_x_215) ;  /* 0xffffff9000147947 */ /* 0x000fea000383ffff */
.L_x_85:
[----:B--2---:R-:W-:-:S04]  /*b590*/  MOV R5, UR5 ;  /* 0x0000000500057c02 */ /* 0x004fc80008000f00 */
[----:B------:R2:W3:Y:S03]  /*b5a0*/  SYNCS.PHASECHK.TRANS64.TRYWAIT P0, [R5+URZ+0x8], R6 ;  /* 0x00000806050075a7 */ /* 0x0004e600080011ff */
[----:B---3--:R-:W-:Y:S05]  /*b5b0*/  @!P0 NANOSLEEP.SYNCS 0x989680 ;  /* 0x009896800000895d */ /* 0x008fea0003900000 */
[----:B------:R-:W3:Y:S02]  /*b5c0*/  @!P0 SYNCS.PHASECHK.TRANS64 P0, [R5+URZ+0x8], R6 ;  /* 0x00000806050085a7 */ /* 0x000ee400080010ff */
[----:B---3--:R-:W-:Y:S05]  /*b5d0*/  @!P0 BRA `(.L_x_85) ;  /* 0xfffffffc00ec8947 */ /* 0x008fea000383ffff */
[----:B------:R-:W-:Y:S05]  /*b5e0*/  BRA `(.L_x_84) ;  /* 0xffffff9000dc7947 */ /* 0x000fea000383ffff */
.L_x_87:
[----:B------:R-:W-:Y:S01]  /*b5f0*/  BSSY B0, `(.L_x_216) ;  /* 0x0000006000007945 */ /* 0x000fe20003800000 */
[----:B------:R-:W-:-:S07]  /*b600*/  MOV R15, 0xffffffff ;  /* 0xffffffff000f7802 */ /* 0x000fce0000000f00 */
[----:B-12--5:R-:W-:Y:S05]  /*b610*/  WARPSYNC.COLLECTIVE R15, `(.L_x_217) ;  /* 0x000000000f0c7348 */ /* 0x026fea0003c00000 */
[----:B------:R-:W-:Y:S02]  /*b620*/  ELECT P6, UR79, PT ;  /* 0x00000000004f782f */ /* 0x000fe400038c0000 */
[----:B------:R-:W-:Y:S01]  /*b630*/  MOV R14, UR79 ;  /* 0x0000004f000e7c02 */ /* 0x000fe20008000f00 */
[----:B-12--5:R-:W-:Y:S10]  /*b640*/  ENDCOLLECTIVE ;  /* 0x000000000000791b */ /* 0x026ff40003800000 */
.L_x_217:
[----:B------:R-:W-:Y:S05]  /*b650*/  BSYNC B0 ;  /* 0x0000000000007941 */ /* 0x000fea0003800000 */
.L_x_216:
[----:B------:R-:W-:Y:S01]  /*b660*/  PLOP3.LUT P0, PT, P6, PT, PT, 0x80, 0x8 ;  /* 0x000000000008781c */ /* 0x000fe2000370f070 */
[----:B------:R-:W-:-:S12]  /*b670*/  BRA `(.L_x_218) ;  /* 0xffffff9400087947 */ /* 0x000fd8000383ffff */
.L_x_89:
[----:B--2---:R-:W-:-:S04]  /*b680*/  MOV R3, UR5 ;  /* 0x0000000500037c02 */ /* 0x004fc80008000f00 */
[----:B------:R2:W3:Y:S03]  /*b690*/  SYNCS.PHASECHK.TRANS64.TRYWAIT P0, [R3+URZ+0x8], R4 ;  /* 0x00000804030075a7 */ /* 0x0004e600080011ff */
[----:B---3--:R-:W-:Y:S05]  /*b6a0*/  @!P0 NANOSLEEP.SYNCS 0x989680 ;  /* 0x009896800000895d */ /* 0x008fea0003900000 */
[----:B------:R-:W3:Y:S02]  /*b6b0*/  @!P0 SYNCS.PHASECHK.TRANS64 P0, [R3+URZ+0x8], R4 ;  /* 0x00000804030085a7 */ /* 0x000ee400080010ff */
[----:B---3--:R-:W-:Y:S05]  /*b6c0*/  @!P0 BRA `(.L_x_89) ;  /* 0xfffffffc00ec8947 */ /* 0x008fea000383ffff */
[----:B------:R-:W-:Y:S05]  /*b6d0*/  BRA `(.L_x_88) ;  /* 0xffffff94000c7947 */ /* 0x000fea000383ffff */
.L_x_90:
[----:B------:R-:W-:-:S07]  /*b6e0*/  MOV R4, UR14 ;  /* 0x0000000e00047c02 */ /* 0x000fce0008000f00 */
.L_x_219:
[----:B-1----:R1:W2:Y:S02]  /*b6f0*/  SYNCS.PHASECHK.TRANS64.TRYWAIT P0, [R4+URZ+0x230], R5 ;  /* 0x00023005040075a7 */ /* 0x0022a400080011ff */
[----:B--2---:R-:W-:Y:S05]  /*b700*/  @!P0 NANOSLEEP.SYNCS 0x989680 ;  /* 0x009896800000895d */ /* 0x004fea0003900000 */
[----:B------:R-:W2:Y:S02]  /*b710*/  @!P0 SYNCS.PHASECHK.TRANS64 P0, [R4+URZ+0x230], R5 ;  /* 0x00023005040085a7 */ /* 0x000ea400080010ff */
[----:B--2---:R-:W-:Y:S05]  /*b720*/  @!P0 BRA `(.L_x_219) ;  /* 0xfffffffc00f08947 */ /* 0x004fea000383ffff */
[----:B------:R-:W-:Y:S05]  /*b730*/  BRA `(.L_x_220) ;  /* 0xffffff9400f07947 */ /* 0x000fea000383ffff */
.L_x_92:
[----:B------:R-:W-:-:S07]  /*b740*/  MOV R4, UR19 ;  /* 0x0000001300047c02 */ /* 0x000fce0008000f00 */
.L_x_221:
[----:B-1----:R1:W2:Y:S02]  /*b750*/  SYNCS.PHASECHK.TRANS64.TRYWAIT P0, [R4+URZ+0x250], R5 ;  /* 0x00025005040075a7 */ /* 0x0022a400080011ff */
[----:B--2---:R-:W-:Y:S05]  /*b760*/  @!P0 NANOSLEEP.SYNCS 0x989680 ;  /* 0x009896800000895d */ /* 0x004fea0003900000 */
[----:B------:R-:W2:Y:S02]  /*b770*/  @!P0 SYNCS.PHASECHK.TRANS64 P0, [R4+URZ+0x250], R5 ;  /* 0x00025005040085a7 */ /* 0x000ea400080010ff */
[----:B--2---:R-:W-:Y:S05]  /*b780*/  @!P0 BRA `(.L_x_221) ;  /* 0xfffffffc00f08947 */ /* 0x004fea000383ffff */
[----:B------:R-:W-:Y:S05]  /*b790*/  BRA `(.L_x_91) ;  /* 0xffffff9800107947 */ /* 0x000fea000383ffff */
.L_x_96:
[----:B-1----:R-:W-:Y:S07]  /*b7a0*/  MOV R4, UR11 ;  /* 0x0000000b00047c02 */ /* 0x002fee0008000f00 */
.L_x_222:
[----:B-1----:R1:W2:Y:S02]  /*b7b0*/  SYNCS.PHASECHK.TRANS64.TRYWAIT P0, [R4+URZ], R7 ;  /* 0x00000007040075a7 */ /* 0x0022a400080011ff */
[----:B--2---:R-:W-:Y:S05]  /*b7c0*/  @!P0 NANOSLEEP.SYNCS 0x989680 ;  /* 0x009896800000895d */ /* 0x004fea0003900000 */
[----:B------:R-:W2:Y:S02]  /*b7d0*/  @!P0 SYNCS.PHASECHK.TRANS64 P0, [R4+URZ], R7 ;  /* 0x00000007040085a7 */ /* 0x000ea400080010ff */
[----:B--2---:R-:W-:Y:S05]  /*b7e0*/  @!P0 BRA `(.L_x_222) ;  /* 0xfffffffc00f08947 */ /* 0x004fea000383ffff */
[----:B------:R-:W-:Y:S05]  /*b7f0*/  BRA `(.L_x_95) ;  /* 0xffffff9800347947 */ /* 0x000fea000383ffff */
.L_x_100:
[----:B--2---:R-:W-:-:S07]  /*b800*/  MOV R0, UR4 ;  /* 0x0000000400007c02 */ /* 0x004fce0008000f00 */
.L_x_223:
[----:B-1----:R1:W2:Y:S02]  /*b810*/  SYNCS.PHASECHK.TRANS64.TRYWAIT P0, [R0+URZ], R5 ;  /* 0x00000005000075a7 */ /* 0x0022a400080011ff */
[----:B--2---:R-:W-:Y:S05]  /*b820*/  @!P0 NANOSLEEP.SYNCS 0x989680 ;  /* 0x009896800000895d */ /* 0x004fea0003900000 */
[----:B------:R-:W2:Y:S02]  /*b830*/  @!P0 SYNCS.PHASECHK.TRANS64 P0, [R0+URZ], R5 ;  /* 0x00000005000085a7 */ /* 0x000ea400080010ff */
[----:B--2---:R-:W-:Y:S05]  /*b840*/  @!P0 BRA `(.L_x_223) ;  /* 0xfffffffc00f08947 */ /* 0x004fea000383ffff */
[----:B------:R-:W-:Y:S05]  /*b850*/  BRA `(.L_x_224) ;  /* 0xffffff9800e87947 */ /* 0x000fea000383ffff */
.L_x_103:
[----:B------:R-:W-:-:S07]  /*b860*/  MOV R0, UR14 ;  /* 0x0000000e00007c02 */ /* 0x000fce0008000f00 */
.L_x_225:
[----:B-1----:R1:W2:Y:S02]  /*b870*/  SYNCS.PHASECHK.TRANS64.TRYWAIT P1, [R0+URZ+0x260], R5 ;  /* 0x00026005000075a7 */ /* 0x0022a400080211ff */
[----:B--2---:R-:W-:Y:S05]  /*b880*/  @!P1 NANOSLEEP.SYNCS 0x989680 ;  /* 0x009896800000995d */ /* 0x004fea0003900000 */
[----:B------:R-:W2:Y:S02]  /*b890*/  @!P1 SYNCS.PHASECHK.TRANS64 P1, [R0+URZ+0x260], R5 ;  /* 0x00026005000095a7 */ /* 0x000ea400080210ff */
[----:B--2---:R-:W-:Y:S05]  /*b8a0*/  @!P1 BRA `(.L_x_225) ;  /* 0xfffffffc00f09947 */ /* 0x004fea000383ffff */
[----:B------:R-:W-:Y:S05]  /*b8b0*/  BRA `(.L_x_226) ;  /* 0xffffff9c00347947 */ /* 0x000fea000383ffff */
.L_x_108:
[----:B------:R-:W-:Y:S07]  /*b8c0*/  MOV R0, UR22 ;  /* 0x0000001600007c02 */ /* 0x000fee0008000f00 */
.L_x_227:
[----:B---3--:R3:W4:Y:S02]  /*b8d0*/  SYNCS.PHASECHK.TRANS64.TRYWAIT P0, [R0+URZ+0x230], R5 ;  /* 0x00023005000075a7 */ /* 0x00872400080011ff */
[----:B----4-:R-:W-:Y:S05]  /*b8e0*/  @!P0 NANOSLEEP.SYNCS 0x989680 ;  /* 0x009896800000895d */ /* 0x010fea0003900000 */
[----:B------:R-:W4:Y:S02]  /*b8f0*/  @!P0 SYNCS.PHASECHK.TRANS64 P0, [R0+URZ+0x230], R5 ;  /* 0x00023005000085a7 */ /* 0x000f2400080010ff */
[----:B----4-:R-:W-:Y:S05]  /*b900*/  @!P0 BRA `(.L_x_227) ;  /* 0xfffffffc00f08947 */ /* 0x010fea000383ffff */
[----:B------:R-:W-:Y:S05]  /*b910*/  BRA `(.L_x_228) ;  /* 0xffffffa0007c7947 */ /* 0x000fea000383ffff */
.L_x_111:
[----:B------:R-:W-:Y:S07]  /*b920*/  MOV R0, UR22 ;  /* 0x0000001600007c02 */ /* 0x000fee0008000f00 */
.L_x_229:
[----:B---3--:R3:W4:Y:S02]  /*b930*/  SYNCS.PHASECHK.TRANS64.TRYWAIT P2, [R0+URZ+0x228], R11 ;  /* 0x0002280b000075a7 */ /* 0x00872400080411ff */
[----:B----4-:R-:W-:Y:S05]  /*b940*/  @!P2 NANOSLEEP.SYNCS 0x989680 ;  /* 0x009896800000a95d */ /* 0x010fea0003900000 */
[----:B------:R-:W4:Y:S02]  /*b950*/  @!P2 SYNCS.PHASECHK.TRANS64 P2, [R0+URZ+0x228], R11 ;  /* 0x0002280b0000a5a7 */ /* 0x000f2400080410ff */
[----:B----4-:R-:W-:Y:S05]  /*b960*/  @!P2 BRA `(.L_x_229) ;  /* 0xfffffffc00f0a947 */ /* 0x010fea000383ffff */
[----:B------:R-:W-:Y:S05]  /*b970*/  BRA `(.L_x_110) ;  /* 0xffffffa400e07947 */ /* 0x000fea000383ffff */
.L_x_114:
[----:B------:R-:W-:Y:S07]  /*b980*/  MOV R2, UR22 ;  /* 0x0000001600027c02 */ /* 0x000fee0008000f00 */
.L_x_230:
[----:B-1----:R1:W3:Y:S02]  /*b990*/  SYNCS.PHASECHK.TRANS64.TRYWAIT P1, [R2+URZ+0x210], R9 ;  /* 0x00021009020075a7 */ /* 0x0022e400080211ff */
[----:B---3--:R-:W-:Y:S05]  /*b9a0*/  @!P1 NANOSLEEP.SYNCS 0x989680 ;  /* 0x009896800000995d */ /* 0x008fea0003900000 */
[----:B------:R-:W3:Y:S02]  /*b9b0*/  @!P1 SYNCS.PHASECHK.TRANS64 P1, [R2+URZ+0x210], R9 ;  /* 0x00021009020095a7 */ /* 0x000ee400080210ff */
[----:B---3--:R-:W-:Y:S05]  /*b9c0*/  @!P1 BRA `(.L_x_230) ;  /* 0xfffffffc00f09947 */ /* 0x008fea000383ffff */
[----:B------:R-:W-:Y:S05]  /*b9d0*/  BRA `(.L_x_231) ;  /* 0xffffffa800947947 */ /* 0x000fea000383ffff */
.L_x_115:
[----:B------:R-:W-:Y:S07]  /*b9e0*/  MOV R0, UR22 ;  /* 0x0000001600007c02 */ /* 0x000fee0008000f00 */
.L_x_232:
[----:B-1----:R1:W3:Y:S02]  /*b9f0*/  SYNCS.PHASECHK.TRANS64.TRYWAIT P0, [R0+URZ+0x218], R9 ;  /* 0x00021809000075a7 */ /* 0x0022e400080011ff */
[----:B---3--:R-:W-:Y:S05]  /*ba00*/  @!P0 NANOSLEEP.SYNCS 0x989680 ;  /* 0x009896800000895d */ /* 0x008fea0003900000 */
[----:B------:R-:W3:Y:S02]  /*ba10*/  @!P0 SYNCS.PHASECHK.TRANS64 P0, [R0+URZ+0x218], R9 ;  /* 0x00021809000085a7 */ /* 0x000ee400080010ff */
[----:B---3--:R-:W-:Y:S05]  /*ba20*/  @!P0 BRA `(.L_x_232) ;  /* 0xfffffffc00f08947 */ /* 0x008fea000383ffff */
[----:B------:R-:W-:Y:S05]  /*ba30*/  BRA `(.L_x_233) ;  /* 0xffffffa800dc7947 */ /* 0x000fea000383ffff */
.L_x_117:
[----:B------:R-:W-:-:S07]  /*ba40*/  MOV R0, UR22 ;  /* 0x0000001600007c02 */ /* 0x000fce0008000f00 */
.L_x_234:
[----:B-1----:R1:W3:Y:S02]  /*ba50*/  SYNCS.PHASECHK.TRANS64.TRYWAIT P0, [R0+URZ+0x210], R3 ;  /* 0x00021003000075a7 */ /* 0x0022e400080011ff */
[----:B---3--:R-:W-:Y:S05]  /*ba60*/  @!P0 NANOSLEEP.SYNCS 0x989680 ;  /* 0x009896800000895d */ /* 0x008fea0003900000 */
[----:B------:R-:W3:Y:S02]  /*ba70*/  @!P0 SYNCS.PHASECHK.TRANS64 P0, [R0+URZ+0x210], R3 ;  /* 0x00021003000085a7 */ /* 0x000ee400080010ff */
[----:B---3--:R-:W-:Y:S05]  /*ba80*/  @!P0 BRA `(.L_x_234) ;  /* 0xfffffffc00f08947 */ /* 0x008fea000383ffff */
[----:B------:R-:W-:Y:S05]  /*ba90*/  BRA `(.L_x_235) ;  /* 0xffffffac00487947 */ /* 0x000fea000383ffff */
.L_x_119:
[----:B------:R-:W-:Y:S07]  /*baa0*/  MOV R0, UR50 ;  /* 0x0000003200007c02 */ /* 0x000fee0008000f00 */
.L_x_236:
[----:B-1----:R1:W2:Y:S02]  /*bab0*/  SYNCS.PHASECHK.TRANS64.TRYWAIT P0, [R0+URZ+0x230], R3 ;  /* 0x00023003000075a7 */ /* 0x0022a400080011ff */
[----:B--2---:R-:W-:Y:S05]  /*bac0*/  @!P0 NANOSLEEP.SYNCS 0x989680 ;  /* 0x009896800000895d */ /* 0x004fea0003900000 */
[----:B------:R-:W2:Y:S02]  /*bad0*/  @!P0 SYNCS.PHASECHK.TRANS64 P0, [R0+URZ+0x230], R3 ;  /* 0x00023003000085a7 */ /* 0x000ea400080010ff */
[----:B--2---:R-:W-:Y:S05]  /*bae0*/  @!P0 BRA `(.L_x_236) ;  /* 0xfffffffc00f08947 */ /* 0x004fea000383ffff */
[----:B------:R-:W-:Y:S05]  /*baf0*/  BRA `(.L_x_237) ;  /* 0xffffffb000207947 */ /* 0x000fea000383ffff */
.L_x_130:
[----:B---3--:R3:W4:Y:S02]  /*bb00*/  SYNCS.PHASECHK.TRANS64.TRYWAIT P1, [R0+URZ+0x200], R3 ;  /* 0x00020003000075a7 */ /* 0x00872400080211ff */
[----:B----4-:R-:W-:Y:S05]  /*bb10*/  @!P1 NANOSLEEP.SYNCS 0x989680 ;  /* 0x009896800000995d */ /* 0x010fea0003900000 */
[----:B------:R-:W4:Y:S02]  /*bb20*/  @!P1 SYNCS.PHASECHK.TRANS64 P1, [R0+URZ+0x200], R3 ;  /* 0x00020003000095a7 */ /* 0x000f2400080210ff */
[----:B----4-:R-:W-:Y:S05]  /*bb30*/  @!P1 BRA `(.L_x_130) ;  /* 0xfffffffc00f09947 */ /* 0x010fea000383ffff */
[----:B------:R-:W-:Y:S05]  /*bb40*/  BRA `(.L_x_129) ;  /* 0xffffffc000287947 */ /* 0x000fea000383ffff */
.L_x_132:
[----:B--2---:R2:W1:Y:S02]  /*bb50*/  SYNCS.PHASECHK.TRANS64.TRYWAIT P0, [R187+URZ+0x240], R4 ;  /* 0x00024004bb0075a7 */ /* 0x00446400080011ff */
[----:B-1----:R-:W-:Y:S05]  /*bb60*/  @!P0 NANOSLEEP.SYNCS 0x989680 ;  /* 0x009896800000895d */ /* 0x002fea0003900000 */
[----:B------:R-:W1:Y:S02]  /*bb70*/  @!P0 SYNCS.PHASECHK.TRANS64 P0, [R187+URZ+0x240], R4 ;  /* 0x00024004bb0085a7 */ /* 0x000e6400080010ff */
[----:B-1----:R-:W-:Y:S05]  /*bb80*/  @!P0 BRA `(.L_x_132) ;  /* 0xfffffffc00f08947 */ /* 0x002fea000383ffff */
[----:B------:R-:W-:Y:S05]  /*bb90*/  BRA `(.L_x_131) ;  /* 0xffffffc000807947 */ /* 0x000fea000383ffff */
.L_x_141:
[----:B---3--:R3:W4:Y:S02]  /*bba0*/  SYNCS.PHASECHK.TRANS64.TRYWAIT P0, [R199+URZ+0x200], R2 ;  /* 0x00020002c70075a7 */ /* 0x00872400080011ff */
[----:B----4-:R-:W-:Y:S05]  /*bbb0*/  @!P0 NANOSLEEP.SYNCS 0x989680 ;  /* 0x009896800000895d */ /* 0x010fea0003900000 */
[----:B------:R-:W4:Y:S02]  /*bbc0*/  @!P0 SYNCS.PHASECHK.TRANS64 P0, [R199+URZ+0x200], R2 ;  /* 0x00020002c70085a7 */ /* 0x000f2400080010ff */
[----:B----4-:R-:W-:Y:S05]  /*bbd0*/  @!P0 BRA `(.L_x_141) ;  /* 0xfffffffc00f08947 */ /* 0x010fea000383ffff */
[----:B------:R-:W-:Y:S05]  /*bbe0*/  BRA `(.L_x_140) ;  /* 0xffffffd4009c7947 */ /* 0x000fea000383ffff */
        .weak           $__internal_0_$__cuda_sm10x_tcgen05_guardrail_trap_col_being_dealloced_not_returned_by_alloc
        .type           $__internal_0_$__cuda_sm10x_tcgen05_guardrail_trap_col_being_dealloced_not_returned_by_alloc,@function
        .size           $__internal_0_$__cuda_sm10x_tcgen05_guardrail_trap_col_being_dealloced_not_returned_by_alloc,($__internal_1_$__cuda_sm10x_tcgen05_guardrail_trap_phase_invalid_during_alloc - $__internal_0_$__cuda_sm10x_tcgen05_guardrail_trap_col_being_dealloced_not_returned_by_alloc)
$__internal_0_$__cuda_sm10x_tcgen05_guardrail_trap_col_being_dealloced_not_returned_by_alloc:
[----:B------:R-:W-:Y:S05]  /*bbf0*/  BPT.TRAP 0x1 ;  /* 0x000000040000795c */ /* 0x000fea0000300000 */
[----:B------:R-:W-:-:S04]  /*bc00*/  HFMA2 R3, -RZ, RZ, 0, 0 ;  /* 0x00000000ff037431 */ /* 0x000fc800000001ff */
[----:B------:R-:W-:Y:S05]  /*bc10*/  RET.REL.NODEC R2 `(_ZN7cutlass13device_kernelINS_4conv6kernel13ConvUniversalINS1_16ConvProblemShapeILNS1_8OperatorE1ELi3EEENS1_10collective14CollectiveConvINS1_47MainloopSm100TmaUmmaWarpSpecializedImplicitGemmILS5_1ELi32ELi3ELi1ELi2EN4cute5tupleIJNSA_1CILi2EEENSC_ILi1EEESE_EEEEENSB_IJNSC_ILi256EEENSC_ILi128EEENSB_IJNSC_ILi32EEEEEEEEENS_12float_e4m3_tESM_NSA_8TiledMMAINSA_8MMA_AtomIJNSA_10MMA_TraitsINSA_25SM100_MMA_F8F6F4_2x1SM_SSEJSM_SM_fSH_SI_NSA_17integral_constantINSA_4UMMA5MajorELST_0EEENSR_IST_LST_1EEENSR_INSS_7ScaleInELSW_0EEESX_EEEEEENSA_6LayoutINSB_IJSE_SE_SE_EEENSB_IJNSC_ILi0EEES12_S12_EEEEENSB_IJNSA_10UnderscoreES15_S15_EEEEENS7_6detail27Sm100ImplicitGemmTileTraitsINSA_25SM100_TMA_2SM_LOAD_IM2COLENSA_14ComposedLayoutINSA_7SwizzleILi1ELi4ELi3EEENSA_18smem_ptr_flag_bitsILi8EEENS10_INSB_IJNSC_ILi8EEESJ_EEENSB_IJSJ_SE_EEEEEEEvEENS19_INSA_18SM100_TMA_2SM_LOADENS1B_INS1C_ILi2ELi4ELi3EEES1F_NS10_INSB_IJNSC_ILi64EEES1G_EEENSB_IJSE_S1O_EEEEEEEvEEEENS_8epilogue10collective18CollectiveEpilogueINS1V_23Sm100TmaWarpSpecializedILi2ELi2ELi64ELb0ELb0EEEJNSB_IJSI_SI_SK_EEENSB_IJNS10_ISI_SE_EENS10_IS1O_SE_EEEEESM_NSB_IJNSB_IJllllEEESE_S12_EEESM_S25_NS1V_6fusion15FusionCallbacksIS1Z_NS26_17LinearCombinationISM_fSM_fLNS_15FloatRoundStyleE2EEES20_S23_JEEENSA_5SM1004TMEM4LOAD26SM100_TMEM_LOAD_32dp32b64xENSA_20SM90_TMA_LOAD_IM2COLENS1B_IS1N_S1F_NS10_INSB_IJS1G_S1O_EEENSB_IJS1O_SE_EEEEEEENSA_39AutoVectorizingCopyWithAssumedAlignmentILi128EEENSA_21SM90_TMA_STORE_IM2COLES2K_S2M_S2M_EEEvvEEEEvNT_6ParamsE) ;  /* 0xffffff4002f87950 */ /* 0x000fea0003c3ffff */
        .weak           $__internal_1_$__cuda_sm10x_tcgen05_guardrail_trap_phase_invalid_during_alloc
        .type           $__internal_1_$__cuda_sm10x_tcgen05_guardrail_trap_phase_invalid_during_alloc,@function
        .size           $__internal_1_$__cuda_sm10x_tcgen05_guardrail_trap_phase_invalid_during_alloc,($__internal_2_$__cuda_sm10x_tcgen05_guardrail_trap_unallocated_columns_being_dealloced - $__internal_1_$__cuda_sm10x_tcgen05_guardrail_trap_phase_invalid_during_alloc)
$__internal_1_$__cuda_sm10x_tcgen05_guardrail_trap_phase_invalid_during_alloc:
[----:B------:R-:W-:Y:S05]  /*bc20*/  BPT.TRAP 0x1 ;  /* 0x000000040000795c */ /* 0x000fea0000300000 */
[----:B------:R-:W-:-:S04]  /*bc30*/  MOV R5, 0x0 ;  /* 0x0000000000057802 */ /* 0x000fc80000000f00 */
[----:B------:R-:W-:Y:S05]  /*bc40*/  RET.REL.NODEC R4 `(_ZN7cutlass13device_kernelINS_4conv6kernel13ConvUniversalINS1_16ConvProblemShapeILNS1_8OperatorE1ELi3EEENS1_10collective14CollectiveConvINS1_47MainloopSm100TmaUmmaWarpSpecializedImplicitGemmILS5_1ELi32ELi3ELi1ELi2EN4cute5tupleIJNSA_1CILi2EEENSC_ILi1EEESE_EEEEENSB_IJNSC_ILi256EEENSC_ILi128EEENSB_IJNSC_ILi32EEEEEEEEENS_12float_e4m3_tESM_NSA_8TiledMMAINSA_8MMA_AtomIJNSA_10MMA_TraitsINSA_25SM100_MMA_F8F6F4_2x1SM_SSEJSM_SM_fSH_SI_NSA_17integral_constantINSA_4UMMA5MajorELST_0EEENSR_IST_LST_1EEENSR_INSS_7ScaleInELSW_0EEESX_EEEEEENSA_6LayoutINSB_IJSE_SE_SE_EEENSB_IJNSC_ILi0EEES12_S12_EEEEENSB_IJNSA_10UnderscoreES15_S15_EEEEENS7_6detail27Sm100ImplicitGemmTileTraitsINSA_25SM100_TMA_2SM_LOAD_IM2COLENSA_14ComposedLayoutINSA_7SwizzleILi1ELi4ELi3EEENSA_18smem_ptr_flag_bitsILi8EEENS10_INSB_IJNSC_ILi8EEESJ_EEENSB_IJSJ_SE_EEEEEEEvEENS19_INSA_18SM100_TMA_2SM_LOADENS1B_INS1C_ILi2ELi4ELi3EEES1F_NS10_INSB_IJNSC_ILi64EEES1G_EEENSB_IJSE_S1O_EEEEEEEvEEEENS_8epilogue10collective18CollectiveEpilogueINS1V_23Sm100TmaWarpSpecializedILi2ELi2ELi64ELb0ELb0EEEJNSB_IJSI_SI_SK_EEENSB_IJNS10_ISI_SE_EENS10_IS1O_SE_EEEEESM_NSB_IJNSB_IJllllEEESE_S12_EEESM_S25_NS1V_6fusion15FusionCallbacksIS1Z_NS26_17LinearCombinationISM_fSM_fLNS_15FloatRoundStyleE2EEES20_S23_JEEENSA_5SM1004TMEM4LOAD26SM100_TMEM_LOAD_32dp32b64xENSA_20SM90_TMA_LOAD_IM2COLENS1B_IS1N_S1F_NS10_INSB_IJS1G_S1O_EEENSB_IJS1O_SE_EEEEEEENSA_39AutoVectorizingCopyWithAssumedAlignmentILi128EEENSA_21SM90_TMA_STORE_IM2COLES2K_S2M_S2M_EEEvvEEEEvNT_6ParamsE) ;  /* 0xffffff4004ec7950 */ /* 0x000fea0003c3ffff */
        .weak           $__internal_2_$__cuda_sm10x_tcgen05_guardrail_trap_unallocated_columns_being_dealloced
        .type           $__internal_2_$__cuda_sm10x_tcgen05_guardrail_trap_unallocated_columns_being_dealloced,@function
        .size           $__internal_2_$__cuda_sm10x_tcgen05_guardrail_trap_unallocated_columns_being_dealloced,(.L_x_239 - $__internal_2_$__cuda_sm10x_tcgen05_guardrail_trap_unallocated_columns_being_dealloced)
$__internal_2_$__cuda_sm10x_tcgen05_guardrail_trap_unallocated_columns_being_dealloced:
[----:B------:R-:W-:Y:S05]  /*bc50*/  BPT.TRAP 0x1 ;  /* 0x000000040000795c */ /* 0x000fea0000300000 */
[----:B------:R-:W-:-:S04]  /*bc60*/  HFMA2 R3, -RZ, RZ, 0, 0 ;  /* 0x00000000ff037431 */ /* 0x000fc800000001ff */
[----:B------:R-:W-:Y:S05]  /*bc70*/  RET.REL.NODEC R2 `(_ZN7cutlass13device_kernelINS_4conv6kernel13ConvUniversalINS1_16ConvProblemShapeILNS1_8OperatorE1ELi3EEENS1_10collective14CollectiveConvINS1_47MainloopSm100TmaUmmaWarpSpecializedImplicitGemmILS5_1ELi32ELi3ELi1ELi2EN4cute5tupleIJNSA_1CILi2EEENSC_ILi1EEESE_EEEEENSB_IJNSC_ILi256EEENSC_ILi128EEENSB_IJNSC_ILi32EEEEEEEEENS_12float_e4m3_tESM_NSA_8TiledMMAINSA_8MMA_AtomIJNSA_10MMA_TraitsINSA_25SM100_MMA_F8F6F4_2x1SM_SSEJSM_SM_fSH_SI_NSA_17integral_constantINSA_4UMMA5MajorELST_0EEENSR_IST_LST_1EEENSR_INSS_7ScaleInELSW_0EEESX_EEEEEENSA_6LayoutINSB_IJSE_SE_SE_EEENSB_IJNSC_ILi0EEES12_S12_EEEEENSB_IJNSA_10UnderscoreES15_S15_EEEEENS7_6detail27Sm100ImplicitGemmTileTraitsINSA_25SM100_TMA_2SM_LOAD_IM2COLENSA_14ComposedLayoutINSA_7SwizzleILi1ELi4ELi3EEENSA_18smem_ptr_flag_bitsILi8EEENS10_INSB_IJNSC_ILi8EEESJ_EEENSB_IJSJ_SE_EEEEEEEvEENS19_INSA_18SM100_TMA_2SM_LOADENS1B_INS1C_ILi2ELi4ELi3EEES1F_NS10_INSB_IJNSC_ILi64EEES1G_EEENSB_IJSE_S1O_EEEEEEEvEEEENS_8epilogue10collective18CollectiveEpilogueINS1V_23Sm100TmaWarpSpecializedILi2ELi2ELi64ELb0ELb0EEEJNSB_IJSI_SI_SK_EEENSB_IJNS10_ISI_SE_EENS10_IS1O_SE_EEEEESM_NSB_IJNSB_IJllllEEESE_S12_EEESM_S25_NS1V_6fusion15FusionCallbacksIS1Z_NS26_17LinearCombinationISM_fSM_fLNS_15FloatRoundStyleE2EEES20_S23_JEEENSA_5SM1004TMEM4LOAD26SM100_TMEM_LOAD_32dp32b64xENSA_20SM90_TMA_LOAD_IM2COLENS1B_IS1N_S1F_NS10_INSB_IJS1G_S1O_EEENSB_IJS1O_SE_EEEEEEENSA_39AutoVectorizingCopyWithAssumedAlignmentILi128EEENSA_21SM90_TMA_STORE_IM2COLES2K_S2M_S2M_EEEvvEEEEvNT_6ParamsE) ;  /* 0xffffff4002e07950 */ /* 0x000fea0003c3ffff */
.L_x_238:
[----:B------:R-:W-:-:S00]  /*bc80*/  BRA `(.L_x_238) ;  /* 0xfffffffc00fc7947 */ /* 0x000fc0000383ffff */
[----:B------:R-:W-:-:S00]  /*bc90*/  NOP ;  /* 0x0000000000007918 */ /* 0x000fc00000000000 */
        /* <DEDUP_REMOVED lines=14> */
.L_x_239:


//--------------------- .nv.global.init           --------------------------
	.section	.nv.global.init,"aw",@progbits
.nv.global.init:
	.type		$str$29,@object
	.size		$str$29,($str$30 - $str$29)
$str$29:
        /*0000*/ 	.byte	0x28, 0x61, 0x64, 0x64, 0x72, 0x65, 0x73, 0x73, 0x20, 0x26, 0x20, 0x6d, 0x61, 0x73, 0x6b, 0x29
        /*0010*/ 	.byte	0x20, 0x3d, 0x3d, 0x20, 0x30, 0x00
	.type		$str$30,@object
	.size		$str$30,($str$28 - $str$30)
$str$30:
        /*0016*/ 	.byte	0x2f, 0x74, 0x6d, 0x70, 0x2f, 0x63, 0x75, 0x74, 0x6c, 0x61, 0x73, 0x73, 0x5f, 0x73, 0x77, 0x65
        /*0026*/ 	.byte	0x65, 0x70, 0x5f, 0x73, 0x72, 0x63, 0x2f, 0x69, 0x6e, 0x63, 0x6c, 0x75, 0x64, 0x65, 0x2f, 0x63
        /*0036*/ 	.byte	0x75, 0x74, 0x65, 0x2f, 0x70, 0x6f, 0x69, 0x6e, 0x74, 0x65, 0x72, 0x5f, 0x66, 0x6c, 0x61, 0x67
        /*0046*/ 	.byte	0x67, 0x65, 0x64, 0x2e, 0x68, 0x70, 0x70, 0x00
	.type		$str$28,@object
	.size		$str$28,($str$27 - $str$28)
$str$28:
        /*004e*/ 	.byte	0x2f, 0x74, 0x6d, 0x70, 0x2f, 0x63, 0x75, 0x74, 0x6c, 0x61, 0x73, 0x73, 0x5f, 0x73, 0x77, 0x65
        /*005e*/ 	.byte	0x65, 0x70, 0x5f, 0x73, 0x72, 0x63, 0x2f, 0x69, 0x6e, 0x63, 0x6c, 0x75, 0x64, 0x65, 0x2f, 0x63
        /*006e*/ 	.byte	0x75, 0x74, 0x65, 0x2f, 0x61, 0x74, 0x6f, 0x6d, 0x2f, 0x63, 0x6f, 0x70, 0x79, 0x5f, 0x74, 0x72
        /*007e*/ 	.byte	0x61, 0x69, 0x74, 0x73, 0x5f, 0x73, 0x6d, 0x31, 0x30, 0x30, 0x2e, 0x68, 0x70, 0x70, 0x00
	.type		$str$27,@object
	.size		$str$27,(__unnamed_1 - $str$27)
$str$27:
        /*008d*/ 	.byte	0x28, 0x28, 0x75, 0x69, 0x6e, 0x74, 0x33, 0x32, 0x5f, 0x74, 0x28, 0x74, 0x68, 0x72, 0x65, 0x61
        /*009d*/ 	.byte	0x64, 0x49, 0x64, 0x78, 0x2e, 0x78, 0x29, 0x20, 0x2f, 0x20, 0x33, 0x32, 0x29, 0x20, 0x25, 0x20
        /*00ad*/ 	.byte	0x34, 0x29, 0x20, 0x3d, 0x3d, 0x20, 0x28, 0x28, 0x28, 0x74, 0x6d, 0x65, 0x6d, 0x5f, 0x61, 0x64
        /*00bd*/ 	.byte	0x64, 0x72, 0x20, 0x3e, 0x3e, 0x20, 0x31, 0x36, 0x29, 0x20, 0x2f, 0x20, 0x33, 0x32, 0x29, 0x20
        /*00cd*/ 	.byte	0x25, 0x20, 0x34, 0x29, 0x00
	.type		__unnamed_1,@object
	.size		__unnamed_1,(__unnamed_2 - __unnamed_1)
__unnamed_1:
        /*00d2*/ 	.byte	0x61, 0x75, 0x74, 0x6f, 0x20, 0x63, 0x75, 0x74, 0x65, 0x3a, 0x3a, 0x61, 0x73, 0x5f, 0x70, 0x6f
        /* <DEDUP_REMOVED lines=24> */
        /*0262*/ 	.byte	0x43, 0x3c, 0x38, 0x31, 0x39, 0x32, 0x3e, 0x3e, 0x3e, 0x3e, 0x5d, 0x00
	.type		__unnamed_2,@object
	.size		__unnamed_2,(.L_2 - __unnamed_2)
__unnamed_2:
        /* <DEDUP_REMOVED lines=42> */
        /*050e*/ 	.byte	0x3e, 0x3e, 0x3e, 0x3e, 0x5d, 0x00
.L_2:


//--------------------- .nv.shared._ZN7cutlass13device_kernelINS_4conv6kernel13ConvUniversalINS1_16ConvProblemShapeILNS1_8OperatorE1ELi3EEENS1_10collective14CollectiveConvINS1_47MainloopSm100TmaUmmaWarpSpecializedImplicitGemmILS5_1ELi32ELi3ELi1ELi2EN4cute5tupleIJNSA_1CILi2EEENSC_ILi1EEESE_EEEEENSB_IJNSC_ILi256EEENSC_ILi128EEENSB_IJNSC_ILi32EEEEEEEEENS_12float_e4m3_tESM_NSA_8TiledMMAINSA_8MMA_AtomIJNSA_10MMA_TraitsINSA_25SM100_MMA_F8F6F4_2x1SM_SSEJSM_SM_fSH_SI_NSA_17integral_constantINSA_4UMMA5MajorELST_0EEENSR_IST_LST_1EEENSR_INSS_7ScaleInELSW_0EEESX_EEEEEENSA_6LayoutINSB_IJSE_SE_SE_EEENSB_IJNSC_ILi0EEES12_S12_EEEEENSB_IJNSA_10UnderscoreES15_S15_EEEEENS7_6detail27Sm100ImplicitGemmTileTraitsINSA_25SM100_TMA_2SM_LOAD_IM2COLENSA_14ComposedLayoutINSA_7SwizzleILi1ELi4ELi3EEENSA_18smem_ptr_flag_bitsILi8EEENS10_INSB_IJNSC_ILi8EEESJ_EEENSB_IJSJ_SE_EEEEEEEvEENS19_INSA_18SM100_TMA_2SM_LOADENS1B_INS1C_ILi2ELi4ELi3EEES1F_NS10_INSB_IJNSC_ILi64EEES1G_EEENSB_IJSE_S1O_EEEEEEEvEEEENS_8epilogue10collective18CollectiveEpilogueINS1V_23Sm100TmaWarpSpecializedILi2ELi2ELi64ELb0ELb0EEEJNSB_IJSI_SI_SK_EEENSB_IJNS10_ISI_SE_EENS10_IS1O_SE_EEEEESM_NSB_IJNSB_IJllllEEESE_S12_EEESM_S25_NS1V_6fusion15FusionCallbacksIS1Z_NS26_17LinearCombinationISM_fSM_fLNS_15FloatRoundStyleE2EEES20_S23_JEEENSA_5SM1004TMEM4LOAD26SM100_TMEM_LOAD_32dp32b64xENSA_20SM90_TMA_LOAD_IM2COLENS1B_IS1N_S1F_NS10_INSB_IJS1G_S1O_EEENSB_IJS1O_SE_EEEEEEENSA_39AutoVectorizingCopyWithAssumedAlignmentILi128EEENSA_21SM90_TMA_STORE_IM2COLES2K_S2M_S2M_EEEvvEEEEvNT_6ParamsE --------------------------
	.section	.nv.shared._ZN7cutlass13device_kernelINS_4conv6kernel13ConvUniversalINS1_16ConvProblemShapeILNS1_8OperatorE1ELi3EEENS1_10collective14CollectiveConvINS1_47MainloopSm100TmaUmmaWarpSpecializedImplicitGemmILS5_1ELi32ELi3ELi1ELi2EN4cute5tupleIJNSA_1CILi2EEENSC_ILi1EEESE_EEEEENSB_IJNSC_ILi256EEENSC_ILi128EEENSB_IJNSC_ILi32EEEEEEEEENS_12float_e4m3_tESM_NSA_8TiledMMAINSA_8MMA_AtomIJNSA_10MMA_TraitsINSA_25SM100_MMA_F8F6F4_2x1SM_SSEJSM_SM_fSH_SI_NSA_17integral_constantINSA_4UMMA5MajorELST_0EEENSR_IST_LST_1EEENSR_INSS_7ScaleInELSW_0EEESX_EEEEEENSA_6LayoutINSB_IJSE_SE_SE_EEENSB_IJNSC_ILi0EEES12_S12_EEEEENSB_IJNSA_10UnderscoreES15_S15_EEEEENS7_6detail27Sm100ImplicitGemmTileTraitsINSA_25SM100_TMA_2SM_LOAD_IM2COLENSA_14ComposedLayoutINSA_7SwizzleILi1ELi4ELi3EEENSA_18smem_ptr_flag_bitsILi8EEENS10_INSB_IJNSC_ILi8EEESJ_EEENSB_IJSJ_SE_EEEEEEEvEENS19_INSA_18SM100_TMA_2SM_LOADENS1B_INS1C_ILi2ELi4ELi3EEES1F_NS10_INSB_IJNSC_ILi64EEES1G_EEENSB_IJSE_S1O_EEEEEEEvEEEENS_8epilogue10collective18CollectiveEpilogueINS1V_23Sm100TmaWarpSpecializedILi2ELi2ELi64ELb0ELb0EEEJNSB_IJSI_SI_SK_EEENSB_IJNS10_ISI_SE_EENS10_IS1O_SE_EEEEESM_NSB_IJNSB_IJllllEEESE_S12_EEESM_S25_NS1V_6fusion15FusionCallbacksIS1Z_NS26_17LinearCombinationISM_fSM_fLNS_15FloatRoundStyleE2EEES20_S23_JEEENSA_5SM1004TMEM4LOAD26SM100_TMEM_LOAD_32dp32b64xENSA_20SM90_TMA_LOAD_IM2COLENS1B_IS1N_S1F_NS10_INSB_IJS1G_S1O_EEENSB_IJS1O_SE_EEEEEEENSA_39AutoVectorizingCopyWithAssumedAlignmentILi128EEENSA_21SM90_TMA_STORE_IM2COLES2K_S2M_S2M_EEEvvEEEEvNT_6ParamsE,"aw",@nobits
	.sectionflags	@""
	.align	16
	.zero		1024


//--------------------- .nv.shared.reserved.0     --------------------------
	.section	.nv.shared.reserved.0,"aw",@nobits
	.weak		__nv_reservedSMEM_offset_0_alias
	.size		__nv_reservedSMEM_offset_0_alias, 0, 64
	.other		__nv_reservedSMEM_offset_0_alias,@"STO_CUDA_RESERVED_SHARED STV_DEFAULT"
__nv_reservedSMEM_offset_0_alias:
	.zero		0
.nv.shared.reserved.0:
	.zero		64
	.weak		__nv_reservedSMEM_tcgen05_partition
	.type		__nv_reservedSMEM_tcgen05_partition,@object
	.size		__nv_reservedSMEM_tcgen05_partition,(.L_0 - __nv_reservedSMEM_tcgen05_partition)
__nv_reservedSMEM_tcgen05_partition:
	.zero		32
.L_0:


//--------------------- .nv.global                --------------------------
	.section	.nv.global,"aw",@nobits
.nv.global:
	.type		_ZN39_INTERNAL_b53f133a_4_k_cu_f6d039c6_31304cute1_E,@object
	.size		_ZN39_INTERNAL_b53f133a_4_k_cu_f6d039c6_31304cute1_E,(_ZN39_INTERNAL_b53f133a_4_k_cu_f6d039c6_31304cuda3std3__45__cpo6cbeginE - _ZN39_INTERNAL_b53f133a_4_k_cu_f6d039c6_31304cute1_E)
_ZN39_INTERNAL_b53f133a_4_k_cu_f6d039c6_31304cute1_E:
	.zero		1
	.type		_ZN39_INTERNAL_b53f133a_4_k_cu_f6d039c6_31304cuda3std3__45__cpo6cbeginE,@object
	.size		_ZN39_INTERNAL_b53f133a_4_k_cu_f6d039c6_31304cuda3std3__45__cpo6cbeginE,(_ZN39_INTERNAL_b53f133a_4_k_cu_f6d039c6_31304cuda3std3__48in_placeE - _ZN39_INTERNAL_b53f133a_4_k_cu_f6d039c6_31304cuda3std3__45__cpo6cbeginE)
_ZN39_INTERNAL_b53f133a_4_k_cu_f6d039c6_31304cuda3std3__45__cpo6cbeginE:
	.zero		1
	.type		_ZN39_INTERNAL_b53f133a_4_k_cu_f6d039c6_31304cuda3std3__48in_placeE,@object
	.size		_ZN39_INTERNAL_b53f133a_4_k_cu_f6d039c6_31304cuda3std3__48in_placeE,(_ZN39_INTERNAL_b53f133a_4_k_cu_f6d039c6_31304cuda3std6ranges3__45__cpo9iter_moveE - _ZN39_INTERNAL_b53f133a_4_k_cu_f6d039c6_31304cuda3std3__48in_placeE)
_ZN39_INTERNAL_b53f133a_4_k_cu_f6d039c6_31304cuda3std3__48in_placeE:
	.zero		1
	.type		_ZN39_INTERNAL_b53f133a_4_k_cu_f6d039c6_31304cuda3std6ranges3__45__cpo9iter_moveE,@object
	.size		_ZN39_INTERNAL_b53f133a_4_k_cu_f6d039c6_31304cuda3std6ranges3__45__cpo9iter_moveE,(_ZN39_INTERNAL_b53f133a_4_k_cu_f6d039c6_31304cuda3std3__45__cpo5beginE - _ZN39_INTERNAL_b53f133a_4_k_cu_f6d039c6_31304cuda3std6ranges3__45__cpo9iter_moveE)
_ZN39_INTERNAL_b53f133a_4_k_cu_f6d039c6_31304cuda3std6ranges3__45__cpo9iter_moveE:
	.zero		1
	.type		_ZN39_INTERNAL_b53f133a_4_k_cu_f6d039c6_31304cuda3std3__45__cpo5beginE,@object
	.size		_ZN39_INTERNAL_b53f133a_4_k_cu_f6d039c6_31304cuda3std3__45__cpo5beginE,(_ZN39_INTERNAL_b53f133a_4_k_cu_f6d039c6_31304cuda3std3__441_GLOBAL__N__b53f133a_4_k_cu_f6d039c6_31306ignoreE - _ZN39_INTERNAL_b53f133a_4_k_cu_f6d039c6_31304cuda3std3__45__cpo5beginE)
_ZN39_INTERNAL_b53f133a_4_k_cu_f6d039c6_31304cuda3std3__45__cpo5beginE:
	.zero		1
	.type		_ZN39_INTERNAL_b53f133a_4_k_cu_f6d039c6_31304cuda3std3__441_GLOBAL__N__b53f133a_4_k_cu_f6d039c6_31306ignoreE,@object
	.size		_ZN39_INTERNAL_b53f133a_4_k_cu_f6d039c6_31304cuda3std3__441_GLOBAL__N__b53f133a_4_k_cu_f6d039c6_31306ignoreE,(_ZN39_INTERNAL_b53f133a_4_k_cu_f6d039c6_31304cute7productE - _ZN39_INTERNAL_b53f133a_4_k_cu_f6d039c6_31304cuda3std3__441_GLOBAL__N__b53f133a_4_k_cu_f6d039c6_31306ignoreE)
_ZN39_INTERNAL_b53f133a_4_k_cu_f6d039c6_31304cuda3std3__441_GLOBAL__N__b53f133a_4_k_cu_f6d039c6_31306ignoreE:
	.zero		1
	.type		_ZN39_INTERNAL_b53f133a_4_k_cu_f6d039c6_31304cute7productE,@object
	.size		_ZN39_INTERNAL_b53f133a_4_k_cu_f6d039c6_31304cute7productE,(_ZN39_INTERNAL_b53f133a_4_k_cu_f6d039c6_31304cuda3std3__45__cpo3endE - _ZN39_INTERNAL_b53f133a_4_k_cu_f6d039c6_31304cute7productE)
_ZN39_INTERNAL_b53f133a_4_k_cu_f6d039c6_31304cute7productE:
	.zero		1
	.type		_ZN39_INTERNAL_b53f133a_4_k_cu_f6d039c6_31304cuda3std3__45__cpo3endE,@object
	.size		_ZN39_INTERNAL_b53f133a_4_k_cu_f6d039c6_31304cuda3std3__45__cpo3endE,(_ZN39_INTERNAL_b53f133a_4_k_cu_f6d039c6_31304cuda3std3__419piecewise_constructE - _ZN39_INTERNAL_b53f133a_4_k_cu_f6d039c6_31304cuda3std3__45__cpo3endE)
_ZN39_INTERNAL_b53f133a_4_k_cu_f6d039c6_31304cuda3std3__45__cpo3endE:
	.zero		1
	.type		_ZN39_INTERNAL_b53f133a_4_k_cu_f6d039c6_31304cuda3std3__419piecewise_constructE,@object
	.size		_ZN39_INTERNAL_b53f133a_4_k_cu_f6d039c6_31304cuda3std3__419piecewise_constructE,(_ZN39_INTERNAL_b53f133a_4_k_cu_f6d039c6_31304cuda3std3__45__cpo4cendE - _ZN39_INTERNAL_b53f133a_4_k_cu_f6d039c6_31304cuda3std3__419piecewise_constructE)
_ZN39_INTERNAL_b53f133a_4_k_cu_f6d039c6_31304cuda3std3__419piecewise_constructE:
	.zero		1
	.type		_ZN39_INTERNAL_b53f133a_4_k_cu_f6d039c6_31304cuda3std3__45__cpo4cendE,@object
	.size		_ZN39_INTERNAL_b53f133a_4_k_cu_f6d039c6_31304cuda3std3__45__cpo4cendE,(_ZN39_INTERNAL_b53f133a_4_k_cu_f6d039c6_31304cuda3std6ranges3__45__cpo4swapE - _ZN39_INTERNAL_b53f133a_4_k_cu_f6d039c6_31304cuda3std3__45__cpo4cendE)
_ZN39_INTERNAL_b53f133a_4_k_cu_f6d039c6_31304cuda3std3__45__cpo4cendE:
	.zero		1
	.type		_ZN39_INTERNAL_b53f133a_4_k_cu_f6d039c6_31304cuda3std6ranges3__45__cpo4swapE,@object
	.size		_ZN39_INTERNAL_b53f133a_4_k_cu_f6d039c6_31304cuda3std6ranges3__45__cpo4swapE,(.L_10 - _ZN39_INTERNAL_b53f133a_4_k_cu_f6d039c6_31304cuda3std6ranges3__45__cpo4swapE)
_ZN39_INTERNAL_b53f133a_4_k_cu_f6d039c6_31304cuda3std6ranges3__45__cpo4swapE:
	.zero		1
.L_10:


//--------------------- .nv.constant0._ZN7cutlass13device_kernelINS_4conv6kernel13ConvUniversalINS1_16ConvProblemShapeILNS1_8OperatorE1ELi3EEENS1_10collective14CollectiveConvINS1_47MainloopSm100TmaUmmaWarpSpecializedImplicitGemmILS5_1ELi32ELi3ELi1ELi2EN4cute5tupleIJNSA_1CILi2EEENSC_ILi1EEESE_EEEEENSB_IJNSC_ILi256EEENSC_ILi128EEENSB_IJNSC_ILi32EEEEEEEEENS_12float_e4m3_tESM_NSA_8TiledMMAINSA_8MMA_AtomIJNSA_10MMA_TraitsINSA_25SM100_MMA_F8F6F4_2x1SM_SSEJSM_SM_fSH_SI_NSA_17integral_constantINSA_4UMMA5MajorELST_0EEENSR_IST_LST_1EEENSR_INSS_7ScaleInELSW_0EEESX_EEEEEENSA_6LayoutINSB_IJSE_SE_SE_EEENSB_IJNSC_ILi0EEES12_S12_EEEEENSB_IJNSA_10UnderscoreES15_S15_EEEEENS7_6detail27Sm100ImplicitGemmTileTraitsINSA_25SM100_TMA_2SM_LOAD_IM2COLENSA_14ComposedLayoutINSA_7SwizzleILi1ELi4ELi3EEENSA_18smem_ptr_flag_bitsILi8EEENS10_INSB_IJNSC_ILi8EEESJ_EEENSB_IJSJ_SE_EEEEEEEvEENS19_INSA_18SM100_TMA_2SM_LOADENS1B_INS1C_ILi2ELi4ELi3EEES1F_NS10_INSB_IJNSC_ILi64EEES1G_EEENSB_IJSE_S1O_EEEEEEEvEEEENS_8epilogue10collective18CollectiveEpilogueINS1V_23Sm100TmaWarpSpecializedILi2ELi2ELi64ELb0ELb0EEEJNSB_IJSI_SI_SK_EEENSB_IJNS10_ISI_SE_EENS10_IS1O_SE_EEEEESM_NSB_IJNSB_IJllllEEESE_S12_EEESM_S25_NS1V_6fusion15FusionCallbacksIS1Z_NS26_17LinearCombinationISM_fSM_fLNS_15FloatRoundStyleE2EEES20_S23_JEEENSA_5SM1004TMEM4LOAD26SM100_TMEM_LOAD_32dp32b64xENSA_20SM90_TMA_LOAD_IM2COLENS1B_IS1N_S1F_NS10_INSB_IJS1G_S1O_EEENSB_IJS1O_SE_EEEEEEENSA_39AutoVectorizingCopyWithAssumedAlignmentILi128EEENSA_21SM90_TMA_STORE_IM2COLES2K_S2M_S2M_EEEvvEEEEvNT_6ParamsE --------------------------
	.section	.nv.constant0._ZN7cutlass13device_kernelINS_4conv6kernel13ConvUniversalINS1_16ConvProblemShapeILNS1_8OperatorE1ELi3EEENS1_10collective14CollectiveConvINS1_47MainloopSm100TmaUmmaWarpSpecializedImplicitGemmILS5_1ELi32ELi3ELi1ELi2EN4cute5tupleIJNSA_1CILi2EEENSC_ILi1EEESE_EEEEENSB_IJNSC_ILi256EEENSC_ILi128EEENSB_IJNSC_ILi32EEEEEEEEENS_12float_e4m3_tESM_NSA_8TiledMMAINSA_8MMA_AtomIJNSA_10MMA_TraitsINSA_25SM100_MMA_F8F6F4_2x1SM_SSEJSM_SM_fSH_SI_NSA_17integral_constantINSA_4UMMA5MajorELST_0EEENSR_IST_LST_1EEENSR_INSS_7ScaleInELSW_0EEESX_EEEEEENSA_6LayoutINSB_IJSE_SE_SE_EEENSB_IJNSC_ILi0EEES12_S12_EEEEENSB_IJNSA_10UnderscoreES15_S15_EEEEENS7_6detail27Sm100ImplicitGemmTileTraitsINSA_25SM100_TMA_2SM_LOAD_IM2COLENSA_14ComposedLayoutINSA_7SwizzleILi1ELi4ELi3EEENSA_18smem_ptr_flag_bitsILi8EEENS10_INSB_IJNSC_ILi8EEESJ_EEENSB_IJSJ_SE_EEEEEEEvEENS19_INSA_18SM100_TMA_2SM_LOADENS1B_INS1C_ILi2ELi4ELi3EEES1F_NS10_INSB_IJNSC_ILi64EEES1G_EEENSB_IJSE_S1O_EEEEEEEvEEEENS_8epilogue10collective18CollectiveEpilogueINS1V_23Sm100TmaWarpSpecializedILi2ELi2ELi64ELb0ELb0EEEJNSB_IJSI_SI_SK_EEENSB_IJNS10_ISI_SE_EENS10_IS1O_SE_EEEEESM_NSB_IJNSB_IJllllEEESE_S12_EEESM_S25_NS1V_6fusion15FusionCallbacksIS1Z_NS26_17LinearCombinationISM_fSM_fLNS_15FloatRoundStyleE2EEES20_S23_JEEENSA_5SM1004TMEM4LOAD26SM100_TMEM_LOAD_32dp32b64xENSA_20SM90_TMA_LOAD_IM2COLENS1B_IS1N_S1F_NS10_INSB_IJS1G_S1O_EEENSB_IJS1O_SE_EEEEEEENSA_39AutoVectorizingCopyWithAssumedAlignmentILi128EEENSA_21SM90_TMA_STORE_IM2COLES2K_S2M_S2M_EEEvvEEEEvNT_6ParamsE,"a",@progbits
	.sectionflags	@""
	.align	4
.nv.constant0._ZN7cutlass13device_kernelINS_4conv6kernel13ConvUniversalINS1_16ConvProblemShapeILNS1_8OperatorE1ELi3EEENS1_10collective14CollectiveConvINS1_47MainloopSm100TmaUmmaWarpSpecializedImplicitGemmILS5_1ELi32ELi3ELi1ELi2EN4cute5tupleIJNSA_1CILi2EEENSC_ILi1EEESE_EEEEENSB_IJNSC_ILi256EEENSC_ILi128EEENSB_IJNSC_ILi32EEEEEEEEENS_12float_e4m3_tESM_NSA_8TiledMMAINSA_8MMA_AtomIJNSA_10MMA_TraitsINSA_25SM100_MMA_F8F6F4_2x1SM_SSEJSM_SM_fSH_SI_NSA_17integral_constantINSA_4UMMA5MajorELST_0EEENSR_IST_LST_1EEENSR_INSS_7ScaleInELSW_0EEESX_EEEEEENSA_6LayoutINSB_IJSE_SE_SE_EEENSB_IJNSC_ILi0EEES12_S12_EEEEENSB_IJNSA_10UnderscoreES15_S15_EEEEENS7_6detail27Sm100ImplicitGemmTileTraitsINSA_25SM100_TMA_2SM_LOAD_IM2COLENSA_14ComposedLayoutINSA_7SwizzleILi1ELi4ELi3EEENSA_18smem_ptr_flag_bitsILi8EEENS10_INSB_IJNSC_ILi8EEESJ_EEENSB_IJSJ_SE_EEEEEEEvEENS19_INSA_18SM100_TMA_2SM_LOADENS1B_INS1C_ILi2ELi4ELi3EEES1F_NS10_INSB_IJNSC_ILi64EEES1G_EEENSB_IJSE_S1O_EEEEEEEvEEEENS_8epilogue10collective18CollectiveEpilogueINS1V_23Sm100TmaWarpSpecializedILi2ELi2ELi64ELb0ELb0EEEJNSB_IJSI_SI_SK_EEENSB_IJNS10_ISI_SE_EENS10_IS1O_SE_EEEEESM_NSB_IJNSB_IJllllEEESE_S12_EEESM_S25_NS1V_6fusion15FusionCallbacksIS1Z_NS26_17LinearCombinationISM_fSM_fLNS_15FloatRoundStyleE2EEES20_S23_JEEENSA_5SM1004TMEM4LOAD26SM100_TMEM_LOAD_32dp32b64xENSA_20SM90_TMA_LOAD_IM2COLENS1B_IS1N_S1F_NS10_INSB_IJS1G_S1O_EEENSB_IJS1O_SE_EEEEEEENSA_39AutoVectorizingCopyWithAssumedAlignmentILi128EEENSA_21SM90_TMA_STORE_IM2COLES2K_S2M_S2M_EEEvvEEEEvNT_6ParamsE:
	.zero		3200


//--------------------- SYMBOLS --------------------------

	.type		.nv.reservedSmem.offset0,@object
	.size		.nv.reservedSmem.offset0,0x4
	.type		.nv.reservedSmem.cap,@object
	.size		.nv.reservedSmem.cap,0x4
	.type		__assertfail,@function
